	.target	sm_100a

	.elftype	@"ET_EXEC"


//--------------------- .note.nv.tkinfo           --------------------------
	.section	.note.nv.tkinfo,"",@"SHT_NOTE"
	.sectionflags	@"SHF_NOTE_NV_TKINFO"
	.tkinfo
        /*0018*/ 	.word	0x00000002
        /*0030*/ 	.string	""
        /*0030*/ 	.string	"ptxas"
        /*0030*/ 	.string	"Cuda compilation tools, release 13.0, V13.0.88"
        /*0030*/ 	.string	"Build cuda_13.0.r13.0/compiler.36424714_0"
        /*0030*/ 	.string	"-arch sm_100a -m 64 "



//--------------------- .note.nv.cuinfo           --------------------------
	.section	.note.nv.cuinfo,"",@"SHT_NOTE"
	.sectionflags	@"SHF_NOTE_NV_CUINFO"
        /*0018*/ 	.short	0x0002
        /*001a*/ 	.short	0x0064
        /*001c*/ 	.short	0x0082
	.zero		2


//--------------------- .nv.info                  --------------------------
	.section	.nv.info,"",@"SHT_CUDA_INFO"
	.align	4


	//----- nvinfo : EIATTR_REGCOUNT
	.align		4
        /*0000*/ 	.byte	0x04, 0x2f
        /*0002*/ 	.short	(.L_19 - .L_18)
	.align		4
.L_18:
        /*0004*/ 	.word	index@(_ZN7cutlass13device_kernelINS_4conv6kernel13ConvUniversalINS1_16ConvProblemShapeILNS1_8OperatorE2ELi3EEENS1_10collective14CollectiveConvINS1_47MainloopSm100TmaUmmaWarpSpecializedImplicitGemmILS5_2ELi20ELi3ELi1ELi2EN4cute5tupleIJNSA_1CILi2EEENSC_ILi1EEESE_EEEEENSB_IJNSC_ILi256EEENSB_IJNSC_ILi64EEEEEENSB_IJNSC_ILi32EEEEEEEEENS_10bfloat16_tESN_NSA_8TiledMMAINSA_8MMA_AtomIJNSA_26SM100_MMA_F16BF16_2x1SM_SSISN_SN_fLi256ELi64ELNSA_4UMMA5MajorE1ELSS_1ELNSR_7ScaleInE0ELST_0EEEEEENSA_6LayoutINSB_IJSE_SE_SE_EEENSB_IJNSC_ILi0EEESY_SY_EEEEENSB_IJNSA_10UnderscoreES11_S11_EEEEENS7_6detail27Sm100ImplicitGemmTileTraitsINSA_18SM100_TMA_2SM_LOADENSA_14ComposedLayoutINSA_7SwizzleILi3ELi4ELi3EEENSA_18smem_ptr_flag_bitsILi16EEENSW_INSB_IJSI_NSC_ILi8EEEEEENSB_IJSE_SI_EEEEEEEvEENS15_INSA_25SM100_TMA_2SM_LOAD_IM2COLENS17_INS18_ILi2ELi4ELi3EEES1B_NSW_INSB_IJSK_S1C_EEENSB_IJSE_SK_EEEEEEEvEEEENS_8epilogue10collective18CollectiveEpilogueINS1Q_23Sm100TmaWarpSpecializedILi3ELi2ELi32ELb1ELb0EEEJNSB_IJNSC_ILi128EEESJ_SL_EEENSB_IJNSW_IS1V_SE_EENSW_ISK_SE_EEEEESN_NSB_IJlNSB_IJSE_lllEEESY_EEESN_S21_NS1Q_6fusion15FusionCallbacksIS1U_NS22_17LinearCombinationISN_fSN_fLNS_15FloatRoundStyleE2EEES1W_S1Z_JEEENSA_5SM1004TMEM4LOAD26SM100_TMEM_LOAD_32dp32b32xENSA_13SM90_TMA_LOADENS17_IS1J_S1B_NSW_INSB_IJS1C_SK_EEENSB_IJSK_SE_EEEEEEENSA_39AutoVectorizingCopyWithAssumedAlignmentILi128EEENSA_14SM90_TMA_STOREES2G_S2I_S2I_EEEvvEEEEvNT_6ParamsE)
        /*0008*/ 	.word	0x0000007d


	//----- nvinfo : EIATTR_FRAME_SIZE
	.align		4
.L_19:
        /*000c*/ 	.byte	0x04, 0x11
        /*000e*/ 	.short	(.L_21 - .L_20)
	.align		4
.L_20:
        /*0010*/ 	.word	index@($__internal_2_$__cuda_sm10x_tcgen05_guardrail_trap_unallocated_columns_being_dealloced)
        /*0014*/ 	.word	0x00000008


	//----- nvinfo : EIATTR_FRAME_SIZE
	.align		4
.L_21:
        /*0018*/ 	.byte	0x04, 0x11
        /*001a*/ 	.short	(.L_23 - .L_22)
	.align		4
.L_22:
        /*001c*/ 	.word	index@($__internal_1_$__cuda_sm10x_tcgen05_guardrail_trap_phase_invalid_during_alloc)
        /*0020*/ 	.word	0x00000008


	//----- nvinfo : EIATTR_FRAME_SIZE
	.align		4
.L_23:
        /*0024*/ 	.byte	0x04, 0x11
        /*0026*/ 	.short	(.L_25 - .L_24)
	.align		4
.L_24:
        /*0028*/ 	.word	index@($__internal_0_$__cuda_sm10x_tcgen05_guardrail_trap_col_being_dealloced_not_returned_by_alloc)
        /*002c*/ 	.word	0x00000008


	//----- nvinfo : EIATTR_FRAME_SIZE
	.align		4
.L_25:
        /*0030*/ 	.byte	0x04, 0x11
        /*0032*/ 	.short	(.L_27 - .L_26)
	.align		4
.L_26:
        /*0034*/ 	.word	index@(_ZN7cutlass13device_kernelINS_4conv6kernel13ConvUniversalINS1_16ConvProblemShapeILNS1_8OperatorE2ELi3EEENS1_10collective14CollectiveConvINS1_47MainloopSm100TmaUmmaWarpSpecializedImplicitGemmILS5_2ELi20ELi3ELi1ELi2EN4cute5tupleIJNSA_1CILi2EEENSC_ILi1EEESE_EEEEENSB_IJNSC_ILi256EEENSB_IJNSC_ILi64EEEEEENSB_IJNSC_ILi32EEEEEEEEENS_10bfloat16_tESN_NSA_8TiledMMAINSA_8MMA_AtomIJNSA_26SM100_MMA_F16BF16_2x1SM_SSISN_SN_fLi256ELi64ELNSA_4UMMA5MajorE1ELSS_1ELNSR_7ScaleInE0ELST_0EEEEEENSA_6LayoutINSB_IJSE_SE_SE_EEENSB_IJNSC_ILi0EEESY_SY_EEEEENSB_IJNSA_10UnderscoreES11_S11_EEEEENS7_6detail27Sm100ImplicitGemmTileTraitsINSA_18SM100_TMA_2SM_LOADENSA_14ComposedLayoutINSA_7SwizzleILi3ELi4ELi3EEENSA_18smem_ptr_flag_bitsILi16EEENSW_INSB_IJSI_NSC_ILi8EEEEEENSB_IJSE_SI_EEEEEEEvEENS15_INSA_25SM100_TMA_2SM_LOAD_IM2COLENS17_INS18_ILi2ELi4ELi3EEES1B_NSW_INSB_IJSK_S1C_EEENSB_IJSE_SK_EEEEEEEvEEEENS_8epilogue10collective18CollectiveEpilogueINS1Q_23Sm100TmaWarpSpecializedILi3ELi2ELi32ELb1ELb0EEEJNSB_IJNSC_ILi128EEESJ_SL_EEENSB_IJNSW_IS1V_SE_EENSW_ISK_SE_EEEEESN_NSB_IJlNSB_IJSE_lllEEESY_EEESN_S21_NS1Q_6fusion15FusionCallbacksIS1U_NS22_17LinearCombinationISN_fSN_fLNS_15FloatRoundStyleE2EEES1W_S1Z_JEEENSA_5SM1004TMEM4LOAD26SM100_TMEM_LOAD_32dp32b32xENSA_13SM90_TMA_LOADENS17_IS1J_S1B_NSW_INSB_IJS1C_SK_EEENSB_IJSK_SE_EEEEEEENSA_39AutoVectorizingCopyWithAssumedAlignmentILi128EEENSA_14SM90_TMA_STOREES2G_S2I_S2I_EEEvvEEEEvNT_6ParamsE)
        /*0038*/ 	.word	0x00000008


	//----- nvinfo : EIATTR_MIN_STACK_SIZE
	.align		4
.L_27:
        /*003c*/ 	.byte	0x04, 0x12
        /*003e*/ 	.short	(.L_29 - .L_28)
	.align		4
.L_28:
        /*0040*/ 	.word	index@(_ZN7cutlass13device_kernelINS_4conv6kernel13ConvUniversalINS1_16ConvProblemShapeILNS1_8OperatorE2ELi3EEENS1_10collective14CollectiveConvINS1_47MainloopSm100TmaUmmaWarpSpecializedImplicitGemmILS5_2ELi20ELi3ELi1ELi2EN4cute5tupleIJNSA_1CILi2EEENSC_ILi1EEESE_EEEEENSB_IJNSC_ILi256EEENSB_IJNSC_ILi64EEEEEENSB_IJNSC_ILi32EEEEEEEEENS_10bfloat16_tESN_NSA_8TiledMMAINSA_8MMA_AtomIJNSA_26SM100_MMA_F16BF16_2x1SM_SSISN_SN_fLi256ELi64ELNSA_4UMMA5MajorE1ELSS_1ELNSR_7ScaleInE0ELST_0EEEEEENSA_6LayoutINSB_IJSE_SE_SE_EEENSB_IJNSC_ILi0EEESY_SY_EEEEENSB_IJNSA_10UnderscoreES11_S11_EEEEENS7_6detail27Sm100ImplicitGemmTileTraitsINSA_18SM100_TMA_2SM_LOADENSA_14ComposedLayoutINSA_7SwizzleILi3ELi4ELi3EEENSA_18smem_ptr_flag_bitsILi16EEENSW_INSB_IJSI_NSC_ILi8EEEEEENSB_IJSE_SI_EEEEEEEvEENS15_INSA_25SM100_TMA_2SM_LOAD_IM2COLENS17_INS18_ILi2ELi4ELi3EEES1B_NSW_INSB_IJSK_S1C_EEENSB_IJSE_SK_EEEEEEEvEEEENS_8epilogue10collective18CollectiveEpilogueINS1Q_23Sm100TmaWarpSpecializedILi3ELi2ELi32ELb1ELb0EEEJNSB_IJNSC_ILi128EEESJ_SL_EEENSB_IJNSW_IS1V_SE_EENSW_ISK_SE_EEEEESN_NSB_IJlNSB_IJSE_lllEEESY_EEESN_S21_NS1Q_6fusion15FusionCallbacksIS1U_NS22_17LinearCombinationISN_fSN_fLNS_15FloatRoundStyleE2EEES1W_S1Z_JEEENSA_5SM1004TMEM4LOAD26SM100_TMEM_LOAD_32dp32b32xENSA_13SM90_TMA_LOADENS17_IS1J_S1B_NSW_INSB_IJS1C_SK_EEENSB_IJSK_SE_EEEEEEENSA_39AutoVectorizingCopyWithAssumedAlignmentILi128EEENSA_14SM90_TMA_STOREES2G_S2I_S2I_EEEvvEEEEvNT_6ParamsE)
        /*0044*/ 	.word	0x00000008
.L_29:


//--------------------- .nv.compat                --------------------------
	.section	.nv.compat,"",@"SHT_CUDA_COMPAT_INFO"
	.align	4
        /*0000*/ 	.byte	0x02, 0x09, 0x01, 0x00, 0x02, 0x02, 0x02, 0x00, 0x02, 0x05, 0x05, 0x00, 0x03, 0x07, 0x01, 0x01
        /*0010*/ 	.byte	0x02, 0x03, 0x01, 0x00, 0x02, 0x06, 0x01, 0x00, 0x04, 0x0b, 0x08, 0x00, 0x09, 0x00, 0x00, 0x00
        /*0020*/ 	.byte	0x00, 0x00, 0x00, 0x00


//--------------------- .nv.info._ZN7cutlass13device_kernelINS_4conv6kernel13ConvUniversalINS1_16ConvProblemShapeILNS1_8OperatorE2ELi3EEENS1_10collective14CollectiveConvINS1_47MainloopSm100TmaUmmaWarpSpecializedImplicitGemmILS5_2ELi20ELi3ELi1ELi2EN4cute5tupleIJNSA_1CILi2EEENSC_ILi1EEESE_EEEEENSB_IJNSC_ILi256EEENSB_IJNSC_ILi64EEEEEENSB_IJNSC_ILi32EEEEEEEEENS_10bfloat16_tESN_NSA_8TiledMMAINSA_8MMA_AtomIJNSA_26SM100_MMA_F16BF16_2x1SM_SSISN_SN_fLi256ELi64ELNSA_4UMMA5MajorE1ELSS_1ELNSR_7ScaleInE0ELST_0EEEEEENSA_6LayoutINSB_IJSE_SE_SE_EEENSB_IJNSC_ILi0EEESY_SY_EEEEENSB_IJNSA_10UnderscoreES11_S11_EEEEENS7_6detail27Sm100ImplicitGemmTileTraitsINSA_18SM100_TMA_2SM_LOADENSA_14ComposedLayoutINSA_7SwizzleILi3ELi4ELi3EEENSA_18smem_ptr_flag_bitsILi16EEENSW_INSB_IJSI_NSC_ILi8EEEEEENSB_IJSE_SI_EEEEEEEvEENS15_INSA_25SM100_TMA_2SM_LOAD_IM2COLENS17_INS18_ILi2ELi4ELi3EEES1B_NSW_INSB_IJSK_S1C_EEENSB_IJSE_SK_EEEEEEEvEEEENS_8epilogue10collective18CollectiveEpilogueINS1Q_23Sm100TmaWarpSpecializedILi3ELi2ELi32ELb1ELb0EEEJNSB_IJNSC_ILi128EEESJ_SL_EEENSB_IJNSW_IS1V_SE_EENSW_ISK_SE_EEEEESN_NSB_IJlNSB_IJSE_lllEEESY_EEESN_S21_NS1Q_6fusion15FusionCallbacksIS1U_NS22_17LinearCombinationISN_fSN_fLNS_15FloatRoundStyleE2EEES1W_S1Z_JEEENSA_5SM1004TMEM4LOAD26SM100_TMEM_LOAD_32dp32b32xENSA_13SM90_TMA_LOADENS17_IS1J_S1B_NSW_INSB_IJS1C_SK_EEENSB_IJSK_SE_EEEEEEENSA_39AutoVectorizingCopyWithAssumedAlignmentILi128EEENSA_14SM90_TMA_STOREES2G_S2I_S2I_EEEvvEEEEvNT_6ParamsE --------------------------
	.section	.nv.info._ZN7cutlass13device_kernelINS_4conv6kernel13ConvUniversalINS1_16ConvProblemShapeILNS1_8OperatorE2ELi3EEENS1_10collective14CollectiveConvINS1_47MainloopSm100TmaUmmaWarpSpecializedImplicitGemmILS5_2ELi20ELi3ELi1ELi2EN4cute5tupleIJNSA_1CILi2EEENSC_ILi1EEESE_EEEEENSB_IJNSC_ILi256EEENSB_IJNSC_ILi64EEEEEENSB_IJNSC_ILi32EEEEEEEEENS_10bfloat16_tESN_NSA_8TiledMMAINSA_8MMA_AtomIJNSA_26SM100_MMA_F16BF16_2x1SM_SSISN_SN_fLi256ELi64ELNSA_4UMMA5MajorE1ELSS_1ELNSR_7ScaleInE0ELST_0EEEEEENSA_6LayoutINSB_IJSE_SE_SE_EEENSB_IJNSC_ILi0EEESY_SY_EEEEENSB_IJNSA_10UnderscoreES11_S11_EEEEENS7_6detail27Sm100ImplicitGemmTileTraitsINSA_18SM100_TMA_2SM_LOADENSA_14ComposedLayoutINSA_7SwizzleILi3ELi4ELi3EEENSA_18smem_ptr_flag_bitsILi16EEENSW_INSB_IJSI_NSC_ILi8EEEEEENSB_IJSE_SI_EEEEEEEvEENS15_INSA_25SM100_TMA_2SM_LOAD_IM2COLENS17_INS18_ILi2ELi4ELi3EEES1B_NSW_INSB_IJSK_S1C_EEENSB_IJSE_SK_EEEEEEEvEEEENS_8epilogue10collective18CollectiveEpilogueINS1Q_23Sm100TmaWarpSpecializedILi3ELi2ELi32ELb1ELb0EEEJNSB_IJNSC_ILi128EEESJ_SL_EEENSB_IJNSW_IS1V_SE_EENSW_ISK_SE_EEEEESN_NSB_IJlNSB_IJSE_lllEEESY_EEESN_S21_NS1Q_6fusion15FusionCallbacksIS1U_NS22_17LinearCombinationISN_fSN_fLNS_15FloatRoundStyleE2EEES1W_S1Z_JEEENSA_5SM1004TMEM4LOAD26SM100_TMEM_LOAD_32dp32b32xENSA_13SM90_TMA_LOADENS17_IS1J_S1B_NSW_INSB_IJS1C_SK_EEENSB_IJSK_SE_EEEEEEENSA_39AutoVectorizingCopyWithAssumedAlignmentILi128EEENSA_14SM90_TMA_STOREES2G_S2I_S2I_EEEvvEEEEvNT_6ParamsE,"",@"SHT_CUDA_INFO"
	.sectionflags	@""
	.align	4


	//----- nvinfo : EIATTR_CUDA_API_VERSION
	.align		4
        /*0000*/ 	.byte	0x04, 0x37
        /*0002*/ 	.short	(.L_31 - .L_30)
.L_30:
        /*0004*/ 	.word	0x00000082


	//----- nvinfo : EIATTR_KPARAM_INFO
	.align		4
.L_31:
        /*0008*/ 	.byte	0x04, 0x17
        /*000a*/ 	.short	(.L_33 - .L_32)
.L_32:
        /*000c*/ 	.word	0x00000000
        /*0010*/ 	.short	0x0000
        /*0012*/ 	.short	0x0000
        /*0014*/ 	.byte	0x00, 0xf0, 0x01, 0x24


	//----- nvinfo : EIATTR_AT_ENTRY_FRAGMENTS
	.align		4
.L_33:
        /*0018*/ 	.byte	0x04, 0x4f
        /*001a*/ 	.short	(.L_35 - .L_34)


	//   ....[0]....
.L_34:
        /*001c*/ 	.word	0x00000007


	//----- nvinfo : EIATTR_RESERVED_SMEM_USED
	.align		4
.L_35:
        /*0020*/ 	.byte	0x01, 0x41
	.zero		2


	//----- nvinfo : EIATTR_SPARSE_MMA_MASK
	.align		4
        /*0024*/ 	.byte	0x03, 0x50
        /*0026*/ 	.short	0x0000


	//----- nvinfo : EIATTR_TCGEN05_2CTA_USED
	.align		4
        /*0028*/ 	.byte	0x01, 0x52
	.zero		2


	//----- nvinfo : EIATTR_MAXREG_COUNT
	.align		4
        /*002c*/ 	.byte	0x03, 0x1b
        /*002e*/ 	.short	0x00ff


	//----- nvinfo : EIATTR_NUM_BARRIERS
	.align		4
        /*0030*/ 	.byte	0x02, 0x4c
        /*0032*/ 	.byte	0x07
	.zero		1


	//----- nvinfo : EIATTR_EXTERNS
	.align		4
        /*0034*/ 	.byte	0x04, 0x0f
        /*0036*/ 	.short	(.L_37 - .L_36)


	//   ....[0]....
	.align		4
.L_36:
        /*0038*/ 	.word	index@(__assertfail)


	//----- nvinfo : EIATTR_MERCURY_ISA_VERSION
	.align		4
.L_37:
        /*003c*/ 	.byte	0x03, 0x5f
        /*003e*/ 	.short	0x0101


	//----- nvinfo : EIATTR_INT_WARP_WIDE_INSTR_OFFSETS
	.align		4
        /*0040*/ 	.byte	0x04, 0x31
        /*0042*/ 	.short	(.L_39 - .L_38)


	//   ....[0]....
.L_38:
        /*0044*/ 	.word	0x00000e60


	//   ....[1]....
        /*0048*/ 	.word	0x00000f10


	//   ....[2]....
        /*004c*/ 	.word	0x00005400


	//   ....[3]....
        /*0050*/ 	.word	0x00005420


	//   ....[4]....
        /*0054*/ 	.word	0x00005450


	//   ....[5]....
        /*0058*/ 	.word	0x00006630


	//   ....[6]....
        /*005c*/ 	.word	0x00006710


	//   ....[7]....
        /*0060*/ 	.word	0x00006890


	//   ....[8]....
        /*0064*/ 	.word	0x00006990


	//----- nvinfo : EIATTR_COOP_GROUP_MASK_REGIDS
	.align		4
.L_39:
        /*0068*/ 	.byte	0x04, 0x29
        /*006a*/ 	.short	(.L_41 - .L_40)


	//   ....[0]....
.L_40:
        /*006c*/ 	.word	0xffffffff


	//   ....[1]....
        /*0070*/ 	.word	0xffffffff


	//   ....[2]....
        /*0074*/ 	.word	0xffffffff


	//   ....[3]....
        /*0078*/ 	.word	0xffffffff


	//   ....[4]....
        /*007c*/ 	.word	0xffffffff


	//   ....[5]....
        /*0080*/ 	.word	0xffffffff


	//   ....[6]....
        /*0084*/ 	.word	0xffffffff


	//   ....[7]....
        /*0088*/ 	.word	0xffffffff


	//   ....[8]....
        /*008c*/ 	.word	0xffffffff


	//   ....[9]....
        /*0090*/ 	.word	0xffffffff


	//   ....[10]....
        /*0094*/ 	.word	0xffffffff


	//   ....[11]....
        /*0098*/ 	.word	0xffffffff


	//   ....[12]....
        /*009c*/ 	.word	0xffffffff


	//----- nvinfo : EIATTR_COOP_GROUP_INSTR_OFFSETS
	.align		4
.L_41:
        /*00a0*/ 	.byte	0x04, 0x28
        /*00a2*/ 	.short	(.L_43 - .L_42)


	//   ....[0]....
.L_42:
        /*00a4*/ 	.word	0x000000d0


	//   ....[1]....
        /*00a8*/ 	.word	0x00000540


	//   ....[2]....
        /*00ac*/ 	.word	0x00000910


	//   ....[3]....
        /*00b0*/ 	.word	0x00000a90


	//   ....[4]....
        /*00b4*/ 	.word	0x00000b90


	//   ....[5]....
        /*00b8*/ 	.word	0x00000ce0


	//   ....[6]....
        /*00bc*/ 	.word	0x00000f80


	//   ....[7]....
        /*00c0*/ 	.word	0x00002da0


	//   ....[8]....
        /*00c4*/ 	.word	0x000043e0


	//   ....[9]....
        /*00c8*/ 	.word	0x000048b0


	//   ....[10]....
        /*00cc*/ 	.word	0x000048e0


	//   ....[11]....
        /*00d0*/ 	.word	0x00005320


	//   ....[12]....
        /*00d4*/ 	.word	0x00005520


	//----- nvinfo : EIATTR_VRC_CTA_INIT_COUNT
	.align		4
.L_43:
        /*00d8*/ 	.byte	0x02, 0x4a
        /*00da*/ 	.byte	0x80
	.zero		1


	//----- nvinfo : EIATTR_SYSCALL_OFFSETS
	.align		4
        /*00dc*/ 	.byte	0x04, 0x46
        /*00de*/ 	.short	(.L_45 - .L_44)


	//   ....[0]....
.L_44:
        /*00e0*/ 	.word	0x00007d00


	//   ....[1]....
        /*00e4*/ 	.word	0x00007df0


	//   ....[2]....
        /*00e8*/ 	.word	0x00008690


	//   ....[3]....
        /*00ec*/ 	.word	0x00009360


	//----- nvinfo : EIATTR_MBARRIER_INSTR_OFFSETS
	.align		4
.L_45:
        /*00f0*/ 	.byte	0x04, 0x39
        /*00f2*/ 	.short	(.L_47 - .L_46)


	//   ....[0]....
.L_46:
        /*00f4*/ 	.word	0x00000670
        /*00f8*/ 	.word	0x000000ff
        /*00fc*/ 	.word	0x00000000
        /*0100*/ 	.short	0x0100
        /*0102*/ 	.byte	0x04
	.zero		1


	//   ....[1]....
        /*0104*/ 	.word	0x00000680
        /*0108*/ 	.word	0x000000ff
        /*010c*/ 	.word	0x000000a0
        /*0110*/ 	.short	0x0100
        /*0112*/ 	.byte	0x04
	.zero		1


	//   ....[2]....
        /*0114*/ 	.word	0x00000690
        /*0118*/ 	.word	0x000000ff
        /*011c*/ 	.word	0x00000008
        /*0120*/ 	.short	0x0100
        /*0122*/ 	.byte	0x04
	.zero		1


	//   ....[3]....
        /*0124*/ 	.word	0x000006a0
        /*0128*/ 	.word	0x000000ff
        /*012c*/ 	.word	0x000000a8
        /*0130*/ 	.short	0x0100
        /*0132*/ 	.byte	0x04
	.zero		1


	//   ....[4]....
        /*0134*/ 	.word	0x000006b0
        /*0138*/ 	.word	0x000000ff
        /*013c*/ 	.word	0x00000010
        /*0140*/ 	.short	0x0100
        /*0142*/ 	.byte	0x04
	.zero		1


	//   ....[5]....
        /*0144*/ 	.word	0x000006c0
        /*0148*/ 	.word	0x000000ff
        /*014c*/ 	.word	0x000000b0
        /*0150*/ 	.short	0x0100
        /*0152*/ 	.byte	0x04
	.zero		1


	//   ....[6]....
        /*0154*/ 	.word	0x000006d0
        /*0158*/ 	.word	0x000000ff
        /*015c*/ 	.word	0x00000018
        /*0160*/ 	.short	0x0100
        /*0162*/ 	.byte	0x04
	.zero		1


	//   ....[7]....
        /*0164*/ 	.word	0x000006e0
        /*0168*/ 	.word	0x000000ff
        /*016c*/ 	.word	0x000000b8
        /*0170*/ 	.short	0x0100
        /*0172*/ 	.byte	0x04
	.zero		1


	//   ....[8]....
        /*0174*/ 	.word	0x000006f0
        /*0178*/ 	.word	0x000000ff
        /*017c*/ 	.word	0x00000020
        /*0180*/ 	.short	0x0100
        /*0182*/ 	.byte	0x04
	.zero		1


	//   ....[9]....
        /*0184*/ 	.word	0x00000700
        /*0188*/ 	.word	0x000000ff
        /*018c*/ 	.word	0x000000c0
        /*0190*/ 	.short	0x0100
        /*0192*/ 	.byte	0x04
	.zero		1


	//   ....[10]....
        /*0194*/ 	.word	0x00000710
        /*0198*/ 	.word	0x000000ff
        /*019c*/ 	.word	0x00000028
        /*01a0*/ 	.short	0x0100
        /*01a2*/ 	.byte	0x04
	.zero		1


	//   ....[11]....
        /*01a4*/ 	.word	0x00000720
        /*01a8*/ 	.word	0x000000ff
        /*01ac*/ 	.word	0x000000c8
        /*01b0*/ 	.short	0x0100
        /*01b2*/ 	.byte	0x04
	.zero		1


	//   ....[12]....
        /*01b4*/ 	.word	0x00000730
        /*01b8*/ 	.word	0x000000ff
        /*01bc*/ 	.word	0x00000030
        /*01c0*/ 	.short	0x0100
        /*01c2*/ 	.byte	0x04
	.zero		1


	//   ....[13]....
        /*01c4*/ 	.word	0x00000740
        /*01c8*/ 	.word	0x000000ff
        /*01cc*/ 	.word	0x000000d0
        /*01d0*/ 	.short	0x0100
        /*01d2*/ 	.byte	0x04
	.zero		1


	//   ....[14]....
        /*01d4*/ 	.word	0x00000750
        /*01d8*/ 	.word	0x000000ff
        /*01dc*/ 	.word	0x00000038
        /*01e0*/ 	.short	0x0100
        /*01e2*/ 	.byte	0x04
	.zero		1


	//   ....[15]....
        /*01e4*/ 	.word	0x00000760
        /*01e8*/ 	.word	0x000000ff
        /*01ec*/ 	.word	0x000000d8
        /*01f0*/ 	.short	0x0100
        /*01f2*/ 	.byte	0x04
	.zero		1


	//   ....[16]....
        /*01f4*/ 	.word	0x00000770
        /*01f8*/ 	.word	0x000000ff
        /*01fc*/ 	.word	0x00000040
        /*0200*/ 	.short	0x0100
        /*0202*/ 	.byte	0x04
	.zero		1


	//   ....[17]....
        /*0204*/ 	.word	0x00000780
        /*0208*/ 	.word	0x000000ff
        /*020c*/ 	.word	0x000000e0
        /*0210*/ 	.short	0x0100
        /*0212*/ 	.byte	0x04
	.zero		1


	//   ....[18]....
        /*0214*/ 	.word	0x00000790
        /*0218*/ 	.word	0x000000ff
        /*021c*/ 	.word	0x00000048
        /*0220*/ 	.short	0x0100
        /*0222*/ 	.byte	0x04
	.zero		1


	//   ....[19]....
        /*0224*/ 	.word	0x000007a0
        /*0228*/ 	.word	0x000000ff
        /*022c*/ 	.word	0x000000e8
        /*0230*/ 	.short	0x0100
        /*0232*/ 	.byte	0x04
	.zero		1


	//   ....[20]....
        /*0234*/ 	.word	0x000007b0
        /*0238*/ 	.word	0x000000ff
        /*023c*/ 	.word	0x00000050
        /*0240*/ 	.short	0x0100
        /*0242*/ 	.byte	0x04
	.zero		1


	//   ....[21]....
        /*0244*/ 	.word	0x000007c0
        /*0248*/ 	.word	0x000000ff
        /*024c*/ 	.word	0x000000f0
        /*0250*/ 	.short	0x0100
        /*0252*/ 	.byte	0x04
	.zero		1


	//   ....[22]....
        /*0254*/ 	.word	0x000007d0
        /*0258*/ 	.word	0x000000ff
        /*025c*/ 	.word	0x00000058
        /*0260*/ 	.short	0x0100
        /*0262*/ 	.byte	0x04
	.zero		1


	//   ....[23]....
        /*0264*/ 	.word	0x000007e0
        /*0268*/ 	.word	0x000000ff
        /*026c*/ 	.word	0x000000f8
        /*0270*/ 	.short	0x0100
        /*0272*/ 	.byte	0x04
	.zero		1


	//   ....[24]....
        /*0274*/ 	.word	0x000007f0
        /*0278*/ 	.word	0x000000ff
        /*027c*/ 	.word	0x00000060
        /*0280*/ 	.short	0x0100
        /*0282*/ 	.byte	0x04
	.zero		1


	//   ....[25]....
        /*0284*/ 	.word	0x00000800
        /*0288*/ 	.word	0x000000ff
        /*028c*/ 	.word	0x00000100
        /*0290*/ 	.short	0x0100
        /*0292*/ 	.byte	0x04
	.zero		1


	//   ....[26]....
        /*0294*/ 	.word	0x00000810
        /*0298*/ 	.word	0x000000ff
        /*029c*/ 	.word	0x00000068
        /*02a0*/ 	.short	0x0100
        /*02a2*/ 	.byte	0x04
	.zero		1


	//   ....[27]....
        /*02a4*/ 	.word	0x00000820
        /*02a8*/ 	.word	0x000000ff
        /*02ac*/ 	.word	0x00000108
        /*02b0*/ 	.short	0x0100
        /*02b2*/ 	.byte	0x04
	.zero		1


	//   ....[28]....
        /*02b4*/ 	.word	0x00000830
        /*02b8*/ 	.word	0x000000ff
        /*02bc*/ 	.word	0x00000070
        /*02c0*/ 	.short	0x0100
        /*02c2*/ 	.byte	0x04
	.zero		1


	//   ....[29]....
        /*02c4*/ 	.word	0x00000840
        /*02c8*/ 	.word	0x000000ff
        /*02cc*/ 	.word	0x00000110
        /*02d0*/ 	.short	0x0100
        /*02d2*/ 	.byte	0x04
	.zero		1


	//   ....[30]....
        /*02d4*/ 	.word	0x00000850
        /*02d8*/ 	.word	0x000000ff
        /*02dc*/ 	.word	0x00000078
        /*02e0*/ 	.short	0x0100
        /*02e2*/ 	.byte	0x04
	.zero		1


	//   ....[31]....
        /*02e4*/ 	.word	0x00000860
        /*02e8*/ 	.word	0x000000ff
        /*02ec*/ 	.word	0x00000118
        /*02f0*/ 	.short	0x0100
        /*02f2*/ 	.byte	0x04
	.zero		1


	//   ....[32]....
        /*02f4*/ 	.word	0x00000870
        /*02f8*/ 	.word	0x000000ff
        /*02fc*/ 	.word	0x00000080
        /*0300*/ 	.short	0x0100
        /*0302*/ 	.byte	0x04
	.zero		1


	//   ....[33]....
        /*0304*/ 	.word	0x00000880
        /*0308*/ 	.word	0x000000ff
        /*030c*/ 	.word	0x00000120
        /*0310*/ 	.short	0x0100
        /*0312*/ 	.byte	0x04
	.zero		1


	//   ....[34]....
        /*0314*/ 	.word	0x00000890
        /*0318*/ 	.word	0x000000ff
        /*031c*/ 	.word	0x00000088
        /*0320*/ 	.short	0x0100
        /*0322*/ 	.byte	0x04
	.zero		1


	//   ....[35]....
        /*0324*/ 	.word	0x000008a0
        /*0328*/ 	.word	0x000000ff
        /*032c*/ 	.word	0x00000128
        /*0330*/ 	.short	0x0100
        /*0332*/ 	.byte	0x04
	.zero		1


	//   ....[36]....
        /*0334*/ 	.word	0x000008b0
        /*0338*/ 	.word	0x000000ff
        /*033c*/ 	.word	0x00000090
        /*0340*/ 	.short	0x0100
        /*0342*/ 	.byte	0x04
	.zero		1


	//   ....[37]....
        /*0344*/ 	.word	0x000008c0
        /*0348*/ 	.word	0x000000ff
        /*034c*/ 	.word	0x00000130
        /*0350*/ 	.short	0x0100
        /*0352*/ 	.byte	0x04
	.zero		1


	//   ....[38]....
        /*0354*/ 	.word	0x000008d0
        /*0358*/ 	.word	0x000000ff
        /*035c*/ 	.word	0x00000098
        /*0360*/ 	.short	0x0100
        /*0362*/ 	.byte	0x04
	.zero		1


	//   ....[39]....
        /*0364*/ 	.word	0x000008e0
        /*0368*/ 	.word	0x000000ff
        /*036c*/ 	.word	0x00000138
        /*0370*/ 	.short	0x0100
        /*0372*/ 	.byte	0x04
	.zero		1


	//   ....[40]....
        /*0374*/ 	.word	0x00000a20
        /*0378*/ 	.word	0x000000ff
        /*037c*/ 	.word	0x00000140
        /*0380*/ 	.short	0x0100
        /*0382*/ 	.byte	0x04
	.zero		1


	//   ....[41]....
        /*0384*/ 	.word	0x00000a30
        /*0388*/ 	.word	0x000000ff
        /*038c*/ 	.word	0x00000158
        /*0390*/ 	.short	0x0100
        /*0392*/ 	.byte	0x04
	.zero		1


	//   ....[42]....
        /*0394*/ 	.word	0x00000a40
        /*0398*/ 	.word	0x000000ff
        /*039c*/ 	.word	0x00000148
        /*03a0*/ 	.short	0x0100
        /*03a2*/ 	.byte	0x04
	.zero		1


	//   ....[43]....
        /*03a4*/ 	.word	0x00000a50
        /*03a8*/ 	.word	0x000000ff
        /*03ac*/ 	.word	0x00000160
        /*03b0*/ 	.short	0x0100
        /*03b2*/ 	.byte	0x04
	.zero		1


	//   ....[44]....
        /*03b4*/ 	.word	0x00000a60
        /*03b8*/ 	.word	0x000000ff
        /*03bc*/ 	.word	0x00000150
        /*03c0*/ 	.short	0x0100
        /*03c2*/ 	.byte	0x04
	.zero		1


	//   ....[45]....
        /*03c4*/ 	.word	0x00000a70
        /*03c8*/ 	.word	0x000000ff
        /*03cc*/ 	.word	0x00000168
        /*03d0*/ 	.short	0x0100
        /*03d2*/ 	.byte	0x04
	.zero		1


	//   ....[46]....
        /*03d4*/ 	.word	0x00000b60
        /*03d8*/ 	.word	0x000000ff
        /*03dc*/ 	.word	0x00000170
        /*03e0*/ 	.short	0x0100
        /*03e2*/ 	.byte	0x04
	.zero		1


	//   ....[47]....
        /*03e4*/ 	.word	0x00000b70
        /*03e8*/ 	.word	0x000000ff
        /*03ec*/ 	.word	0x00000178
        /*03f0*/ 	.short	0x0100
        /*03f2*/ 	.byte	0x04
	.zero		1


	//   ....[48]....
        /*03f4*/ 	.word	0x00000cb0
        /*03f8*/ 	.word	0x000000ff
        /*03fc*/ 	.word	0x00000180
        /*0400*/ 	.short	0x0100
        /*0402*/ 	.byte	0x06
	.zero		1


	//   ....[49]....
        /*0404*/ 	.word	0x00000cc0
        /*0408*/ 	.word	0x000000ff
        /*040c*/ 	.word	0x00000188
        /*0410*/ 	.short	0x0100
        /*0412*/ 	.byte	0x06
	.zero		1


	//   ....[50]....
        /*0414*/ 	.word	0x00000e00
        /*0418*/ 	.word	0x000000ff
        /*041c*/ 	.word	0x00000190
        /*0420*/ 	.short	0x0100
        /*0422*/ 	.byte	0x04
	.zero		1


	//   ....[51]....
        /*0424*/ 	.word	0x00000e10
        /*0428*/ 	.word	0x000000ff
        /*042c*/ 	.word	0x000001a0
        /*0430*/ 	.short	0x0100
        /*0432*/ 	.byte	0x04
	.zero		1


	//   ....[52]....
        /*0434*/ 	.word	0x00000e20
        /*0438*/ 	.word	0x000000ff
        /*043c*/ 	.word	0x00000198
        /*0440*/ 	.short	0x0100
        /*0442*/ 	.byte	0x04
	.zero		1


	//   ....[53]....
        /*0444*/ 	.word	0x00000e30
        /*0448*/ 	.word	0x000000ff
        /*044c*/ 	.word	0x000001a8
        /*0450*/ 	.short	0x0100
        /*0452*/ 	.byte	0x04
	.zero		1


	//   ....[54]....
        /*0454*/ 	.word	0x00000f30
        /*0458*/ 	.word	0x000000ff
        /*045c*/ 	.word	0x000001b0
        /*0460*/ 	.short	0x0100
        /*0462*/ 	.byte	0x06
	.zero		1


	//   ....[55]....
        /*0464*/ 	.word	0x00001ef0
        /*0468*/ 	.word	0x000000ff
        /*046c*/ 	.word	0x000000a0
        /*0470*/ 	.short	0x010a
        /*0472*/ 	.byte	0x07
	.zero		1


	//   ....[56]....
        /*0474*/ 	.word	0x000022e0
        /*0478*/ 	.word	0x000000ff
        /*047c*/ 	.word	0x000000a0
        /*0480*/ 	.short	0x010a
        /*0482*/ 	.byte	0x0b
	.zero		1


	//   ....[57]....
        /*0484*/ 	.word	0x00002490
        /*0488*/ 	.word	0x000000ff
        /*048c*/ 	.word	0x000000a0
        /*0490*/ 	.short	0x010a
        /*0492*/ 	.byte	0x08
	.zero		1


	//   ....[58]....
        /*0494*/ 	.word	0x00002750
        /*0498*/ 	.word	0x000000ff
        /*049c*/ 	.word	0x00000178
        /*04a0*/ 	.short	0x0101
        /*04a2*/ 	.byte	0x21
	.zero		1


	//   ....[59]....
        /*04a4*/ 	.word	0x00002780
        /*04a8*/ 	.word	0x000000ff
        /*04ac*/ 	.word	0x000000a0
        /*04b0*/ 	.short	0x010a
        /*04b2*/ 	.byte	0x04
	.zero		1


	//   ....[60]....
        /*04b4*/ 	.word	0x00002950
        /*04b8*/ 	.word	0x000000ff
        /*04bc*/ 	.word	0x000000a0
        /*04c0*/ 	.short	0x010a
        /*04c2*/ 	.byte	0x0b
	.zero		1


	//   ....[61]....
        /*04c4*/ 	.word	0x00002b00
        /*04c8*/ 	.word	0x000000ff
        /*04cc*/ 	.word	0x000000a0
        /*04d0*/ 	.short	0x010a
        /*04d2*/ 	.byte	0x08
	.zero		1


	//   ....[62]....
        /*04d4*/ 	.word	0x00002db0
        /*04d8*/ 	.word	0x000000ff
        /*04dc*/ 	.word	0x00000180
        /*04e0*/ 	.short	0x010a
        /*04e2*/ 	.byte	0x21
	.zero		1


	//   ....[63]....
        /*04e4*/ 	.word	0x00002e70
        /*04e8*/ 	.word	0x000000ff
        /*04ec*/ 	.word	0x00000000
        /*04f0*/ 	.short	0x0101
        /*04f2*/ 	.byte	0x04
	.zero		1


	//   ....[64]....
        /*04f4*/ 	.word	0x00003460
        /*04f8*/ 	.word	0x000000ff
        /*04fc*/ 	.word	0x00000000
        /*0500*/ 	.short	0x010a
        /*0502*/ 	.byte	0x04
	.zero		1


	//   ....[65]....
        /*0504*/ 	.word	0x00003500
        /*0508*/ 	.word	0x000000ff
        /*050c*/ 	.word	0x00000000
        /*0510*/ 	.short	0x010a
        /*0512*/ 	.byte	0x05
	.zero		1


	//   ....[66]....
        /*0514*/ 	.word	0x000035a0
        /*0518*/ 	.word	0x000000ff
        /*051c*/ 	.word	0x00000000
        /*0520*/ 	.short	0x010a
        /*0522*/ 	.byte	0x05
	.zero		1


	//   ....[67]....
        /*0524*/ 	.word	0x00003640
        /*0528*/ 	.word	0x000000ff
        /*052c*/ 	.word	0x00000000
        /*0530*/ 	.short	0x010a
        /*0532*/ 	.byte	0x05
	.zero		1


	//   ....[68]....
        /*0534*/ 	.word	0x000036e0
        /*0538*/ 	.word	0x000000ff
        /*053c*/ 	.word	0x00000000
        /*0540*/ 	.short	0x010a
        /*0542*/ 	.byte	0x05
	.zero		1


	//   ....[69]....
        /*0544*/ 	.word	0x00003780
        /*0548*/ 	.word	0x000000ff
        /*054c*/ 	.word	0x00000000
        /*0550*/ 	.short	0x010a
        /*0552*/ 	.byte	0x05
	.zero		1


	//   ....[70]....
        /*0554*/ 	.word	0x00003820
        /*0558*/ 	.word	0x000000ff
        /*055c*/ 	.word	0x00000000
        /*0560*/ 	.short	0x010a
        /*0562*/ 	.byte	0x05
	.zero		1


	//   ....[71]....
        /*0564*/ 	.word	0x000038c0
        /*0568*/ 	.word	0x000000ff
        /*056c*/ 	.word	0x00000000
        /*0570*/ 	.short	0x010a
        /*0572*/ 	.byte	0x05
	.zero		1


	//   ....[72]....
        /*0574*/ 	.word	0x00003960
        /*0578*/ 	.word	0x000000ff
        /*057c*/ 	.word	0x00000000
        /*0580*/ 	.short	0x010a
        /*0582*/ 	.byte	0x05
	.zero		1


	//   ....[73]....
        /*0584*/ 	.word	0x00003a00
        /*0588*/ 	.word	0x000000ff
        /*058c*/ 	.word	0x00000000
        /*0590*/ 	.short	0x010a
        /*0592*/ 	.byte	0x05
	.zero		1


	//   ....[74]....
        /*0594*/ 	.word	0x00003aa0
        /*0598*/ 	.word	0x000000ff
        /*059c*/ 	.word	0x00000000
        /*05a0*/ 	.short	0x010a
        /*05a2*/ 	.byte	0x05
	.zero		1


	//   ....[75]....
        /*05a4*/ 	.word	0x00003b40
        /*05a8*/ 	.word	0x000000ff
        /*05ac*/ 	.word	0x00000000
        /*05b0*/ 	.short	0x010a
        /*05b2*/ 	.byte	0x05
	.zero		1


	//   ....[76]....
        /*05b4*/ 	.word	0x00003be0
        /*05b8*/ 	.word	0x000000ff
        /*05bc*/ 	.word	0x00000000
        /*05c0*/ 	.short	0x010a
        /*05c2*/ 	.byte	0x05
	.zero		1


	//   ....[77]....
        /*05c4*/ 	.word	0x00003c80
        /*05c8*/ 	.word	0x000000ff
        /*05cc*/ 	.word	0x00000000
        /*05d0*/ 	.short	0x010a
        /*05d2*/ 	.byte	0x05
	.zero		1


	//   ....[78]....
        /*05d4*/ 	.word	0x00003d20
        /*05d8*/ 	.word	0x000000ff
        /*05dc*/ 	.word	0x00000000
        /*05e0*/ 	.short	0x010a
        /*05e2*/ 	.byte	0x05
	.zero		1


	//   ....[79]....
        /*05e4*/ 	.word	0x00003dc0
        /*05e8*/ 	.word	0x000000ff
        /*05ec*/ 	.word	0x00000000
        /*05f0*/ 	.short	0x010a
        /*05f2*/ 	.byte	0x05
	.zero		1


	//   ....[80]....
        /*05f4*/ 	.word	0x00003e60
        /*05f8*/ 	.word	0x000000ff
        /*05fc*/ 	.word	0x00000000
        /*0600*/ 	.short	0x010a
        /*0602*/ 	.byte	0x05
	.zero		1


	//   ....[81]....
        /*0604*/ 	.word	0x00003f00
        /*0608*/ 	.word	0x000000ff
        /*060c*/ 	.word	0x00000000
        /*0610*/ 	.short	0x010a
        /*0612*/ 	.byte	0x05
	.zero		1


	//   ....[82]....
        /*0614*/ 	.word	0x00003fa0
        /*0618*/ 	.word	0x000000ff
        /*061c*/ 	.word	0x00000000
        /*0620*/ 	.short	0x010a
        /*0622*/ 	.byte	0x05
	.zero		1


	//   ....[83]....
        /*0624*/ 	.word	0x00004050
        /*0628*/ 	.word	0x00000000
        /*062c*/ 	.word	0x00000000
        /*0630*/ 	.short	0x010a
        /*0632*/ 	.byte	0xff
	.zero		1


	//   ....[84]....
        /*0634*/ 	.word	0x000041a0
        /*0638*/ 	.word	0x000000ff
        /*063c*/ 	.word	0x00000188
        /*0640*/ 	.short	0x010a
        /*0642*/ 	.byte	0x04
	.zero		1


	//   ....[85]....
        /*0644*/ 	.word	0x00004240
        /*0648*/ 	.word	0x000000ff
        /*064c*/ 	.word	0x00000180
        /*0650*/ 	.short	0x010a
        /*0652*/ 	.byte	0x04
	.zero		1


	//   ....[86]....
        /*0654*/ 	.word	0x000042e0
        /*0658*/ 	.word	0x000000ff
        /*065c*/ 	.word	0x00000000
        /*0660*/ 	.short	0x0101
        /*0662*/ 	.byte	0x05
	.zero		1


	//   ....[87]....
        /*0664*/ 	.word	0x00004320
        /*0668*/ 	.word	0x000000ff
        /*066c*/ 	.word	0x00000188
        /*0670*/ 	.short	0x0106
        /*0672*/ 	.byte	0x04
	.zero		1


	//   ....[88]....
        /*0674*/ 	.word	0x00004360
        /*0678*/ 	.word	0x00000000
        /*067c*/ 	.word	0x00000188
        /*0680*/ 	.short	0x010a
        /*0682*/ 	.byte	0xff
	.zero		1


	//   ....[89]....
        /*0684*/ 	.word	0x000045b0
        /*0688*/ 	.word	0x000000ff
        /*068c*/ 	.word	0x00000008
        /*0690*/ 	.short	0x010a
        /*0692*/ 	.byte	0x05
	.zero		1


	//   ....[90]....
        /*0694*/ 	.word	0x000045d0
        /*0698*/ 	.word	0x000000ff
        /*069c*/ 	.word	0x00000008
        /*06a0*/ 	.short	0x010a
        /*06a2*/ 	.byte	0x05
	.zero		1


	//   ....[91]....
        /*06a4*/ 	.word	0x00004760
        /*06a8*/ 	.word	0x000000ff
        /*06ac*/ 	.word	0x00000008
        /*06b0*/ 	.short	0x010a
        /*06b2*/ 	.byte	0x05
	.zero		1


	//   ....[92]....
        /*06b4*/ 	.word	0x00004780
        /*06b8*/ 	.word	0x000000ff
        /*06bc*/ 	.word	0x00000008
        /*06c0*/ 	.short	0x010a
        /*06c2*/ 	.byte	0x05
	.zero		1


	//   ....[93]....
        /*06c4*/ 	.word	0x00004840
        /*06c8*/ 	.word	0x000000ff
        /*06cc*/ 	.word	0x00000000
        /*06d0*/ 	.short	0x0101
        /*06d2*/ 	.byte	0x04
	.zero		1


	//   ....[94]....
        /*06d4*/ 	.word	0x00004b60
        /*06d8*/ 	.word	0x000000ff
        /*06dc*/ 	.word	0x00000180
        /*06e0*/ 	.short	0x010a
        /*06e2*/ 	.byte	0x12
	.zero		1


	//   ....[95]....
        /*06e4*/ 	.word	0x00004c00
        /*06e8*/ 	.word	0x000000ff
        /*06ec*/ 	.word	0x00000000
        /*06f0*/ 	.short	0x0101
        /*06f2*/ 	.byte	0x1d
	.zero		1


	//   ....[96]....
        /*06f4*/ 	.word	0x00004c30
        /*06f8*/ 	.word	0x000000ff
        /*06fc*/ 	.word	0x000001a0
        /*0700*/ 	.short	0x010a
        /*0702*/ 	.byte	0x17
	.zero		1


	//   ....[97]....
        /*0704*/ 	.word	0x00004d10
        /*0708*/ 	.word	0x000000ff
        /*070c*/ 	.word	0x00000000
        /*0710*/ 	.short	0x010a
        /*0712*/ 	.byte	0x04
	.zero		1


	//   ....[98]....
        /*0714*/ 	.word	0x00004d70
        /*0718*/ 	.word	0x000000ff
        /*071c*/ 	.word	0x00000000
        /*0720*/ 	.short	0x010a
        /*0722*/ 	.byte	0x0a
	.zero		1


	//   ....[99]....
        /*0724*/ 	.word	0x00004ea0
        /*0728*/ 	.word	0x000000ff
        /*072c*/ 	.word	0x00000000
        /*0730*/ 	.short	0x010a
        /*0732*/ 	.byte	0x04
	.zero		1


	//   ....[100]....
        /*0734*/ 	.word	0x00005110
        /*0738*/ 	.word	0x000000ff
        /*073c*/ 	.word	0x00000000
        /*0740*/ 	.short	0x010a
        /*0742*/ 	.byte	0x04
	.zero		1


	//   ....[101]....
        /*0744*/ 	.word	0x000051b0
        /*0748*/ 	.word	0x00000000
        /*074c*/ 	.word	0x00000000
        /*0750*/ 	.short	0x010a
        /*0752*/ 	.byte	0xff
	.zero		1


	//   ....[102]....
        /*0754*/ 	.word	0x000051f0
        /*0758*/ 	.word	0x00000000
        /*075c*/ 	.word	0x00000000
        /*0760*/ 	.short	0x010a
        /*0762*/ 	.byte	0xff
	.zero		1


	//   ....[103]....
        /*0764*/ 	.word	0x00005260
        /*0768*/ 	.word	0x000000ff
        /*076c*/ 	.word	0x00000000
        /*0770*/ 	.short	0x0101
        /*0772*/ 	.byte	0x04
	.zero		1


	//   ....[104]....
        /*0774*/ 	.word	0x000052a0
        /*0778*/ 	.word	0x000000ff
        /*077c*/ 	.word	0x000001b0
        /*0780*/ 	.short	0x010a
        /*0782*/ 	.byte	0x12
	.zero		1


	//   ....[105]....
        /*0784*/ 	.word	0x00005310
        /*0788*/ 	.word	0x000000ff
        /*078c*/ 	.word	0x00000000
        /*0790*/ 	.short	0x0101
        /*0792*/ 	.byte	0x04
	.zero		1


	//   ....[106]....
        /*0794*/ 	.word	0x00005a10
        /*0798*/ 	.word	0x000000ff
        /*079c*/ 	.word	0x00000180
        /*07a0*/ 	.short	0x010a
        /*07a2*/ 	.byte	0x18
	.zero		1


	//   ....[107]....
        /*07a4*/ 	.word	0x00005aa0
        /*07a8*/ 	.word	0x000000ff
        /*07ac*/ 	.word	0x00000000
        /*07b0*/ 	.short	0x0101
        /*07b2*/ 	.byte	0x2c
	.zero		1


	//   ....[108]....
        /*07b4*/ 	.word	0x00005fe0
        /*07b8*/ 	.word	0x000000ff
        /*07bc*/ 	.word	0x00000178
        /*07c0*/ 	.short	0x010a
        /*07c2*/ 	.byte	0x18
	.zero		1


	//   ....[109]....
        /*07c4*/ 	.word	0x00006600
        /*07c8*/ 	.word	0x000000ff
        /*07cc*/ 	.word	0x00000158
        /*07d0*/ 	.short	0x010a
        /*07d2*/ 	.byte	0x05
	.zero		1


	//   ....[110]....
        /*07d4*/ 	.word	0x000067e0
        /*07d8*/ 	.word	0x000000ff
        /*07dc*/ 	.word	0x00000140
        /*07e0*/ 	.short	0x010b
        /*07e2*/ 	.byte	0x05
	.zero		1


	//   ....[111]....
        /*07e4*/ 	.word	0x000067f0
        /*07e8*/ 	.word	0x000000ff
        /*07ec*/ 	.word	0x00000000
        /*07f0*/ 	.short	0x0101
        /*07f2*/ 	.byte	0x07
	.zero		1


	//   ....[112]....
        /*07f4*/ 	.word	0x00006810
        /*07f8*/ 	.word	0x000000ff
        /*07fc*/ 	.word	0x00000158
        /*0800*/ 	.short	0x010a
        /*0802*/ 	.byte	0x04
	.zero		1


	//   ....[113]....
        /*0804*/ 	.word	0x00006a40
        /*0808*/ 	.word	0x000000ff
        /*080c*/ 	.word	0x00000140
        /*0810*/ 	.short	0x010b
        /*0812*/ 	.byte	0x04
	.zero		1


	//   ....[114]....
        /*0814*/ 	.word	0x00006a50
        /*0818*/ 	.word	0x000000ff
        /*081c*/ 	.word	0x00000000
        /*0820*/ 	.short	0x0101
        /*0822*/ 	.byte	0x05
	.zero		1


	//   ....[115]....
        /*0824*/ 	.word	0x00006ac0
        /*0828*/ 	.word	0x000000ff
        /*082c*/ 	.word	0x00000000
        /*0830*/ 	.short	0x010a
        /*0832*/ 	.byte	0x04
	.zero		1


	//   ....[116]....
        /*0834*/ 	.word	0x00006b50
        /*0838*/ 	.word	0x000000ff
        /*083c*/ 	.word	0x00000000
        /*0840*/ 	.short	0x010a
        /*0842*/ 	.byte	0x05
	.zero		1


	//   ....[117]....
        /*0844*/ 	.word	0x00006bf0
        /*0848*/ 	.word	0x00000000
        /*084c*/ 	.word	0x00000000
        /*0850*/ 	.short	0x010a
        /*0852*/ 	.byte	0xff
	.zero		1


	//   ....[118]....
        /*0854*/ 	.word	0x00006f70
        /*0858*/ 	.word	0x000000ff
        /*085c*/ 	.word	0x00000180
        /*0860*/ 	.short	0x010a
        /*0862*/ 	.byte	0x34
	.zero		1


	//   ....[119]....
        /*0864*/ 	.word	0x00007030
        /*0868*/ 	.word	0x000000ff
        /*086c*/ 	.word	0x00000000
        /*0870*/ 	.short	0x0101
        /*0872*/ 	.byte	0x04
	.zero		1


	//   ....[120]....
        /*0874*/ 	.word	0x00008300
        /*0878*/ 	.word	0x00000000
        /*087c*/ 	.word	0x00000140
        /*0880*/ 	.short	0x010a
        /*0882*/ 	.byte	0xff
	.zero		1


	//   ....[121]....
        /*0884*/ 	.word	0x00008350
        /*0888*/ 	.word	0x00000067
        /*088c*/ 	.word	0x00000190
        /*0890*/ 	.short	0x010a
        /*0892*/ 	.byte	0xff
	.zero		1


	//   ....[122]....
        /*0894*/ 	.word	0x00008450
        /*0898*/ 	.word	0x00000000
        /*089c*/ 	.word	0x00000140
        /*08a0*/ 	.short	0x010a
        /*08a2*/ 	.byte	0xff
	.zero		1


	//   ....[123]....
        /*08a4*/ 	.word	0x00008570
        /*08a8*/ 	.word	0x00000067
        /*08ac*/ 	.word	0x00000190
        /*08b0*/ 	.short	0x010a
        /*08b2*/ 	.byte	0xff
	.zero		1


	//   ....[124]....
        /*08b4*/ 	.word	0x000090c0
        /*08b8*/ 	.word	0x00000000
        /*08bc*/ 	.word	0x00000000
        /*08c0*/ 	.short	0x0101
        /*08c2*/ 	.byte	0xff
	.zero		1


	//   ....[125]....
        /*08c4*/ 	.word	0x000090d0
        /*08c8*/ 	.word	0x00000003
        /*08cc*/ 	.word	0x00000140
        /*08d0*/ 	.short	0x010a
        /*08d2*/ 	.byte	0xff
	.zero		1


	//   ....[126]....
        /*08d4*/ 	.word	0x000091a0
        /*08d8*/ 	.word	0x00000003
        /*08dc*/ 	.word	0x00000140
        /*08e0*/ 	.short	0x010a
        /*08e2*/ 	.byte	0xff
	.zero		1


	//   ....[127]....
        /*08e4*/ 	.word	0x00009600
        /*08e8*/ 	.word	0x00000067
        /*08ec*/ 	.word	0x00000000
        /*08f0*/ 	.short	0x0101
        /*08f2*/ 	.byte	0xff
	.zero		1


	//   ....[128]....
        /*08f4*/ 	.word	0x00009e10
        /*08f8*/ 	.word	0x00000002
        /*08fc*/ 	.word	0x00000000
        /*0900*/ 	.short	0x0101
        /*0902*/ 	.byte	0xff
	.zero		1


	//   ....[129]....
        /*0904*/ 	.word	0x0000a090
        /*0908*/ 	.word	0x000000ff
        /*090c*/ 	.word	0x00000000
        /*0910*/ 	.short	0x0101
        /*0912*/ 	.byte	0x04
	.zero		1


	//   ....[130]....
        /*0914*/ 	.word	0x0000a0c0
        /*0918*/ 	.word	0x00000000
        /*091c*/ 	.word	0x000000a0
        /*0920*/ 	.short	0x010a
        /*0922*/ 	.byte	0xff
	.zero		1


	//   ....[131]....
        /*0924*/ 	.word	0x0000a120
        /*0928*/ 	.word	0x00000000
        /*092c*/ 	.word	0x000000a0
        /*0930*/ 	.short	0x010a
        /*0932*/ 	.byte	0xff
	.zero		1


	//   ....[132]....
        /*0934*/ 	.word	0x0000a180
        /*0938*/ 	.word	0x00000000
        /*093c*/ 	.word	0x00000180
        /*0940*/ 	.short	0x010a
        /*0942*/ 	.byte	0xff
	.zero		1


	//   ....[133]....
        /*0944*/ 	.word	0x0000a1e0
        /*0948*/ 	.word	0x00000000
        /*094c*/ 	.word	0x00000000
        /*0950*/ 	.short	0x010a
        /*0952*/ 	.byte	0xff
	.zero		1


	//   ....[134]....
        /*0954*/ 	.word	0x0000a240
        /*0958*/ 	.word	0x00000000
        /*095c*/ 	.word	0x00000000
        /*0960*/ 	.short	0x010a
        /*0962*/ 	.byte	0xff
	.zero		1


	//   ....[135]....
        /*0964*/ 	.word	0x0000a2a0
        /*0968*/ 	.word	0x00000000
        /*096c*/ 	.word	0x00000000
        /*0970*/ 	.short	0x010a
        /*0972*/ 	.byte	0xff
	.zero		1


	//   ....[136]....
        /*0974*/ 	.word	0x0000a300
        /*0978*/ 	.word	0x00000000
        /*097c*/ 	.word	0x00000000
        /*0980*/ 	.short	0x010a
        /*0982*/ 	.byte	0xff
	.zero		1


	//   ....[137]....
        /*0984*/ 	.word	0x0000a360
        /*0988*/ 	.word	0x00000000
        /*098c*/ 	.word	0x00000000
        /*0990*/ 	.short	0x010a
        /*0992*/ 	.byte	0xff
	.zero		1


	//   ....[138]....
        /*0994*/ 	.word	0x0000a3c0
        /*0998*/ 	.word	0x00000000
        /*099c*/ 	.word	0x00000000
        /*09a0*/ 	.short	0x010a
        /*09a2*/ 	.byte	0xff
	.zero		1


	//   ....[139]....
        /*09a4*/ 	.word	0x0000a420
        /*09a8*/ 	.word	0x00000000
        /*09ac*/ 	.word	0x00000000
        /*09b0*/ 	.short	0x010a
        /*09b2*/ 	.byte	0xff
	.zero		1


	//   ....[140]....
        /*09b4*/ 	.word	0x0000a480
        /*09b8*/ 	.word	0x00000000
        /*09bc*/ 	.word	0x00000000
        /*09c0*/ 	.short	0x010a
        /*09c2*/ 	.byte	0xff
	.zero		1


	//   ....[141]....
        /*09c4*/ 	.word	0x0000a4e0
        /*09c8*/ 	.word	0x00000000
        /*09cc*/ 	.word	0x00000000
        /*09d0*/ 	.short	0x010a
        /*09d2*/ 	.byte	0xff
	.zero		1


	//   ....[142]....
        /*09d4*/ 	.word	0x0000a540
        /*09d8*/ 	.word	0x00000000
        /*09dc*/ 	.word	0x00000000
        /*09e0*/ 	.short	0x010a
        /*09e2*/ 	.byte	0xff
	.zero		1


	//   ....[143]....
        /*09e4*/ 	.word	0x0000a5a0
        /*09e8*/ 	.word	0x00000000
        /*09ec*/ 	.word	0x00000000
        /*09f0*/ 	.short	0x010a
        /*09f2*/ 	.byte	0xff
	.zero		1


	//   ....[144]....
        /*09f4*/ 	.word	0x0000a600
        /*09f8*/ 	.word	0x00000000
        /*09fc*/ 	.word	0x00000000
        /*0a00*/ 	.short	0x010a
        /*0a02*/ 	.byte	0xff
	.zero		1


	//   ....[145]....
        /*0a04*/ 	.word	0x0000a660
        /*0a08*/ 	.word	0x00000000
        /*0a0c*/ 	.word	0x00000000
        /*0a10*/ 	.short	0x010a
        /*0a12*/ 	.byte	0xff
	.zero		1


	//   ....[146]....
        /*0a14*/ 	.word	0x0000a6c0
        /*0a18*/ 	.word	0x00000000
        /*0a1c*/ 	.word	0x00000000
        /*0a20*/ 	.short	0x010a
        /*0a22*/ 	.byte	0xff
	.zero		1


	//   ....[147]....
        /*0a24*/ 	.word	0x0000a720
        /*0a28*/ 	.word	0x00000000
        /*0a2c*/ 	.word	0x00000000
        /*0a30*/ 	.short	0x010a
        /*0a32*/ 	.byte	0xff
	.zero		1


	//   ....[148]....
        /*0a34*/ 	.word	0x0000a780
        /*0a38*/ 	.word	0x00000000
        /*0a3c*/ 	.word	0x00000000
        /*0a40*/ 	.short	0x010a
        /*0a42*/ 	.byte	0xff
	.zero		1


	//   ....[149]....
        /*0a44*/ 	.word	0x0000a7e0
        /*0a48*/ 	.word	0x00000000
        /*0a4c*/ 	.word	0x00000000
        /*0a50*/ 	.short	0x010a
        /*0a52*/ 	.byte	0xff
	.zero		1


	//   ....[150]....
        /*0a54*/ 	.word	0x0000a840
        /*0a58*/ 	.word	0x00000000
        /*0a5c*/ 	.word	0x00000000
        /*0a60*/ 	.short	0x010a
        /*0a62*/ 	.byte	0xff
	.zero		1


	//   ....[151]....
        /*0a64*/ 	.word	0x0000a8a0
        /*0a68*/ 	.word	0x00000000
        /*0a6c*/ 	.word	0x00000000
        /*0a70*/ 	.short	0x010a
        /*0a72*/ 	.byte	0xff
	.zero		1


	//   ....[152]....
        /*0a74*/ 	.word	0x0000a900
        /*0a78*/ 	.word	0x00000004
        /*0a7c*/ 	.word	0x00000188
        /*0a80*/ 	.short	0x010a
        /*0a82*/ 	.byte	0xff
	.zero		1


	//   ....[153]....
        /*0a84*/ 	.word	0x0000a960
        /*0a88*/ 	.word	0x00000004
        /*0a8c*/ 	.word	0x00000180
        /*0a90*/ 	.short	0x010a
        /*0a92*/ 	.byte	0xff
	.zero		1


	//   ....[154]....
        /*0a94*/ 	.word	0x0000a9c0
        /*0a98*/ 	.word	0x00000005
        /*0a9c*/ 	.word	0x00000008
        /*0aa0*/ 	.short	0x010a
        /*0aa2*/ 	.byte	0xff
	.zero		1


	//   ....[155]....
        /*0aa4*/ 	.word	0x0000aaa0
        /*0aa8*/ 	.word	0x00000003
        /*0aac*/ 	.word	0x00000008
        /*0ab0*/ 	.short	0x010a
        /*0ab2*/ 	.byte	0xff
	.zero		1


	//   ....[156]....
        /*0ab4*/ 	.word	0x0000ab00
        /*0ab8*/ 	.word	0x00000000
        /*0abc*/ 	.word	0x00000180
        /*0ac0*/ 	.short	0x010a
        /*0ac2*/ 	.byte	0xff
	.zero		1


	//   ....[157]....
        /*0ac4*/ 	.word	0x0000ab60
        /*0ac8*/ 	.word	0x00000000
        /*0acc*/ 	.word	0x000001a0
        /*0ad0*/ 	.short	0x010a
        /*0ad2*/ 	.byte	0xff
	.zero		1


	//   ....[158]....
        /*0ad4*/ 	.word	0x0000abc0
        /*0ad8*/ 	.word	0x00000000
        /*0adc*/ 	.word	0x00000000
        /*0ae0*/ 	.short	0x010a
        /*0ae2*/ 	.byte	0xff
	.zero		1


	//   ....[159]....
        /*0ae4*/ 	.word	0x0000ac20
        /*0ae8*/ 	.word	0x00000000
        /*0aec*/ 	.word	0x00000000
        /*0af0*/ 	.short	0x010a
        /*0af2*/ 	.byte	0xff
	.zero		1


	//   ....[160]....
        /*0af4*/ 	.word	0x0000ac80
        /*0af8*/ 	.word	0x00000000
        /*0afc*/ 	.word	0x000001b0
        /*0b00*/ 	.short	0x010a
        /*0b02*/ 	.byte	0xff
	.zero		1


	//   ....[161]....
        /*0b04*/ 	.word	0x0000ace0
        /*0b08*/ 	.word	0x00000000
        /*0b0c*/ 	.word	0x00000180
        /*0b10*/ 	.short	0x010a
        /*0b12*/ 	.byte	0xff
	.zero		1


	//   ....[162]....
        /*0b14*/ 	.word	0x0000ad40
        /*0b18*/ 	.word	0x00000003
        /*0b1c*/ 	.word	0x00000178
        /*0b20*/ 	.short	0x010a
        /*0b22*/ 	.byte	0xff
	.zero		1


	//   ....[163]....
        /*0b24*/ 	.word	0x0000ada0
        /*0b28*/ 	.word	0x00000000
        /*0b2c*/ 	.word	0x00000158
        /*0b30*/ 	.short	0x010a
        /*0b32*/ 	.byte	0xff
	.zero		1


	//   ....[164]....
        /*0b34*/ 	.word	0x0000ae00
        /*0b38*/ 	.word	0x00000000
        /*0b3c*/ 	.word	0x00000158
        /*0b40*/ 	.short	0x010a
        /*0b42*/ 	.byte	0xff
	.zero		1


	//   ....[165]....
        /*0b44*/ 	.word	0x0000ae60
        /*0b48*/ 	.word	0x00000000
        /*0b4c*/ 	.word	0x00000000
        /*0b50*/ 	.short	0x010a
        /*0b52*/ 	.byte	0xff
	.zero		1


	//   ....[166]....
        /*0b54*/ 	.word	0x0000aec0
        /*0b58*/ 	.word	0x00000000
        /*0b5c*/ 	.word	0x00000000
        /*0b60*/ 	.short	0x010a
        /*0b62*/ 	.byte	0xff
	.zero		1


	//   ....[167]....
        /*0b64*/ 	.word	0x0000af20
        /*0b68*/ 	.word	0x00000000
        /*0b6c*/ 	.word	0x00000180
        /*0b70*/ 	.short	0x010a
        /*0b72*/ 	.byte	0xff
	.zero		1


	//   ....[168]....
        /*0b74*/ 	.word	0x0000af70
        /*0b78*/ 	.word	0x00000000
        /*0b7c*/ 	.word	0x00000140
        /*0b80*/ 	.short	0x010a
        /*0b82*/ 	.byte	0xff
	.zero		1


	//   ....[169]....
        /*0b84*/ 	.word	0x0000afc0
        /*0b88*/ 	.word	0x00000067
        /*0b8c*/ 	.word	0x00000190
        /*0b90*/ 	.short	0x010a
        /*0b92*/ 	.byte	0xff
	.zero		1


	//   ....[170]....
        /*0b94*/ 	.word	0x0000b010
        /*0b98*/ 	.word	0x00000003
        /*0b9c*/ 	.word	0x00000140
        /*0ba0*/ 	.short	0x010a
        /*0ba2*/ 	.byte	0xff
	.zero		1


	//----- nvinfo : EIATTR_NUM_MBARRIERS
	.align		4
.L_47:
        /*0ba4*/ 	.byte	0x03, 0x38
        /*0ba6*/ 	.short	0x0037


	//----- nvinfo : EIATTR_EXIT_INSTR_OFFSETS
	.align		4
        /*0ba8*/ 	.byte	0x04, 0x1c
        /*0baa*/ 	.short	(.L_49 - .L_48)


	//   ....[0]....
.L_48:
        /*0bac*/ 	.word	0x00004080


	//   ....[1]....
        /*0bb0*/ 	.word	0x00004330


	//   ....[2]....
        /*0bb4*/ 	.word	0x00004390


	//   ....[3]....
        /*0bb8*/ 	.word	0x00005530


	//   ....[4]....
        /*0bbc*/ 	.word	0x00006c20


	//   ....[5]....
        /*0bc0*/ 	.word	0x00006c60


	//   ....[6]....
        /*0bc4*/ 	.word	0x00009f70


	//   ....[7]....
        /*0bc8*/ 	.word	0x00009ff0


	//   ....[8]....
        /*0bcc*/ 	.word	0x0000a020


	//   ....[9]....
        /*0bd0*/ 	.word	0x0000a0a0


	//----- nvinfo : EIATTR_MAX_THREADS
	.align		4
.L_49:
        /*0bd4*/ 	.byte	0x04, 0x05
        /*0bd6*/ 	.short	(.L_51 - .L_50)
.L_50:
        /*0bd8*/ 	.word	0x00000100
        /*0bdc*/ 	.word	0x00000001
        /*0be0*/ 	.word	0x00000001


	//----- nvinfo : EIATTR_CRS_STACK_SIZE
	.align		4
.L_51:
        /*0be4*/ 	.byte	0x04, 0x1e
        /*0be6*/ 	.short	(.L_53 - .L_52)
.L_52:
        /*0be8*/ 	.word	0x00000000


	//----- nvinfo : EIATTR_CBANK_PARAM_SIZE
	.align		4
.L_53:
        /*0bec*/ 	.byte	0x03, 0x19
        /*0bee*/ 	.short	0x0900


	//----- nvinfo : EIATTR_PARAM_CBANK
	.align		4
        /*0bf0*/ 	.byte	0x04, 0x0a
        /*0bf2*/ 	.short	(.L_55 - .L_54)
	.align		4
.L_54:
        /*0bf4*/ 	.word	index@(.nv.constant0._ZN7cutlass13device_kernelINS_4conv6kernel13ConvUniversalINS1_16ConvProblemShapeILNS1_8OperatorE2ELi3EEENS1_10collective14CollectiveConvINS1_47MainloopSm100TmaUmmaWarpSpecializedImplicitGemmILS5_2ELi20ELi3ELi1ELi2EN4cute5tupleIJNSA_1CILi2EEENSC_ILi1EEESE_EEEEENSB_IJNSC_ILi256EEENSB_IJNSC_ILi64EEEEEENSB_IJNSC_ILi32EEEEEEEEENS_10bfloat16_tESN_NSA_8TiledMMAINSA_8MMA_AtomIJNSA_26SM100_MMA_F16BF16_2x1SM_SSISN_SN_fLi256ELi64ELNSA_4UMMA5MajorE1ELSS_1ELNSR_7ScaleInE0ELST_0EEEEEENSA_6LayoutINSB_IJSE_SE_SE_EEENSB_IJNSC_ILi0EEESY_SY_EEEEENSB_IJNSA_10UnderscoreES11_S11_EEEEENS7_6detail27Sm100ImplicitGemmTileTraitsINSA_18SM100_TMA_2SM_LOADENSA_14ComposedLayoutINSA_7SwizzleILi3ELi4ELi3EEENSA_18smem_ptr_flag_bitsILi16EEENSW_INSB_IJSI_NSC_ILi8EEEEEENSB_IJSE_SI_EEEEEEEvEENS15_INSA_25SM100_TMA_2SM_LOAD_IM2COLENS17_INS18_ILi2ELi4ELi3EEES1B_NSW_INSB_IJSK_S1C_EEENSB_IJSE_SK_EEEEEEEvEEEENS_8epilogue10collective18CollectiveEpilogueINS1Q_23Sm100TmaWarpSpecializedILi3ELi2ELi32ELb1ELb0EEEJNSB_IJNSC_ILi128EEESJ_SL_EEENSB_IJNSW_IS1V_SE_EENSW_ISK_SE_EEEEESN_NSB_IJlNSB_IJSE_lllEEESY_EEESN_S21_NS1Q_6fusion15FusionCallbacksIS1U_NS22_17LinearCombinationISN_fSN_fLNS_15FloatRoundStyleE2EEES1W_S1Z_JEEENSA_5SM1004TMEM4LOAD26SM100_TMEM_LOAD_32dp32b32xENSA_13SM90_TMA_LOADENS17_IS1J_S1B_NSW_INSB_IJS1C_SK_EEENSB_IJSK_SE_EEEEEEENSA_39AutoVectorizingCopyWithAssumedAlignmentILi128EEENSA_14SM90_TMA_STOREES2G_S2I_S2I_EEEvvEEEEvNT_6ParamsE)
        /*0bf8*/ 	.short	0x0380
        /*0bfa*/ 	.short	0x0900


	//----- nvinfo : EIATTR_SW_WAR
	.align		4
.L_55:
        /*0bfc*/ 	.byte	0x04, 0x36
        /*0bfe*/ 	.short	(.L_57 - .L_56)
.L_56:
        /*0c00*/ 	.word	0x00000008
.L_57:


//--------------------- .nv.callgraph             --------------------------
	.section	.nv.callgraph,"",@"SHT_CUDA_CALLGRAPH"
	.align	4
	.sectionentsize	8
	.align		4
        /*0000*/ 	.word	0x00000000
	.align		4
        /*0004*/ 	.word	0xffffffff
	.align		4
        /*0008*/ 	.word	index@(_ZN7cutlass13device_kernelINS_4conv6kernel13ConvUniversalINS1_16ConvProblemShapeILNS1_8OperatorE2ELi3EEENS1_10collective14CollectiveConvINS1_47MainloopSm100TmaUmmaWarpSpecializedImplicitGemmILS5_2ELi20ELi3ELi1ELi2EN4cute5tupleIJNSA_1CILi2EEENSC_ILi1EEESE_EEEEENSB_IJNSC_ILi256EEENSB_IJNSC_ILi64EEEEEENSB_IJNSC_ILi32EEEEEEEEENS_10bfloat16_tESN_NSA_8TiledMMAINSA_8MMA_AtomIJNSA_26SM100_MMA_F16BF16_2x1SM_SSISN_SN_fLi256ELi64ELNSA_4UMMA5MajorE1ELSS_1ELNSR_7ScaleInE0ELST_0EEEEEENSA_6LayoutINSB_IJSE_SE_SE_EEENSB_IJNSC_ILi0EEESY_SY_EEEEENSB_IJNSA_10UnderscoreES11_S11_EEEEENS7_6detail27Sm100ImplicitGemmTileTraitsINSA_18SM100_TMA_2SM_LOADENSA_14ComposedLayoutINSA_7SwizzleILi3ELi4ELi3EEENSA_18smem_ptr_flag_bitsILi16EEENSW_INSB_IJSI_NSC_ILi8EEEEEENSB_IJSE_SI_EEEEEEEvEENS15_INSA_25SM100_TMA_2SM_LOAD_IM2COLENS17_INS18_ILi2ELi4ELi3EEES1B_NSW_INSB_IJSK_S1C_EEENSB_IJSE_SK_EEEEEEEvEEEENS_8epilogue10collective18CollectiveEpilogueINS1Q_23Sm100TmaWarpSpecializedILi3ELi2ELi32ELb1ELb0EEEJNSB_IJNSC_ILi128EEESJ_SL_EEENSB_IJNSW_IS1V_SE_EENSW_ISK_SE_EEEEESN_NSB_IJlNSB_IJSE_lllEEESY_EEESN_S21_NS1Q_6fusion15FusionCallbacksIS1U_NS22_17LinearCombinationISN_fSN_fLNS_15FloatRoundStyleE2EEES1W_S1Z_JEEENSA_5SM1004TMEM4LOAD26SM100_TMEM_LOAD_32dp32b32xENSA_13SM90_TMA_LOADENS17_IS1J_S1B_NSW_INSB_IJS1C_SK_EEENSB_IJSK_SE_EEEEEEENSA_39AutoVectorizingCopyWithAssumedAlignmentILi128EEENSA_14SM90_TMA_STOREES2G_S2I_S2I_EEEvvEEEEvNT_6ParamsE)
	.align		4
        /*000c*/ 	.word	index@(__assertfail)
	.align		4
        /*0010*/ 	.word	0x00000000
	.align		4
        /*0014*/ 	.word	0xfffffffe
	.align		4
        /*0018*/ 	.word	0x00000000
	.align		4
        /*001c*/ 	.word	0xfffffffd
	.align		4
        /*0020*/ 	.word	0x00000000
	.align		4
        /*0024*/ 	.word	0xfffffffc


//--------------------- .nv.constant4             --------------------------
	.section	.nv.constant4,"a",@progbits
	.align	8
	.align		8
.nv.constant4:
        /*0000*/ 	.dword	__assertfail
	.align		8
        /*0008*/ 	.dword	__unnamed_1
	.align		8
        /*0010*/ 	.dword	__unnamed_2
	.align		8
        /*0018*/ 	.dword	_ZN39_INTERNAL_db32b91b_4_k_cu_26aab9e6_32794cuda3std3__45__cpo5beginE
	.align		8
        /*0020*/ 	.dword	_ZN39_INTERNAL_db32b91b_4_k_cu_26aab9e6_32794cuda3std3__45__cpo3endE
	.align		8
        /*0028*/ 	.dword	_ZN39_INTERNAL_db32b91b_4_k_cu_26aab9e6_32794cuda3std3__45__cpo6cbeginE
	.align		8
        /*0030*/ 	.dword	_ZN39_INTERNAL_db32b91b_4_k_cu_26aab9e6_32794cuda3std3__45__cpo4cendE
	.align		8
        /*0038*/ 	.dword	_ZN39_INTERNAL_db32b91b_4_k_cu_26aab9e6_32794cuda3std3__441_GLOBAL__N__db32b91b_4_k_cu_26aab9e6_32796ignoreE
	.align		8
        /*0040*/ 	.dword	_ZN39_INTERNAL_db32b91b_4_k_cu_26aab9e6_32794cuda3std3__419piecewise_constructE
	.align		8
        /*0048*/ 	.dword	_ZN39_INTERNAL_db32b91b_4_k_cu_26aab9e6_32794cuda3std3__48in_placeE
	.align		8
        /*0050*/ 	.dword	_ZN39_INTERNAL_db32b91b_4_k_cu_26aab9e6_32794cuda3std6ranges3__45__cpo4swapE
	.align		8
        /*0058*/ 	.dword	_ZN39_INTERNAL_db32b91b_4_k_cu_26aab9e6_32794cuda3std6ranges3__45__cpo9iter_moveE
	.align		8
        /*0060*/ 	.dword	_ZN39_INTERNAL_db32b91b_4_k_cu_26aab9e6_32794cute7productE
	.align		8
        /*0068*/ 	.dword	_ZN39_INTERNAL_db32b91b_4_k_cu_26aab9e6_32794cute1_E
	.align		8
        /*0070*/ 	.dword	$str$27
	.align		8
        /*0078*/ 	.dword	$str$28
	.align		8
        /*0080*/ 	.dword	$str$29
	.align		8
        /*0088*/ 	.dword	$str$30


//--------------------- .text._ZN7cutlass13device_kernelINS_4conv6kernel13ConvUniversalINS1_16ConvProblemShapeILNS1_8OperatorE2ELi3EEENS1_10collective14CollectiveConvINS1_47MainloopSm100TmaUmmaWarpSpecializedImplicitGemmILS5_2ELi20ELi3ELi1ELi2EN4cute5tupleIJNSA_1CILi2EEENSC_ILi1EEESE_EEEEENSB_IJNSC_ILi256EEENSB_IJNSC_ILi64EEEEEENSB_IJNSC_ILi32EEEEEEEEENS_10bfloat16_tESN_NSA_8TiledMMAINSA_8MMA_AtomIJNSA_26SM100_MMA_F16BF16_2x1SM_SSISN_SN_fLi256ELi64ELNSA_4UMMA5MajorE1ELSS_1ELNSR_7ScaleInE0ELST_0EEEEEENSA_6LayoutINSB_IJSE_SE_SE_EEENSB_IJNSC_ILi0EEESY_SY_EEEEENSB_IJNSA_10UnderscoreES11_S11_EEEEENS7_6detail27Sm100ImplicitGemmTileTraitsINSA_18SM100_TMA_2SM_LOADENSA_14ComposedLayoutINSA_7SwizzleILi3ELi4ELi3EEENSA_18smem_ptr_flag_bitsILi16EEENSW_INSB_IJSI_NSC_ILi8EEEEEENSB_IJSE_SI_EEEEEEEvEENS15_INSA_25SM100_TMA_2SM_LOAD_IM2COLENS17_INS18_ILi2ELi4ELi3EEES1B_NSW_INSB_IJSK_S1C_EEENSB_IJSE_SK_EEEEEEEvEEEENS_8epilogue10collective18CollectiveEpilogueINS1Q_23Sm100TmaWarpSpecializedILi3ELi2ELi32ELb1ELb0EEEJNSB_IJNSC_ILi128EEESJ_SL_EEENSB_IJNSW_IS1V_SE_EENSW_ISK_SE_EEEEESN_NSB_IJlNSB_IJSE_lllEEESY_EEESN_S21_NS1Q_6fusion15FusionCallbacksIS1U_NS22_17LinearCombinationISN_fSN_fLNS_15FloatRoundStyleE2EEES1W_S1Z_JEEENSA_5SM1004TMEM4LOAD26SM100_TMEM_LOAD_32dp32b32xENSA_13SM90_TMA_LOADENS17_IS1J_S1B_NSW_INSB_IJS1C_SK_EEENSB_IJSK_SE_EEEEEEENSA_39AutoVectorizingCopyWithAssumedAlignmentILi128EEENSA_14SM90_TMA_STOREES2G_S2I_S2I_EEEvvEEEEvNT_6ParamsE --------------------------
	.section	.text._ZN7cutlass13device_kernelINS_4conv6kernel13ConvUniversalINS1_16ConvProblemShapeILNS1_8OperatorE2ELi3EEENS1_10collective14CollectiveConvINS1_47MainloopSm100TmaUmmaWarpSpecializedImplicitGemmILS5_2ELi20ELi3ELi1ELi2EN4cute5tupleIJNSA_1CILi2EEENSC_ILi1EEESE_EEEEENSB_IJNSC_ILi256EEENSB_IJNSC_ILi64EEEEEENSB_IJNSC_ILi32EEEEEEEEENS_10bfloat16_tESN_NSA_8TiledMMAINSA_8MMA_AtomIJNSA_26SM100_MMA_F16BF16_2x1SM_SSISN_SN_fLi256ELi64ELNSA_4UMMA5MajorE1ELSS_1ELNSR_7ScaleInE0ELST_0EEEEEENSA_6LayoutINSB_IJSE_SE_SE_EEENSB_IJNSC_ILi0EEESY_SY_EEEEENSB_IJNSA_10UnderscoreES11_S11_EEEEENS7_6detail27Sm100ImplicitGemmTileTraitsINSA_18SM100_TMA_2SM_LOADENSA_14ComposedLayoutINSA_7SwizzleILi3ELi4ELi3EEENSA_18smem_ptr_flag_bitsILi16EEENSW_INSB_IJSI_NSC_ILi8EEEEEENSB_IJSE_SI_EEEEEEEvEENS15_INSA_25SM100_TMA_2SM_LOAD_IM2COLENS17_INS18_ILi2ELi4ELi3EEES1B_NSW_INSB_IJSK_S1C_EEENSB_IJSE_SK_EEEEEEEvEEEENS_8epilogue10collective18CollectiveEpilogueINS1Q_23Sm100TmaWarpSpecializedILi3ELi2ELi32ELb1ELb0EEEJNSB_IJNSC_ILi128EEESJ_SL_EEENSB_IJNSW_IS1V_SE_EENSW_ISK_SE_EEEEESN_NSB_IJlNSB_IJSE_lllEEESY_EEESN_S21_NS1Q_6fusion15FusionCallbacksIS1U_NS22_17LinearCombinationISN_fSN_fLNS_15FloatRoundStyleE2EEES1W_S1Z_JEEENSA_5SM1004TMEM4LOAD26SM100_TMEM_LOAD_32dp32b32xENSA_13SM90_TMA_LOADENS17_IS1J_S1B_NSW_INSB_IJS1C_SK_EEENSB_IJSK_SE_EEEEEEENSA_39AutoVectorizingCopyWithAssumedAlignmentILi128EEENSA_14SM90_TMA_STOREES2G_S2I_S2I_EEEvvEEEEvNT_6ParamsE,"ax",@progbits
	.align	128
.text._ZN7cutlass13device_kernelINS_4conv6kernel13ConvUniversalINS1_16ConvProblemShapeILNS1_8OperatorE2ELi3EEENS1_10collective14CollectiveConvINS1_47MainloopSm100TmaUmmaWarpSpecializedImplicitGemmILS5_2ELi20ELi3ELi1ELi2EN4cute5tupleIJNSA_1CILi2EEENSC_ILi1EEESE_EEEEENSB_IJNSC_ILi256EEENSB_IJNSC_ILi64EEEEEENSB_IJNSC_ILi32EEEEEEEEENS_10bfloat16_tESN_NSA_8TiledMMAINSA_8MMA_AtomIJNSA_26SM100_MMA_F16BF16_2x1SM_SSISN_SN_fLi256ELi64ELNSA_4UMMA5MajorE1ELSS_1ELNSR_7ScaleInE0ELST_0EEEEEENSA_6LayoutINSB_IJSE_SE_SE_EEENSB_IJNSC_ILi0EEESY_SY_EEEEENSB_IJNSA_10UnderscoreES11_S11_EEEEENS7_6detail27Sm100ImplicitGemmTileTraitsINSA_18SM100_TMA_2SM_LOADENSA_14ComposedLayoutINSA_7SwizzleILi3ELi4ELi3EEENSA_18smem_ptr_flag_bitsILi16EEENSW_INSB_IJSI_NSC_ILi8EEEEEENSB_IJSE_SI_EEEEEEEvEENS15_INSA_25SM100_TMA_2SM_LOAD_IM2COLENS17_INS18_ILi2ELi4ELi3EEES1B_NSW_INSB_IJSK_S1C_EEENSB_IJSE_SK_EEEEEEEvEEEENS_8epilogue10collective18CollectiveEpilogueINS1Q_23Sm100TmaWarpSpecializedILi3ELi2ELi32ELb1ELb0EEEJNSB_IJNSC_ILi128EEESJ_SL_EEENSB_IJNSW_IS1V_SE_EENSW_ISK_SE_EEEEESN_NSB_IJlNSB_IJSE_lllEEESY_EEESN_S21_NS1Q_6fusion15FusionCallbacksIS1U_NS22_17LinearCombinationISN_fSN_fLNS_15FloatRoundStyleE2EEES1W_S1Z_JEEENSA_5SM1004TMEM4LOAD26SM100_TMEM_LOAD_32dp32b32xENSA_13SM90_TMA_LOADENS17_IS1J_S1B_NSW_INSB_IJS1C_SK_EEENSB_IJSK_SE_EEEEEEENSA_39AutoVectorizingCopyWithAssumedAlignmentILi128EEENSA_14SM90_TMA_STOREES2G_S2I_S2I_EEEvvEEEEvNT_6ParamsE:
        .type           _ZN7cutlass13device_kernelINS_4conv6kernel13ConvUniversalINS1_16ConvProblemShapeILNS1_8OperatorE2ELi3EEENS1_10collective14CollectiveConvINS1_47MainloopSm100TmaUmmaWarpSpecializedImplicitGemmILS5_2ELi20ELi3ELi1ELi2EN4cute5tupleIJNSA_1CILi2EEENSC_ILi1EEESE_EEEEENSB_IJNSC_ILi256EEENSB_IJNSC_ILi64EEEEEENSB_IJNSC_ILi32EEEEEEEEENS_10bfloat16_tESN_NSA_8TiledMMAINSA_8MMA_AtomIJNSA_26SM100_MMA_F16BF16_2x1SM_SSISN_SN_fLi256ELi64ELNSA_4UMMA5MajorE1ELSS_1ELNSR_7ScaleInE0ELST_0EEEEEENSA_6LayoutINSB_IJSE_SE_SE_EEENSB_IJNSC_ILi0EEESY_SY_EEEEENSB_IJNSA_10UnderscoreES11_S11_EEEEENS7_6detail27Sm100ImplicitGemmTileTraitsINSA_18SM100_TMA_2SM_LOADENSA_14ComposedLayoutINSA_7SwizzleILi3ELi4ELi3EEENSA_18smem_ptr_flag_bitsILi16EEENSW_INSB_IJSI_NSC_ILi8EEEEEENSB_IJSE_SI_EEEEEEEvEENS15_INSA_25SM100_TMA_2SM_LOAD_IM2COLENS17_INS18_ILi2ELi4ELi3EEES1B_NSW_INSB_IJSK_S1C_EEENSB_IJSE_SK_EEEEEEEvEEEENS_8epilogue10collective18CollectiveEpilogueINS1Q_23Sm100TmaWarpSpecializedILi3ELi2ELi32ELb1ELb0EEEJNSB_IJNSC_ILi128EEESJ_SL_EEENSB_IJNSW_IS1V_SE_EENSW_ISK_SE_EEEEESN_NSB_IJlNSB_IJSE_lllEEESY_EEESN_S21_NS1Q_6fusion15FusionCallbacksIS1U_NS22_17LinearCombinationISN_fSN_fLNS_15FloatRoundStyleE2EEES1W_S1Z_JEEENSA_5SM1004TMEM4LOAD26SM100_TMEM_LOAD_32dp32b32xENSA_13SM90_TMA_LOADENS17_IS1J_S1B_NSW_INSB_IJS1C_SK_EEENSB_IJSK_SE_EEEEEEENSA_39AutoVectorizingCopyWithAssumedAlignmentILi128EEENSA_14SM90_TMA_STOREES2G_S2I_S2I_EEEvvEEEEvNT_6ParamsE,@function
        .size           _ZN7cutlass13device_kernelINS_4conv6kernel13ConvUniversalINS1_16ConvProblemShapeILNS1_8OperatorE2ELi3EEENS1_10collective14CollectiveConvINS1_47MainloopSm100TmaUmmaWarpSpecializedImplicitGemmILS5_2ELi20ELi3ELi1ELi2EN4cute5tupleIJNSA_1CILi2EEENSC_ILi1EEESE_EEEEENSB_IJNSC_ILi256EEENSB_IJNSC_ILi64EEEEEENSB_IJNSC_ILi32EEEEEEEEENS_10bfloat16_tESN_NSA_8TiledMMAINSA_8MMA_AtomIJNSA_26SM100_MMA_F16BF16_2x1SM_SSISN_SN_fLi256ELi64ELNSA_4UMMA5MajorE1ELSS_1ELNSR_7ScaleInE0ELST_0EEEEEENSA_6LayoutINSB_IJSE_SE_SE_EEENSB_IJNSC_ILi0EEESY_SY_EEEEENSB_IJNSA_10UnderscoreES11_S11_EEEEENS7_6detail27Sm100ImplicitGemmTileTraitsINSA_18SM100_TMA_2SM_LOADENSA_14ComposedLayoutINSA_7SwizzleILi3ELi4ELi3EEENSA_18smem_ptr_flag_bitsILi16EEENSW_INSB_IJSI_NSC_ILi8EEEEEENSB_IJSE_SI_EEEEEEEvEENS15_INSA_25SM100_TMA_2SM_LOAD_IM2COLENS17_INS18_ILi2ELi4ELi3EEES1B_NSW_INSB_IJSK_S1C_EEENSB_IJSE_SK_EEEEEEEvEEEENS_8epilogue10collective18CollectiveEpilogueINS1Q_23Sm100TmaWarpSpecializedILi3ELi2ELi32ELb1ELb0EEEJNSB_IJNSC_ILi128EEESJ_SL_EEENSB_IJNSW_IS1V_SE_EENSW_ISK_SE_EEEEESN_NSB_IJlNSB_IJSE_lllEEESY_EEESN_S21_NS1Q_6fusion15FusionCallbacksIS1U_NS22_17LinearCombinationISN_fSN_fLNS_15FloatRoundStyleE2EEES1W_S1Z_JEEENSA_5SM1004TMEM4LOAD26SM100_TMEM_LOAD_32dp32b32xENSA_13SM90_TMA_LOADENS17_IS1J_S1B_NSW_INSB_IJS1C_SK_EEENSB_IJSK_SE_EEEEEEENSA_39AutoVectorizingCopyWithAssumedAlignmentILi128EEENSA_14SM90_TMA_STOREES2G_S2I_S2I_EEEvvEEEEvNT_6ParamsE,(.L_x_214 - _ZN7cutlass13device_kernelINS_4conv6kernel13ConvUniversalINS1_16ConvProblemShapeILNS1_8OperatorE2ELi3EEENS1_10collective14CollectiveConvINS1_47MainloopSm100TmaUmmaWarpSpecializedImplicitGemmILS5_2ELi20ELi3ELi1ELi2EN4cute5tupleIJNSA_1CILi2EEENSC_ILi1EEESE_EEEEENSB_IJNSC_ILi256EEENSB_IJNSC_ILi64EEEEEENSB_IJNSC_ILi32EEEEEEEEENS_10bfloat16_tESN_NSA_8TiledMMAINSA_8MMA_AtomIJNSA_26SM100_MMA_F16BF16_2x1SM_SSISN_SN_fLi256ELi64ELNSA_4UMMA5MajorE1ELSS_1ELNSR_7ScaleInE0ELST_0EEEEEENSA_6LayoutINSB_IJSE_SE_SE_EEENSB_IJNSC_ILi0EEESY_SY_EEEEENSB_IJNSA_10UnderscoreES11_S11_EEEEENS7_6detail27Sm100ImplicitGemmTileTraitsINSA_18SM100_TMA_2SM_LOADENSA_14ComposedLayoutINSA_7SwizzleILi3ELi4ELi3EEENSA_18smem_ptr_flag_bitsILi16EEENSW_INSB_IJSI_NSC_ILi8EEEEEENSB_IJSE_SI_EEEEEEEvEENS15_INSA_25SM100_TMA_2SM_LOAD_IM2COLENS17_INS18_ILi2ELi4ELi3EEES1B_NSW_INSB_IJSK_S1C_EEENSB_IJSE_SK_EEEEEEEvEEEENS_8epilogue10collective18CollectiveEpilogueINS1Q_23Sm100TmaWarpSpecializedILi3ELi2ELi32ELb1ELb0EEEJNSB_IJNSC_ILi128EEESJ_SL_EEENSB_IJNSW_IS1V_SE_EENSW_ISK_SE_EEEEESN_NSB_IJlNSB_IJSE_lllEEESY_EEESN_S21_NS1Q_6fusion15FusionCallbacksIS1U_NS22_17LinearCombinationISN_fSN_fLNS_15FloatRoundStyleE2EEES1W_S1Z_JEEENSA_5SM1004TMEM4LOAD26SM100_TMEM_LOAD_32dp32b32xENSA_13SM90_TMA_LOADENS17_IS1J_S1B_NSW_INSB_IJS1C_SK_EEENSB_IJSK_SE_EEEEEEENSA_39AutoVectorizingCopyWithAssumedAlignmentILi128EEENSA_14SM90_TMA_STOREES2G_S2I_S2I_EEEvvEEEEvNT_6ParamsE)
        .other          _ZN7cutlass13device_kernelINS_4conv6kernel13ConvUniversalINS1_16ConvProblemShapeILNS1_8OperatorE2ELi3EEENS1_10collective14CollectiveConvINS1_47MainloopSm100TmaUmmaWarpSpecializedImplicitGemmILS5_2ELi20ELi3ELi1ELi2EN4cute5tupleIJNSA_1CILi2EEENSC_ILi1EEESE_EEEEENSB_IJNSC_ILi256EEENSB_IJNSC_ILi64EEEEEENSB_IJNSC_ILi32EEEEEEEEENS_10bfloat16_tESN_NSA_8TiledMMAINSA_8MMA_AtomIJNSA_26SM100_MMA_F16BF16_2x1SM_SSISN_SN_fLi256ELi64ELNSA_4UMMA5MajorE1ELSS_1ELNSR_7ScaleInE0ELST_0EEEEEENSA_6LayoutINSB_IJSE_SE_SE_EEENSB_IJNSC_ILi0EEESY_SY_EEEEENSB_IJNSA_10UnderscoreES11_S11_EEEEENS7_6detail27Sm100ImplicitGemmTileTraitsINSA_18SM100_TMA_2SM_LOADENSA_14ComposedLayoutINSA_7SwizzleILi3ELi4ELi3EEENSA_18smem_ptr_flag_bitsILi16EEENSW_INSB_IJSI_NSC_ILi8EEEEEENSB_IJSE_SI_EEEEEEEvEENS15_INSA_25SM100_TMA_2SM_LOAD_IM2COLENS17_INS18_ILi2ELi4ELi3EEES1B_NSW_INSB_IJSK_S1C_EEENSB_IJSE_SK_EEEEEEEvEEEENS_8epilogue10collective18CollectiveEpilogueINS1Q_23Sm100TmaWarpSpecializedILi3ELi2ELi32ELb1ELb0EEEJNSB_IJNSC_ILi128EEESJ_SL_EEENSB_IJNSW_IS1V_SE_EENSW_ISK_SE_EEEEESN_NSB_IJlNSB_IJSE_lllEEESY_EEESN_S21_NS1Q_6fusion15FusionCallbacksIS1U_NS22_17LinearCombinationISN_fSN_fLNS_15FloatRoundStyleE2EEES1W_S1Z_JEEENSA_5SM1004TMEM4LOAD26SM100_TMEM_LOAD_32dp32b32xENSA_13SM90_TMA_LOADENS17_IS1J_S1B_NSW_INSB_IJS1C_SK_EEENSB_IJSK_SE_EEEEEEENSA_39AutoVectorizingCopyWithAssumedAlignmentILi128EEENSA_14SM90_TMA_STOREES2G_S2I_S2I_EEEvvEEEEvNT_6ParamsE,@"STO_CUDA_ENTRY STV_DEFAULT"
_ZN7cutlass13device_kernelINS_4conv6kernel13ConvUniversalINS1_16ConvProblemShapeILNS1_8OperatorE2ELi3EEENS1_10collective14CollectiveConvINS1_47MainloopSm100TmaUmmaWarpSpecializedImplicitGemmILS5_2ELi20ELi3ELi1ELi2EN4cute5tupleIJNSA_1CILi2EEENSC_ILi1EEESE_EEEEENSB_IJNSC_ILi256EEENSB_IJNSC_ILi64EEEEEENSB_IJNSC_ILi32EEEEEEEEENS_10bfloat16_tESN_NSA_8TiledMMAINSA_8MMA_AtomIJNSA_26SM100_MMA_F16BF16_2x1SM_SSISN_SN_fLi256ELi64ELNSA_4UMMA5MajorE1ELSS_1ELNSR_7ScaleInE0ELST_0EEEEEENSA_6LayoutINSB_IJSE_SE_SE_EEENSB_IJNSC_ILi0EEESY_SY_EEEEENSB_IJNSA_10UnderscoreES11_S11_EEEEENS7_6detail27Sm100ImplicitGemmTileTraitsINSA_18SM100_TMA_2SM_LOADENSA_14ComposedLayoutINSA_7SwizzleILi3ELi4ELi3EEENSA_18smem_ptr_flag_bitsILi16EEENSW_INSB_IJSI_NSC_ILi8EEEEEENSB_IJSE_SI_EEEEEEEvEENS15_INSA_25SM100_TMA_2SM_LOAD_IM2COLENS17_INS18_ILi2ELi4ELi3EEES1B_NSW_INSB_IJSK_S1C_EEENSB_IJSE_SK_EEEEEEEvEEEENS_8epilogue10collective18CollectiveEpilogueINS1Q_23Sm100TmaWarpSpecializedILi3ELi2ELi32ELb1ELb0EEEJNSB_IJNSC_ILi128EEESJ_SL_EEENSB_IJNSW_IS1V_SE_EENSW_ISK_SE_EEEEESN_NSB_IJlNSB_IJSE_lllEEESY_EEESN_S21_NS1Q_6fusion15FusionCallbacksIS1U_NS22_17LinearCombinationISN_fSN_fLNS_15FloatRoundStyleE2EEES1W_S1Z_JEEENSA_5SM1004TMEM4LOAD26SM100_TMEM_LOAD_32dp32b32xENSA_13SM90_TMA_LOADENS17_IS1J_S1B_NSW_INSB_IJS1C_SK_EEENSB_IJSK_SE_EEEEEEENSA_39AutoVectorizingCopyWithAssumedAlignmentILi128EEENSA_14SM90_TMA_STOREES2G_S2I_S2I_EEEvvEEEEvNT_6ParamsE:
[----:B------:R-:W1:Y:S01]  /*0000*/  LDC R1, c[0x0][0x37c] ;  /* 0x0000df00ff017b82 */ /* 0x000e620000000800 */
[----:B------:R-:W2:Y:S01]  /*0010*/  S2R R99, SR_TID.X ;  /* 0x0000000000637919 */ /* 0x000ea20000002100 */
[----:B------:R-:W3:Y:S06]  /*0020*/  LDCU.64 UR8, c[0x0][0x990] ;  /* 0x00013200ff0877ac */ /* 0x000eec0008000a00 */
[----:B------:R-:W4:Y:S01]  /*0030*/  S2UR UR4, SR_CgaCtaId ;  /* 0x00000000000479c3 */ /* 0x000f220000008800 */
[----:B-1----:R-:W-:Y:S01]  /*0040*/  VIADD R1, R1, 0xfffffff8 ;  /* 0xfffffff801017836 */ /* 0x002fe20000000000 */
[----:B------:R-:W-:-:S02]  /*0050*/  PRMT R91, RZ, 0x7610, R91 ;  /* 0x00007610ff5b7816 */ /* 0x000fc4000000005b */
[----:B------:R-:W-:Y:S02]  /*0060*/  ELECT P1, URZ, PT ;  /* 0x0000000000ff782f */ /* 0x000fe40003820000 */
[----:B------:R-:W-:Y:S01]  /*0070*/  R2UR UR49, R1 ;  /* 0x00000000013172ca */ /* 0x000fe200000e0000 */
[----:B---3--:R-:W-:-:S04]  /*0080*/  UISETP.NE.U32.AND UP0, UPT, UR8, URZ, UPT ;  /* 0x000000ff0800728c */ /* 0x008fc8000bf05070 */
[----:B------:R-:W-:Y:S02]  /*0090*/  UISETP.NE.AND.EX UP0, UPT, UR9, URZ, UPT, UP0 ;  /* 0x000000ff0900728c */ /* 0x000fe4000bf05300 */
[----:B----4-:R-:W-:Y:S02]  /*00a0*/  ULOP3.LUT UR33, UR4, 0x1, URZ, 0xc0, !UPT ;  /* 0x0000000104217892 */ /* 0x010fe4000f8ec0ff */
[----:B------:R-:W-:Y:S01]  /*00b0*/  ULOP3.LUT UR32, UR4, 0x1, URZ, 0x3c, !UPT ;  /* 0x0000000104207892 */ /* 0x000fe2000f8e3cff */
[----:B--2---:R-:W-:-:S05]  /*00c0*/  SHF.R.U32.HI R92, RZ, 0x5, R99 ;  /* 0x00000005ff5c7819 */ /* 0x004fca0000011663 */
[----:B------:R-:W1:Y:S02]  /*00d0*/  SHFL.IDX PT, R0, R92, RZ, 0x1f ;  /* 0x00001fff5c007589 */ /* 0x000e6400000e0000 */
[----:B-1----:R-:W-:Y:S01]  /*00e0*/  R2UR UR18, R0 ;  /* 0x00000000001272ca */ /* 0x002fe200000e0000 */
[----:B------:R-:W-:-:S14]  /*00f0*/  BRA.U UP0, `(.L_x_0) ;  /* 0x0000000100307547 */ /* 0x000fdc000b800000 */
[----:B------:R-:W1:Y:S02]  /*0100*/  LDCU.64 UR4, c[0x0][0x988] ;  /* 0x00013100ff0477ac */ /* 0x000e640008000a00 */
[----:B-1----:R-:W-:-:S04]  /*0110*/  UISETP.NE.U32.AND UP0, UPT, UR4, URZ, UPT ;  /* 0x000000ff0400728c */ /* 0x002fc8000bf05070 */
[----:B------:R-:W-:-:S09]  /*0120*/  UISETP.NE.AND.EX UP0, UPT, UR5, URZ, UPT, UP0 ;  /* 0x000000ff0500728c */ /* 0x000fd2000bf05300 */
[----:B------:R-:W-:Y:S05]  /*0130*/  BRA.U !UP0, `(.L_x_1) ;  /* 0x0000000108147547 */ /* 0x000fea000b800000 */
[----:B------:R-:W1:Y:S01]  /*0140*/  LDC.64 R2, c[0x0][0x988] ;  /* 0x00026200ff027b82 */ /* 0x000e620000000a00 */
[----:B------:R-:W1:Y:S02]  /*0150*/  LDCU.64 UR4, c[0x0][0x358] ;  /* 0x00006b00ff0477ac */ /* 0x000e640008000a00 */
[----:B-1----:R1:W5:Y:S01]  /*0160*/  LDG.E R41, desc[UR4][R2.64] ;  /* 0x0000000402297981 */ /* 0x002362000c1e1900 */
[----:B------:R-:W-:Y:S01]  /*0170*/  HFMA2 R91, -RZ, RZ, 0, 5.9604644775390625e-08 ;  /* 0x00000001ff5b7431 */ /* 0x000fe200000001ff */
[----:B------:R-:W-:Y:S05]  /*0180*/  BRA `(.L_x_0) ;  /* 0x00000000000c7947 */ /* 0x000fea0003800000 */
.L_x_1:
[----:B------:R-:W1:Y:S01]  /*0190*/  LDCU UR4, c[0x0][0x980] ;  /* 0x00013000ff0477ac */ /* 0x000e620008000800 */
[----:B------:R-:W-:Y:S01]  /*01a0*/  HFMA2 R91, -RZ, RZ, 0, 5.9604644775390625e-08 ;  /* 0x00000001ff5b7431 */ /* 0x000fe200000001ff */
[----:B-1----:R-:W-:-:S07]  /*01b0*/  MOV R41, UR4 ;  /* 0x0000000400297c02 */ /* 0x002fce0008000f00 */
.L_x_0:
[----:B------:R-:W2:Y:S02]  /*01c0*/  LDCU.64 UR4, c[0x0][0x9b0] ;  /* 0x00013600ff0477ac */ /* 0x000ea40008000a00 */
[----:B--2---:R-:W-:-:S04]  /*01d0*/  UISETP.NE.U32.AND UP0, UPT, UR4, URZ, UPT ;  /* 0x000000ff0400728c */ /* 0x004fc8000bf05070 */
[----:B------:R-:W-:-:S09]  /*01e0*/  UISETP.NE.AND.EX UP0, UPT, UR5, URZ, UPT, UP0 ;  /* 0x000000ff0500728c */ /* 0x000fd2000bf05300 */
[----:B------:R-:W-:Y:S05]  /*01f0*/  BRA.U UP0, `(.L_x_2) ;  /* 0x0000000100287547 */ /* 0x000fea000b800000 */
[----:B------:R-:W2:Y:S02]  /*0200*/  LDCU.64 UR4, c[0x0][0x9a8] ;  /* 0x00013500ff0477ac */ /* 0x000ea40008000a00 */
[----:B--2---:R-:W-:-:S04]  /*0210*/  UISETP.NE.U32.AND UP0, UPT, UR4, URZ, UPT ;  /* 0x000000ff0400728c */ /* 0x004fc8000bf05070 */
[----:B------:R-:W-:-:S09]  /*0220*/  UISETP.NE.AND.EX UP0, UPT, UR5, URZ, UPT, UP0 ;  /* 0x000000ff0500728c */ /* 0x000fd2000bf05300 */
[----:B------:R-:W-:Y:S05]  /*0230*/  BRA.U !UP0, `(.L_x_3) ;  /* 0x0000000108107547 */ /* 0x000fea000b800000 */
[----:B------:R-:W2:Y:S01]  /*0240*/  LDC.64 R38, c[0x0][0x9a8] ;  /* 0x00026a00ff267b82 */ /* 0x000ea20000000a00 */
[----:B------:R-:W2:Y:S02]  /*0250*/  LDCU.64 UR4, c[0x0][0x358] ;  /* 0x00006b00ff0477ac */ /* 0x000ea40008000a00 */
[----:B--2---:R2:W5:Y:S01]  /*0260*/  LDG.E R38, desc[UR4][R38.64] ;  /* 0x0000000426267981 */ /* 0x004562000c1e1900 */
[----:B------:R-:W-:Y:S05]  /*0270*/  BRA `(.L_x_2) ;  /* 0x0000000000087947 */ /* 0x000fea0003800000 */
.L_x_3:
[----:B------:R-:W2:Y:S02]  /*0280*/  LDCU UR4, c[0x0][0x9a0] ;  /* 0x00013400ff0477ac */ /* 0x000ea40008000800 */
[----:B--2---:R-:W-:Y:S02]  /*0290*/  MOV R38, UR4 ;  /* 0x0000000400267c02 */ /* 0x004fe40008000f00 */
.L_x_2:
[----:B------:R-:W-:Y:S01]  /*02a0*/  IMAD.U32 R0, RZ, RZ, UR18 ;  /* 0x00000012ff007e24 */ /* 0x000fe2000f8e00ff */
[----:B------:R-:W-:Y:S04]  /*02b0*/  BSSY.RECONVERGENT B0, `(.L_x_4) ;  /* 0x000000c000007945 */ /* 0x000fe80003800200 */
[C---:B------:R-:W-:Y:S02]  /*02c0*/  ISETP.NE.OR P2, PT, R0.reuse, 0x1, !P1 ;  /* 0x000000010000780c */ /* 0x040fe40004f45670 */
[----:B------:R-:W-:-:S11]  /*02d0*/  ISETP.NE.OR P0, PT, R0, 0x3, !P1 ;  /* 0x000000030000780c */ /* 0x000fd60004f05670 */
[----:B------:R-:W-:Y:S05]  /*02e0*/  @P2 BRA `(.L_x_5) ;  /* 0x0000000000202947 */ /* 0x000fea0003800000 */
[----:B------:R-:W3:Y:S02]  /*02f0*/  LDCU.64 UR4, c[0x0][0x348] ;  /* 0x00006900ff0477ac */ /* 0x000ee40008000a00 */
[----:B---3--:R-:W-:Y:S02]  /*0300*/  UIADD3 UR6, UP1, UPT, UR4, 0x80, URZ ;  /* 0x0000008004067890 */ /* 0x008fe4000ff3e0ff */
[----:B------:R-:W-:Y:S02]  /*0310*/  UIADD3 UR4, UP0, UPT, UR4, 0x180, URZ ;  /* 0x0000018004047890 */ /* 0x000fe4000ff1e0ff */
[----:B------:R-:W-:Y:S02]  /*0320*/  UIADD3.X UR7, UPT, UPT, URZ, UR5, URZ, UP1, !UPT ;  /* 0x00000005ff077290 */ /* 0x000fe40008ffe4ff */
[----:B------:R-:W-:-:S07]  /*0330*/  UIADD3.X UR5, UPT, UPT, URZ, UR5, URZ, UP0, !UPT ;  /* 0x00000005ff057290 */ /* 0x000fce00087fe4ff */
[----:B------:R3:W-:Y:S02]  /*0340*/  UTMACCTL.PF [UR6] ;  /* 0x00000000060079b9 */ /* 0x0007e40008040000 */
[----:B------:R3:W-:Y:S02]  /*0350*/  UTMACCTL.PF [UR4] ;  /* 0x00000000040079b9 */ /* 0x0007e40008040000 */
[----:B---3--:R-:W-:Y:S01]  /*0360*/  NOP ;  /* 0x0000000000007918 */ /* 0x008fe20000000000 */
.L_x_5:
[----:B------:R-:W-:Y:S05]  /*0370*/  BSYNC.RECONVERGENT B0 ;  /* 0x0000000000007941 */ /* 0x000fea0003800200 */
.L_x_4:
[----:B------:R-:W-:Y:S04]  /*0380*/  BSSY.RECONVERGENT B0, `(.L_x_6) ;  /* 0x000000a000007945 */ /* 0x000fe80003800200 */
        /* <DEDUP_REMOVED lines=9> */
.L_x_7:
[----:B------:R-:W-:Y:S05]  /*0420*/  BSYNC.RECONVERGENT B0 ;  /* 0x0000000000007941 */ /* 0x000fea0003800200 */
.L_x_6:
[----:B------:R-:W3:Y:S01]  /*0430*/  LDCU.64 UR4, c[0x0][0x988] ;  /* 0x00013100ff0477ac */ /* 0x000ee20008000a00 */
[----:B------:R-:W-:Y:S02]  /*0440*/  UISETP.EQ.U32.AND UP2, UPT, UR8, URZ, UPT ;  /* 0x000000ff0800728c */ /* 0x000fe4000bf42070 */
[----:B------:R-:W-:Y:S02]  /*0450*/  UPLOP3.LUT UP3, UPT, UPT, UPT, UPT, 0x80, 0x8 ;  /* 0x000000000008789c */ /* 0x000fe40003f6f070 */
[----:B---3--:R-:W-:-:S04]  /*0460*/  UISETP.NE.U32.AND UP0, UPT, UR4, URZ, UPT ;  /* 0x000000ff0400728c */ /* 0x008fc8000bf05070 */
[----:B------:R-:W-:-:S04]  /*0470*/  UISETP.NE.AND.EX UP1, UPT, UR5, URZ, UPT, UP0 ;  /* 0x000000ff0500728c */ /* 0x000fc8000bf25300 */
[----:B------:R-:W-:-:S04]  /*0480*/  UISETP.EQ.OR.EX UP4, UPT, UR9, URZ, !UP1, UP2 ;  /* 0x000000ff0900728c */ /* 0x000fc8000cf82720 */
[----:B------:R-:W-:-:S06]  /*0490*/  UP2UR UR4, UPR, URZ, 0x10 ;  /* 0x00000010ff047883 */ /* 0x000fcc0008000000 */
[----:B------:R-:W-:Y:S01]  /*04a0*/  MOV R98, UR4 ;  /* 0x0000000400627c02 */ /* 0x000fe20008000f00 */
[----:B------:R-:W-:Y:S06]  /*04b0*/  BRA.U !UP4, `(.L_x_8) ;  /* 0x000000010c207547 */ /* 0x000fec000b800000 */
[----:B------:R-:W-:Y:S01]  /*04c0*/  UISETP.NE.U32.AND UP0, UPT, UR8, URZ, UPT ;  /* 0x000000ff0800728c */ /* 0x000fe2000bf05070 */
[----:B-----5:R-:W-:Y:S01]  /*04d0*/  FSETP.NEU.AND P0, PT, R41, RZ, PT ;  /* 0x000000ff2900720b */ /* 0x020fe20003f0d000 */
[----:B------:R-:W-:Y:S02]  /*04e0*/  USEL UR4, URZ, 0xffffffff, UP1 ;  /* 0xffffffffff047887 */ /* 0x000fe40008800000 */
[----:B------:R-:W-:-:S10]  /*04f0*/  UISETP.NE.AND.EX UP2, UPT, UR9, URZ, UPT, UP0 ;  /* 0x000000ff0900728c */ /* 0x000fd4000bf45300 */
[----:B------:R-:W-:Y:S01]  /*0500*/  VOTEU.ANY UP0, P0 ;  /* 0x0000000000ff7886 */ /* 0x000fe20000000100 */
[----:B------:R-:W-:-:S04]  /*0510*/  @!UP2 USEL UR4, URZ, 0xffffffff, UP0 ;  /* 0xffffffffff04a887 */ /* 0x000fc80008000000 */
[----:B------:R-:W-:-:S04]  /*0520*/  ULOP3.LUT UR4, UR4, 0x1, URZ, 0xc0, !UPT ;  /* 0x0000000104047892 */ /* 0x000fc8000f8ec0ff */
[----:B------:R-:W-:-:S11]  /*0530*/  UISETP.NE.U32.AND UP3, UPT, UR4, 0x1, UPT ;  /* 0x000000010400788c */ /* 0x000fd6000bf65070 */
.L_x_8:
[----:B------:R-:W3:Y:S01]  /*0540*/  SHFL.IDX PT, R0, R92, RZ, 0x1f ;  /* 0x00001fff5c007589 */ /* 0x000ee200000e0000 */
[----:B------:R-:W-:Y:S02]  /*0550*/  UISETP.NE.AND UP5, UPT, UR18, 0x2, UPT ;  /* 0x000000021200788c */ /* 0x000fe4000bfa5270 */
[----:B------:R-:W-:Y:S02]  /*0560*/  UISETP.NE.AND UP0, UPT, UR18, 0x2, UPT ;  /* 0x000000021200788c */ /* 0x000fe4000bf05270 */
[----:B------:R-:W-:Y:S02]  /*0570*/  UISETP.NE.OR UP2, UPT, UR33, URZ, UP5 ;  /* 0x000000ff2100728c */ /* 0x000fe4000af45670 */
[----:B------:R-:W-:-:S04]  /*0580*/  USEL UR54, URZ, 0x1, UP0 ;  /* 0x00000001ff367887 */ /* 0x000fc80008000000 */
[----:B------:R-:W-:Y:S02]  /*0590*/  PLOP3.LUT P3, PT, P1, PT, UP2, 0xae, 0xea ;  /* 0x0000000000ea781c */ /* 0x000fe40000f6f52e */
[----:B---3--:R-:W-:-:S13]  /*05a0*/  ISETP.NE.AND P0, PT, R0, RZ, PT ;  /* 0x000000ff0000720c */ /* 0x008fda0003f05270 */
[----:B------:R-:W-:Y:S05]  /*05b0*/  @P0 BRA `(.L_x_9) ;  /* 0x0000000000d40947 */ /* 0x000fea0003800000 */
[----:B------:R-:W-:Y:S01]  /*05c0*/  ELECT P0, URZ, PT ;  /* 0x0000000000ff782f */ /* 0x000fe20003800000 */
[----:B------:R-:W-:-:S12]  /*05d0*/  BSSY.RECONVERGENT B0, `(.L_x_9) ;  /* 0x0000033000007945 */ /* 0x000fd80003800200 */
[----:B------:R-:W-:Y:S05]  /*05e0*/  @!P0 BRA `(.L_x_10) ;  /* 0x0000000000c48947 */ /* 0x000fea0003800000 */
[----:B------:R-:W3:Y:S01]  /*05f0*/  S2UR UR5, SR_CgaCtaId ;  /* 0x00000000000579c3 */ /* 0x000ee20000008800 */
[----:B------:R-:W-:Y:S01]  /*0600*/  UMOV UR4, 0x400 ;  /* 0x0000040000047882 */ /* 0x000fe20000000000 */
[----:B------:R-:W-:Y:S02]  /*0610*/  UMOV UR6, 0x1 ;  /* 0x0000000100067882 */ /* 0x000fe40000000000 */
[----:B------:R-:W-:-:S04]  /*0620*/  UIADD3 UR6, UPT, UPT, -UR6, 0x100000, URZ ;  /* 0x0010000006067890 */ /* 0x000fc8000fffe1ff */
[----:B------:R-:W-:Y:S02]  /*0630*/  USHF.L.U32 UR7, UR6, 0xb, URZ ;  /* 0x0000000b06077899 */ /* 0x000fe400080006ff */
[----:B------:R-:W-:Y:S02]  /*0640*/  USHF.L.U32 UR6, UR6, 0x1, URZ ;  /* 0x0000000106067899 */ /* 0x000fe400080006ff */
[----:B---3--:R-:W-:Y:S01]  /*0650*/  ULEA UR4, UR5, UR4, 0x18 ;  /* 0x0000000405047291 */ /* 0x008fe2000f8ec0ff */
[----:B------:R-:W3:Y:S11]  /*0660*/  FENCE.VIEW.ASYNC.S ;  /* 0x00000000000073c6 */ /* 0x000ef60000000000 */
[----:B---3--:R3:W4:Y:S01]  /*0670*/  SYNCS.EXCH.64 URZ, [UR4], UR6 ;  /* 0x0000000604ff75b2 */ /* 0x0087220008000100 */
[----:B------:R3:W1:Y:S01]  /*0680*/  SYNCS.EXCH.64 URZ, [UR4+0xa0], UR6 ;  /* 0x0000a00604ff75b2 */ /* 0x0006620008000100 */
        /* <DEDUP_REMOVED lines=37> */
[----:B------:R3:W1:Y:S02]  /*08e0*/  SYNCS.EXCH.64 URZ, [UR4+0x138], UR6 ;  /* 0x0001380604ff75b2 */ /* 0x0006640008000100 */
[----:B---34-:R-:W-:Y:S01]  /*08f0*/  NOP ;  /* 0x0000000000007918 */ /* 0x018fe20000000000 */
.L_x_10:
[----:B------:R-:W-:Y:S05]  /*0900*/  BSYNC.RECONVERGENT B0 ;  /* 0x0000000000007941 */ /* 0x000fea0003800200 */
.L_x_9:
[----:B------:R-:W3:Y:S01]  /*0910*/  SHFL.IDX PT, R0, R92, RZ, 0x1f ;  /* 0x00001fff5c007589 */ /* 0x000ee200000e0000 */
[----:B------:R-:W-:Y:S01]  /*0920*/  NOP ;  /* 0x0000000000007918 */ /* 0x000fe20000000000 */
[----:B---3--:R-:W-:-:S13]  /*0930*/  ISETP.NE.AND P0, PT, R0, 0x1, PT ;  /* 0x000000010000780c */ /* 0x008fda0003f05270 */
[----:B------:R-:W-:Y:S05]  /*0940*/  @P0 BRA `(.L_x_11) ;  /* 0x0000000000500947 */ /* 0x000fea0003800000 */
[----:B------:R-:W3:Y:S01]  /*0950*/  S2UR UR5, SR_CgaCtaId ;  /* 0x00000000000579c3 */ /* 0x000ee20000008800 */
[----:B------:R-:W-:Y:S01]  /*0960*/  UMOV UR4, 0x400 ;  /* 0x0000040000047882 */ /* 0x000fe20000000000 */
[----:B------:R-:W-:Y:S01]  /*0970*/  UMOV UR8, 0x20 ;  /* 0x0000002000087882 */ /* 0x000fe20000000000 */
[----:B------:R-:W-:Y:S01]  /*0980*/  UMOV UR6, 0x80 ;  /* 0x0000008000067882 */ /* 0x000fe20000000000 */
[----:B------:R-:W-:-:S04]  /*0990*/  UIADD3 UR8, UPT, UPT, -UR8, 0x100000, URZ ;  /* 0x0010000008087890 */ /* 0x000fc8000fffe1ff */
[----:B------:R-:W-:Y:S02]  /*09a0*/  USHF.L.U32 UR9, UR8, 0xb, URZ ;  /* 0x0000000b08097899 */ /* 0x000fe400080006ff */
[----:B------:R-:W-:Y:S02]  /*09b0*/  USHF.L.U32 UR8, UR8, 0x1, URZ ;  /* 0x0000000108087899 */ /* 0x000fe400080006ff */
[----:B------:R-:W-:-:S04]  /*09c0*/  UIADD3 UR6, UPT, UPT, -UR6, 0x100000, URZ ;  /* 0x0010000006067890 */ /* 0x000fc8000fffe1ff */
[----:B------:R-:W-:Y:S02]  /*09d0*/  USHF.L.U32 UR7, UR6, 0xb, URZ ;  /* 0x0000000b06077899 */ /* 0x000fe400080006ff */
[----:B------:R-:W-:Y:S01]  /*09e0*/  USHF.L.U32 UR6, UR6, 0x1, URZ ;  /* 0x0000000106067899 */ /* 0x000fe200080006ff */
[----:B------:R-:W-:Y:S01]  /*09f0*/  ELECT P0, URZ, PT ;  /* 0x0000000000ff782f */ /* 0x000fe20003800000 */
[----:B---3--:R-:W-:Y:S01]  /*0a00*/  ULEA UR4, UR5, UR4, 0x18 ;  /* 0x0000000405047291 */ /* 0x008fe2000f8ec0ff */
[----:B------:R-:W3:Y:S11]  /*0a10*/  FENCE.VIEW.ASYNC.S ;  /* 0x00000000000073c6 */ /* 0x000ef60000000000 */
[----:B---3--:R3:W4:Y:S01]  /*0a20*/  SYNCS.EXCH.64 URZ, [UR4+0x140], UR8 ;  /* 0x0001400804ff75b2 */ /* 0x0087220008000100 */
[----:B------:R3:W1:Y:S01]  /*0a30*/  SYNCS.EXCH.64 URZ, [UR4+0x158], UR6 ;  /* 0x0001580604ff75b2 */ /* 0x0006620008000100 */
[----:B------:R3:W1:Y:S01]  /*0a40*/  SYNCS.EXCH.64 URZ, [UR4+0x148], UR8 ;  /* 0x0001480804ff75b2 */ /* 0x0006620008000100 */
[----:B------:R3:W1:Y:S01]  /*0a50*/  SYNCS.EXCH.64 URZ, [UR4+0x160], UR6 ;  /* 0x0001600604ff75b2 */ /* 0x0006620008000100 */
[----:B------:R3:W1:Y:S01]  /*0a60*/  SYNCS.EXCH.64 URZ, [UR4+0x150], UR8 ;  /* 0x0001500804ff75b2 */ /* 0x0006620008000100 */
[----:B------:R3:W1:Y:S01]  /*0a70*/  SYNCS.EXCH.64 URZ, [UR4+0x168], UR6 ;  /* 0x0001680604ff75b2 */ /* 0x0006620008000100 */
[----:B------:R-:W-:Y:S01]  /*0a80*/  NOP ;  /* 0x0000000000007918 */ /* 0x000fe20000000000 */
.L_x_11:
[----:B------:R-:W2:Y:S01]  /*0a90*/  SHFL.IDX PT, R0, R92, RZ, 0x1f ;  /* 0x00001fff5c007589 */ /* 0x000ea200000e0000 */
[----:B------:R-:W-:Y:S01]  /*0aa0*/  NOP ;  /* 0x0000000000007918 */ /* 0x000fe20000000000 */
[----:B--2---:R-:W-:-:S13]  /*0ab0*/  ISETP.NE.AND P0, PT, R0, 0x3, PT ;  /* 0x000000030000780c */ /* 0x004fda0003f05270 */
[----:B------:R-:W-:Y:S05]  /*0ac0*/  @P0 BRA `(.L_x_12) ;  /* 0x0000000000300947 */ /* 0x000fea0003800000 */
[----:B------:R-:W2:Y:S01]  /*0ad0*/  S2UR UR5, SR_CgaCtaId ;  /* 0x00000000000579c3 */ /* 0x000ea20000008800 */
[----:B---3--:R-:W-:Y:S01]  /*0ae0*/  UMOV UR4, 0x400 ;  /* 0x0000040000047882 */ /* 0x008fe20000000000 */
[----:B------:R-:W-:Y:S01]  /*0af0*/  UMOV UR6, 0x20 ;  /* 0x0000002000067882 */ /* 0x000fe20000000000 */
[----:B------:R-:W-:Y:S01]  /*0b00*/  ELECT P0, URZ, PT ;  /* 0x0000000000ff782f */ /* 0x000fe20003800000 */
[----:B------:R-:W-:-:S04]  /*0b10*/  UIADD3 UR6, UPT, UPT, -UR6, 0x100000, URZ ;  /* 0x0010000006067890 */ /* 0x000fc8000fffe1ff */
[----:B------:R-:W-:Y:S02]  /*0b20*/  USHF.L.U32 UR7, UR6, 0xb, URZ ;  /* 0x0000000b06077899 */ /* 0x000fe400080006ff */
[----:B------:R-:W-:Y:S02]  /*0b30*/  USHF.L.U32 UR6, UR6, 0x1, URZ ;  /* 0x0000000106067899 */ /* 0x000fe400080006ff */
[----:B--2---:R-:W-:Y:S01]  /*0b40*/  ULEA UR4, UR5, UR4, 0x18 ;  /* 0x0000000405047291 */ /* 0x004fe2000f8ec0ff */
[----:B------:R-:W2:Y:S11]  /*0b50*/  FENCE.VIEW.ASYNC.S ;  /* 0x00000000000073c6 */ /* 0x000eb60000000000 */
[----:B--2---:R2:W3:Y:S01]  /*0b60*/  SYNCS.EXCH.64 URZ, [UR4+0x170], UR6 ;  /* 0x0001700604ff75b2 */ /* 0x0044e20008000100 */
[----:B------:R2:W1:Y:S01]  /*0b70*/  SYNCS.EXCH.64 URZ, [UR4+0x178], UR6 ;  /* 0x0001780604ff75b2 */ /* 0x0004620008000100 */
[----:B------:R-:W-:Y:S01]  /*0b80*/  NOP ;  /* 0x0000000000007918 */ /* 0x000fe20000000000 */
.L_x_12:
[----:B------:R-:W4:Y:S01]  /*0b90*/  SHFL.IDX PT, R0, R92, RZ, 0x1f ;  /* 0x00001fff5c007589 */ /* 0x000f2200000e0000 */
[----:B------:R-:W-:Y:S01]  /*0ba0*/  NOP ;  /* 0x0000000000007918 */ /* 0x000fe20000000000 */
[----:B----4-:R-:W-:-:S13]  /*0bb0*/  ISETP.NE.AND P0, PT, R0, 0x4, PT ;  /* 0x000000040000780c */ /* 0x010fda0003f05270 */
[----:B------:R-:W-:Y:S05]  /*0bc0*/  @P0 BRA `(.L_x_13) ;  /* 0x0000000000440947 */ /* 0x000fea0003800000 */
[----:B------:R-:W4:Y:S01]  /*0bd0*/  S2UR UR5, SR_CgaCtaId ;  /* 0x00000000000579c3 */ /* 0x000f220000008800 */
[----:B--23--:R-:W-:Y:S01]  /*0be0*/  UMOV UR4, 0x1e0 ;  /* 0x000001e000047882 */ /* 0x00cfe20000000000 */
[----:B------:R-:W-:Y:S01]  /*0bf0*/  UMOV UR6, 0x400 ;  /* 0x0000040000067882 */ /* 0x000fe20000000000 */
[----:B------:R-:W-:Y:S01]  /*0c00*/  USEL UR4, UR4, 0x1a0, UP3 ;  /* 0x000001a004047887 */ /* 0x000fe20009800000 */
[----:B------:R-:W-:Y:S01]  /*0c10*/  UMOV UR8, 0x1 ;  /* 0x0000000100087882 */ /* 0x000fe20000000000 */
[----:B------:R-:W-:Y:S01]  /*0c20*/  ELECT P0, URZ, PT ;  /* 0x0000000000ff782f */ /* 0x000fe20003800000 */
[----:B------:R-:W-:-:S04]  /*0c30*/  UIADD3 UR8, UPT, UPT, -UR8, 0x100000, URZ ;  /* 0x0010000008087890 */ /* 0x000fc8000fffe1ff */
[----:B------:R-:W-:Y:S02]  /*0c40*/  USHF.L.U32 UR9, UR8, 0xb, URZ ;  /* 0x0000000b08097899 */ /* 0x000fe400080006ff */
[----:B------:R-:W-:Y:S02]  /*0c50*/  USHF.L.U32 UR8, UR8, 0x1, URZ ;  /* 0x0000000108087899 */ /* 0x000fe400080006ff */
[----:B----4-:R-:W-:Y:S02]  /*0c60*/  ULEA UR6, UR5, UR6, 0x18 ;  /* 0x0000000605067291 */ /* 0x010fe4000f8ec0ff */
[----:B------:R-:W-:-:S04]  /*0c70*/  UIADD3 UR4, UPT, UPT, -UR4, 0x100000, URZ ;  /* 0x0010000004047890 */ /* 0x000fc8000fffe1ff */
[----:B------:R-:W-:Y:S02]  /*0c80*/  USHF.L.U32 UR5, UR4, 0xb, URZ ;  /* 0x0000000b04057899 */ /* 0x000fe400080006ff */
[----:B------:R-:W-:Y:S01]  /*0c90*/  USHF.L.U32 UR4, UR4, 0x1, URZ ;  /* 0x0000000104047899 */ /* 0x000fe200080006ff */
[----:B------:R-:W2:Y:S03]  /*0ca0*/  FENCE.VIEW.ASYNC.S ;  /* 0x00000000000073c6 */ /* 0x000ea60000000000 */
[----:B--2---:R4:W2:Y:S08]  /*0cb0*/  SYNCS.EXCH.64 URZ, [UR6+0x180], UR8 ;  /* 0x0001800806ff75b2 */ /* 0x0048b00008000100 */
[----:B------:R4:W3:Y:S02]  /*0cc0*/  SYNCS.EXCH.64 URZ, [UR6+0x188], UR4 ;  /* 0x0001880406ff75b2 */ /* 0x0008e40008000100 */
[----:B----4-:R-:W-:Y:S01]  /*0cd0*/  NOP ;  /* 0x0000000000007918 */ /* 0x010fe20000000000 */
.L_x_13:
[----:B------:R-:W4:Y:S01]  /*0ce0*/  SHFL.IDX PT, R0, R92, RZ, 0x1f ;  /* 0x00001fff5c007589 */ /* 0x000f2200000e0000 */
[----:B------:R-:W-:Y:S01]  /*0cf0*/  ISETP.NE.OR P1, PT, RZ, UR18, !P1 ;  /* 0x00000012ff007c0c */ /* 0x000fe2000cf25670 */
[----:B------:R-:W-:Y:S01]  /*0d00*/  NOP ;  /* 0x0000000000007918 */ /* 0x000fe20000000000 */
[----:B----4-:R-:W-:-:S13]  /*0d10*/  ISETP.NE.AND P0, PT, R0, 0x5, PT ;  /* 0x000000050000780c */ /* 0x010fda0003f05270 */
[----:B------:R-:W-:Y:S05]  /*0d20*/  @P0 BRA `(.L_x_14) ;  /* 0x0000000000480947 */ /* 0x000fea0003800000 */
[----:B------:R-:W4:Y:S01]  /*0d30*/  S2UR UR5, SR_CgaCtaId ;  /* 0x00000000000579c3 */ /* 0x000f220000008800 */
[----:B--23--:R-:W-:Y:S01]  /*0d40*/  UMOV UR4, 0x400 ;  /* 0x0000040000047882 */ /* 0x00cfe20000000000 */
        /* <DEDUP_REMOVED lines=9> */
[----:B----4-:R-:W-:Y:S01]  /*0de0*/  ULEA UR4, UR5, UR4, 0x18 ;  /* 0x0000000405047291 */ /* 0x010fe2000f8ec0ff */
[----:B------:R-:W2:Y:S11]  /*0df0*/  FENCE.VIEW.ASYNC.S ;  /* 0x00000000000073c6 */ /* 0x000eb60000000000 */
[----:B--2---:R4:W2:Y:S01]  /*0e00*/  SYNCS.EXCH.64 URZ, [UR4+0x190], UR6 ;  /* 0x0001900604ff75b2 */ /* 0x0048a20008000100 */
[----:B------:R4:W3:Y:S01]  /*0e10*/  SYNCS.EXCH.64 URZ, [UR4+0x1a0], UR8 ;  /* 0x0001a00804ff75b2 */ /* 0x0008e20008000100 */
[----:B------:R4:W1:Y:S01]  /*0e20*/  SYNCS.EXCH.64 URZ, [UR4+0x198], UR6 ;  /* 0x0001980604ff75b2 */ /* 0x0008620008000100 */
[----:B------:R4:W1:Y:S02]  /*0e30*/  SYNCS.EXCH.64 URZ, [UR4+0x1a8], UR8 ;  /* 0x0001a80804ff75b2 */ /* 0x0008640008000100 */
[----:B----4-:R-:W-:Y:S01]  /*0e40*/  NOP ;  /* 0x0000000000007918 */ /* 0x010fe20000000000 */
.L_x_14:
[----:B--23--:R-:W2:Y:S01]  /*0e50*/  S2UR UR7, SR_CgaCtaId ;  /* 0x00000000000779c3 */ /* 0x00cea20000008800 */
[----:B------:R-:W-:Y:S01]  /*0e60*/  VOTEU.ALL UP0, P1 ;  /* 0x0000000000ff7886 */ /* 0x000fe20000800000 */
[----:B------:R-:W-:Y:S01]  /*0e70*/  UMOV UR4, 0x20 ;  /* 0x0000002000047882 */ /* 0x000fe20000000000 */
[----:B------:R-:W-:Y:S01]  /*0e80*/  NOP ;  /* 0x0000000000007918 */ /* 0x000fe20000000000 */
[----:B-1----:R-:W-:Y:S01]  /*0e90*/  LOP3.LUT R3, R99, 0x1f, RZ, 0xc0, !PT ;  /* 0x0000001f63037812 */ /* 0x002fe200078ec0ff */
[----:B------:R-:W-:Y:S01]  /*0ea0*/  UISETP.NE.AND UP4, UPT, UR18, URZ, UPT ;  /* 0x000000ff1200728c */ /* 0x000fe2000bf85270 */
[----:B------:R-:W-:Y:S01]  /*0eb0*/  @!UP0 UMOV UR6, 0x400 ;  /* 0x0000040000068882 */ /* 0x000fe20000000000 */
[----:B------:R-:W-:-:S04]  /*0ec0*/  @!UP0 UIADD3 UR4, UPT, UPT, -UR4, 0x100000, URZ ;  /* 0x0010000004048890 */ /* 0x000fc8000fffe1ff */
[----:B------:R-:W-:Y:S02]  /*0ed0*/  @!UP0 USHF.L.U32 UR5, UR4, 0xb, URZ ;  /* 0x0000000b04058899 */ /* 0x000fe400080006ff */
[----:B------:R-:W-:Y:S02]  /*0ee0*/  @!UP0 USHF.L.U32 UR4, UR4, 0x1, URZ ;  /* 0x0000000104048899 */ /* 0x000fe400080006ff */
[----:B--2---:R-:W-:Y:S01]  /*0ef0*/  @!UP0 ULEA UR6, UR7, UR6, 0x18 ;  /* 0x0000000607068291 */ /* 0x004fe2000f8ec0ff */
[----:B------:R-:W1:Y:S01]  /*0f00*/  LDCU UR7, c[0x0][0x36c] ;  /* 0x00006d80ff0777ac */ /* 0x000e620008000800 */
[----:B------:R-:W-:Y:S01]  /*0f10*/  VOTEU.ALL UP0, P1 ;  /* 0x0000000000ff7886 */ /* 0x000fe20000800000 */
[----:B------:R-:W2:Y:S09]  /*0f20*/  FENCE.VIEW.ASYNC.S ;  /* 0x00000000000073c6 */ /* 0x000eb20000000000 */
[----:B--2---:R2:W3:Y:S01]  /*0f30*/  @!UP0 SYNCS.EXCH.64 URZ, [UR6+0x1b0], UR4 ;  /* 0x0001b00406ff85b2 */ /* 0x0044e20008000100 */
[----:B-1----:R-:W-:-:S09]  /*0f40*/  UISETP.EQ.U32.AND UP6, UPT, UR7, 0x1, UPT ;  /* 0x000000010700788c */ /* 0x002fd2000bfc2070 */
[----:B--2---:R-:W-:Y:S05]  /*0f50*/  BRA.U !UP6, `(.L_x_15) ;  /* 0x000000010e087547 */ /* 0x004fea000b800000 */
[----:B---3--:R-:W-:Y:S01]  /*0f60*/  UCGABAR_ARV ;  /* 0x00000000000079c7 */ /* 0x008fe20008000000 */
[----:B------:R-:W-:Y:S05]  /*0f70*/  BRA `(.L_x_16) ;  /* 0x0000000000047947 */ /* 0x000fea0003800000 */
.L_x_15:
[----:B---3--:R-:W-:Y:S01]  /*0f80*/  NOP ;  /* 0x0000000000007918 */ /* 0x008fe20000000000 */
.L_x_16:
[----:B------:R-:W1:Y:S01]  /*0f90*/  S2UR UR20, SR_CTAID.X ;  /* 0x00000000001479c3 */ /* 0x000e620000002500 */
[----:B------:R-:W-:-:S05]  /*0fa0*/  CS2R.32 R97, SR_CgaSize ;  /* 0x0000000000617805 */ /* 0x000fca0000008a00 */
[----:B------:R-:W-:-:S05]  /*0fb0*/  IMAD R97, R97, -0xa0, RZ ;  /* 0xffffff6061617824 */ /* 0x000fca00078e02ff */
[----:B------:R-:W-:-:S14]  /*0fc0*/  R2UR UR5, R97 ;  /* 0x00000000610572ca */ /* 0x000fdc00000e0000 */
[----:B------:R-:W2:Y:S01]  /*0fd0*/  LDCU UR5, c[0x0][UR5+0x2b0] ;  /* 0x00005600050577ac */ /* 0x000ea20008000800 */
[----:B------:R-:W-:-:S05]  /*0fe0*/  CS2R.32 R97, SR_CgaSize ;  /* 0x0000000000617805 */ /* 0x000fca0000008a00 */
[----:B------:R-:W-:-:S05]  /*0ff0*/  IMAD R97, R97, -0xa0, RZ ;  /* 0xffffff6061617824 */ /* 0x000fca00078e02ff */
[----:B------:R-:W-:-:S14]  /*1000*/  R2UR UR4, R97 ;  /* 0x00000000610472ca */ /* 0x000fdc00000e0000 */
[----:B------:R-:W3:Y:S01]  /*1010*/  LDCU UR4, c[0x0][UR4+0x2b4] ;  /* 0x00005680040477ac */ /* 0x000ee20008000800 */
[----:B------:R-:W4:Y:S01]  /*1020*/  S2UR UR22, SR_CTAID.Y ;  /* 0x00000000001679c3 */ /* 0x000f220000002600 */
[----:B------:R-:W-:-:S05]  /*1030*/  CS2R.32 R97, SR_CgaSize ;  /* 0x0000000000617805 */ /* 0x000fca0000008a00 */
[----:B------:R-:W-:-:S05]  /*1040*/  IMAD R97, R97, -0xa0, RZ ;  /* 0xffffff6061617824 */ /* 0x000fca00078e02ff */
[----:B------:R-:W-:-:S14]  /*1050*/  R2UR UR7, R97 ;  /* 0x00000000610772ca */ /* 0x000fdc00000e0000 */
[----:B------:R-:W3:Y:S01]  /*1060*/  LDCU UR7, c[0x0][UR7+0x2a0] ;  /* 0x00005400070777ac */ /* 0x000ee20008000800 */
[----:B------:R-:W-:-:S05]  /*1070*/  CS2R.32 R97, SR_CgaSize ;  /* 0x0000000000617805 */ /* 0x000fca0000008a00 */
[----:B------:R-:W-:-:S05]  /*1080*/  IMAD R97, R97, -0xa0, RZ ;  /* 0xffffff6061617824 */ /* 0x000fca00078e02ff */
[----:B------:R-:W-:-:S14]  /*1090*/  R2UR UR8, R97 ;  /* 0x00000000610872ca */ /* 0x000fdc00000e0000 */
[----:B------:R-:W3:Y:S01]  /*10a0*/  LDCU UR8, c[0x0][UR8+0x2a4] ;  /* 0x00005480080877ac */ /* 0x000ee20008000800 */
[----:B------:R-:W3:Y:S01]  /*10b0*/  LDCU UR19, c[0x0][0xc24] ;  /* 0x00018480ff1377ac */ /* 0x000ee20008000800 */
[----:B------:R-:W3:Y:S01]  /*10c0*/  LDCU UR39, c[0x0][0xc24] ;  /* 0x00018480ff2777ac */ /* 0x000ee20008000800 */
[----:B-1----:R-:W-:Y:S01]  /*10d0*/  I2FP.F32.U32 R2, UR20 ;  /* 0x0000001400027c45 */ /* 0x002fe20008201000 */
[----:B------:R-:W1:Y:S04]  /*10e0*/  LDCU UR24, c[0x0][0xc30] ;  /* 0x00018600ff1877ac */ /* 0x000e680008000800 */
[----:B--2---:R-:W-:Y:S01]  /*10f0*/  FMUL R2, R2, UR5 ;  /* 0x0000000502027c20 */ /* 0x004fe20008400000 */
[----:B----4-:R-:W-:-:S05]  /*1100*/  I2FP.F32.U32 R0, UR22 ;  /* 0x0000001600007c45 */ /* 0x010fca0008201000 */
[----:B------:R-:W2:Y:S01]  /*1110*/  F2I.U32.TRUNC.NTZ R2, R2 ;  /* 0x0000000200027305 */ /* 0x000ea2000020f000 */
[----:B---3--:R-:W-:-:S07]  /*1120*/  FMUL R0, R0, UR4 ;  /* 0x0000000400007c20 */ /* 0x008fce0008400000 */
[----:B------:R-:W3:Y:S01]  /*1130*/  F2I.U32.TRUNC.NTZ R0, R0 ;  /* 0x0000000000007305 */ /* 0x000ee2000020f000 */
[----:B--2---:R-:W-:Y:S02]  /*1140*/  R2UR UR4, R2 ;  /* 0x00000000020472ca */ /* 0x004fe400000e0000 */
[----:B------:R-:W-:Y:S02]  /*1150*/  PRMT R2, RZ, 0x7610, R2 ;  /* 0x00007610ff027816 */ /* 0x000fe40000000002 */
[----:B---3--:R-:W-:Y:S02]  /*1160*/  R2UR UR6, R0 ;  /* 0x00000000000672ca */ /* 0x008fe400000e0000 */
[----:B------:R-:W-:-:S07]  /*1170*/  PRMT R0, RZ, 0x7610, R0 ;  /* 0x00007610ff007816 */ /* 0x000fce0000000000 */
[----:B------:R-:W-:-:S04]  /*1180*/  UIADD3 UR5, UPT, UPT, -UR4, URZ, URZ ;  /* 0x000000ff04057290 */ /* 0x000fc8000fffe1ff */
[----:B------:R-:W-:Y:S02]  /*1190*/  UIMAD UR5, UR7, UR5, UR20 ;  /* 0x00000005070572a4 */ /* 0x000fe4000f8e0214 */
[----:B------:R-:W-:-:S04]  /*11a0*/  UIADD3 UR4, UPT, UPT, -UR6, URZ, URZ ;  /* 0x000000ff06047290 */ /* 0x000fc8000fffe1ff */
[----:B------:R-:W-:Y:S01]  /*11b0*/  IMAD.U32 R97, RZ, RZ, UR5 ;  /* 0x00000005ff617e24 */ /* 0x000fe2000f8e00ff */
[----:B------:R-:W-:-:S06]  /*11c0*/  UIMAD UR4, UR8, UR4, UR22 ;  /* 0x00000004080472a4 */ /* 0x000fcc000f8e0216 */
[----:B------:R-:W-:Y:S01]  /*11d0*/  IMAD.U32 R96, RZ, RZ, UR4 ;  /* 0x00000004ff607e24 */ /* 0x000fe2000f8e00ff */
[----:B-1----:R-:W-:Y:S06]  /*11e0*/  BRA.U UP4, `(.L_x_17) ;  /* 0x0000000104307547 */ /* 0x002fec000b800000 */
[----:B------:R-:W-:Y:S01]  /*11f0*/  R2UR UR5, R96 ;  /* 0x00000000600572ca */ /* 0x000fe200000e0000 */
[----:B------:R-:W-:Y:S01]  /*1200*/  UMOV UR7, 0x3 ;  /* 0x0000000300077882 */ /* 0x000fe20000000000 */
[----:B------:R-:W-:-:S11]  /*1210*/  R2UR UR4, R97 ;  /* 0x00000000610472ca */ /* 0x000fd600000e0000 */
[----:B------:R-:W-:-:S04]  /*1220*/  UISETP.NE.AND UP0, UPT, UR5, URZ, UPT ;  /* 0x000000ff0500728c */ /* 0x000fc8000bf05270 */
[----:B------:R-:W-:Y:S02]  /*1230*/  UISETP.LT.U32.OR UP0, UPT, UR4, 0x2, !UP0 ;  /* 0x000000020400788c */ /* 0x000fe4000c701470 */
[----:B------:R-:W-:Y:S02]  /*1240*/  ULOP3.LUT UR4, UR4, 0xfffffffe, URZ, 0xc0, !UPT ;  /* 0xfffffffe04047892 */ /* 0x000fe4000f8ec0ff */
[----:B------:R-:W-:Y:S02]  /*1250*/  USEL UR6, URZ, 0x1, !UP0 ;  /* 0x00000001ff067887 */ /* 0x000fe4000c000000 */
[----:B------:R-:W-:Y:S02]  /*1260*/  USEL UR5, URZ, 0x2, !UP0 ;  /* 0x00000002ff057887 */ /* 0x000fe4000c000000 */
[----:B------:R-:W-:Y:S02]  /*1270*/  USHF.L.U32 UR4, UR7, UR4, URZ ;  /* 0x0000000407047299 */ /* 0x000fe400080006ff */
[----:B------:R-:W-:-:S04]  /*1280*/  UIADD3 UR5, UPT, UPT, UR6, UR5, URZ ;  /* 0x0000000506057290 */ /* 0x000fc8000fffe0ff */
[----:B------:R-:W-:Y:S02]  /*1290*/  IMAD.U32 R0, RZ, RZ, UR4 ;  /* 0x00000004ff007e24 */ /* 0x000fe4000f8e00ff */
[----:B------:R-:W-:-:S07]  /*12a0*/  IMAD.U32 R2, RZ, RZ, UR5 ;  /* 0x00000005ff027e24 */ /* 0x000fce000f8e00ff */
.L_x_17:
[----:B------:R-:W1:Y:S01]  /*12b0*/  S2UR UR50, SR_CTAID.Z ;  /* 0x00000000003279c3 */ /* 0x000e620000002700 */
[----:B------:R-:W-:Y:S01]  /*12c0*/  UISETP.GE.AND UP0, UPT, UR19, 0x1, UPT ;  /* 0x000000011300788c */ /* 0x000fe2000bf06270 */
[----:B------:R-:W-:-:S08]  /*12d0*/  UMOV UR29, UR20 ;  /* 0x00000014001d7c82 */ /* 0x000fd00008000000 */
[----:B------:R-:W-:Y:S05]  /*12e0*/  BRA.U !UP0, `(.L_x_18) ;  /* 0x0000000108d47547 */ /* 0x000fea000b800000 */
[----:B------:R-:W2:Y:S01]  /*12f0*/  LDCU.128 UR12, c[0x0][0xc10] ;  /* 0x00018200ff0c77ac */ /* 0x000ea20008000c00 */
[----:B------:R-:W3:Y:S01]  /*1300*/  LDCU UR21, c[0x0][0xc0c] ;  /* 0x00018180ff1577ac */ /* 0x000ee20008000800 */
[----:B------:R-:W4:Y:S01]  /*1310*/  LDCU UR6, c[0x0][0x370] ;  /* 0x00006e00ff0677ac */ /* 0x000f220008000800 */
[----:B------:R-:W1:Y:S01]  /*1320*/  LDCU UR7, c[0x0][0x374] ;  /* 0x00006e80ff0777ac */ /* 0x000e620008000800 */
[----:B------:R-:W1:Y:S01]  /*1330*/  LDCU UR23, c[0x0][0xc20] ;  /* 0x00018400ff1777ac */ /* 0x000e620008000800 */
[----:B--2---:R-:W-:Y:S02]  /*1340*/  UIMAD.WIDE.U32 UR4, UR20, UR12, URZ ;  /* 0x0000000c140472a5 */ /* 0x004fe4000f8e00ff */
[----:B---3--:R-:W-:Y:S01]  /*1350*/  UISETP.NE.AND UP0, UPT, UR21, 0x1, UPT ;  /* 0x000000011500788c */ /* 0x008fe2000bf05270 */
[----:B------:R-:W2:Y:S01]  /*1360*/  LDCU.64 UR8, c[0x0][0xc28] ;  /* 0x00018500ff0877ac */ /* 0x000ea20008000a00 */
[----:B----4-:R-:W-:-:S03]  /*1370*/  UIMAD.WIDE.U32 UR10, UR6, UR12, URZ ;  /* 0x0000000c060a72a5 */ /* 0x010fc6000f8e00ff */
[----:B------:R-:W-:Y:S01]  /*1380*/  UMOV UR4, UR5 ;  /* 0x0000000500047c82 */ /* 0x000fe20008000000 */
[----:B------:R-:W-:Y:S02]  /*1390*/  UISETP.NE.AND UP2, UPT, UR19, 0x1, UPT ;  /* 0x000000011300788c */ /* 0x000fe4000bf45270 */
[----:B------:R-:W-:Y:S01]  /*13a0*/  USHF.R.U32.HI UR4, URZ, UR13, UR4 ;  /* 0x0000000dff047299 */ /* 0x000fe20008011604 */
[----:B------:R-:W-:Y:S01]  /*13b0*/  UMOV UR10, UR11 ;  /* 0x0000000b000a7c82 */ /* 0x000fe20008000000 */
[----:B------:R-:W-:Y:S02]  /*13c0*/  UIMAD.WIDE.U32 UR16, UR22, UR15, URZ ;  /* 0x0000000f161072a5 */ /* 0x000fe4000f8e00ff */
[----:B------:R-:W-:Y:S02]  /*13d0*/  USEL UR5, UR20, UR4, !UP0 ;  /* 0x0000000414057287 */ /* 0x000fe4000c000000 */
[----:B------:R-:W-:Y:S02]  /*13e0*/  @UP0 USHF.R.U32.HI UR6, URZ, UR13, UR10 ;  /* 0x0000000dff060299 */ /* 0x000fe4000801160a */
[----:B------:R-:W-:-:S02]  /*13f0*/  UISETP.NE.AND UP0, UPT, UR14, 0x1, UPT ;  /* 0x000000010e00788c */ /* 0x000fc4000bf05270 */
[----:B-1----:R-:W-:Y:S02]  /*1400*/  UIMAD.WIDE.U32 UR10, UR7, UR15, URZ ;  /* 0x0000000f070a72a5 */ /* 0x002fe4000f8e00ff */
[----:B--2---:R-:W-:Y:S01]  /*1410*/  UIMAD.WIDE.U32 UR12, UR6, UR8, URZ ;  /* 0x00000008060c72a5 */ /* 0x004fe2000f8e00ff */
[----:B------:R-:W-:Y:S01]  /*1420*/  UMOV UR4, UR17 ;  /* 0x0000001100047c82 */ /* 0x000fe20008000000 */
[----:B------:R-:W-:-:S03]  /*1430*/  UIADD3 UR29, UPT, UPT, -UR5, URZ, URZ ;  /* 0x000000ff051d7290 */ /* 0x000fc6000fffe1ff */
[----:B------:R-:W-:Y:S01]  /*1440*/  UMOV UR10, UR11 ;  /* 0x0000000b000a7c82 */ /* 0x000fe20008000000 */
[----:B------:R-:W-:Y:S02]  /*1450*/  USHF.R.U32.HI UR4, URZ, UR23, UR4 ;  /* 0x00000017ff047299 */ /* 0x000fe40008011604 */
[----:B------:R-:W-:Y:S01]  /*1460*/  @UP0 USHF.R.U32.HI UR7, URZ, UR23, UR10 ;  /* 0x00000017ff070299 */ /* 0x000fe2000801160a */
[----:B------:R-:W-:Y:S01]  /*1470*/  UMOV UR12, UR13 ;  /* 0x0000000d000c7c82 */ /* 0x000fe20008000000 */
[----:B------:R-:W-:Y:S02]  /*1480*/  USEL UR4, UR22, UR4, !UP0 ;  /* 0x0000000416047287 */ /* 0x000fe4000c000000 */
[----:B------:R-:W-:Y:S02]  /*1490*/  UIMAD.WIDE.U32 UR10, UR7, UR8, URZ ;  /* 0x00000008070a72a5 */ /* 0x000fe4000f8e00ff */
[----:B------:R-:W-:Y:S02]  /*14a0*/  @UP2 USHF.R.U32.HI UR6, URZ, UR9, UR12 ;  /* 0x00000009ff062299 */ /* 0x000fe4000801160c */
[----:B------:R-:W-:-:S02]  /*14b0*/  UIMAD.WIDE.U32 UR12, UR4, UR8, URZ ;  /* 0x00000008040c72a5 */ /* 0x000fc4000f8e00ff */
[----:B------:R-:W-:Y:S01]  /*14c0*/  UIMAD UR29, UR21, UR29, UR20 ;  /* 0x0000001d151d72a4 */ /* 0x000fe2000f8e0214 */
[----:B------:R-:W-:Y:S02]  /*14d0*/  UMOV UR10, UR11 ;  /* 0x0000000b000a7c82 */ /* 0x000fe40008000000 */
[----:B------:R-:W-:Y:S02]  /*14e0*/  @UP2 USHF.R.U32.HI UR7, URZ, UR9, UR10 ;  /* 0x00000009ff072299 */ /* 0x000fe4000801160a */
[----:B------:R-:W-:Y:S02]  /*14f0*/  UIMAD UR10, UR6, UR19, URZ ;  /* 0x00000013060a72a4 */ /* 0x000fe4000f8e02ff */
[----:B------:R-:W-:-:S04]  /*1500*/  UIMAD UR7, UR7, UR19, URZ ;  /* 0x00000013070772a4 */ /* 0x000fc8000f8e02ff */
[----:B------:R-:W-:-:S03]  /*1510*/  UISETP.GE.AND UP0, UPT, UR4, UR7, UPT ;  /* 0x000000070400728c */ /* 0x000fc6000bf06270 */
[----:B------:R-:W-:Y:S01]  /*1520*/  UMOV UR7, UR13 ;  /* 0x0000000d00077c82 */ /* 0x000fe20008000000 */
[----:B------:R-:W-:Y:S02]  /*1530*/  UISETP.GE.OR UP0, UPT, UR5, UR10, UP0 ;  /* 0x0000000a0500728c */ /* 0x000fe40008706670 */
[----:B------:R-:W-:Y:S02]  /*1540*/  UIMAD.WIDE.U32 UR10, UR5, UR8, URZ ;  /* 0x00000008050a72a5 */ /* 0x000fe4000f8e00ff */
[----:B------:R-:W-:Y:S02]  /*1550*/  USHF.R.U32.HI UR7, URZ, UR9, UR7 ;  /* 0x00000009ff077299 */ /* 0x000fe40008011607 */
[----:B------:R-:W-:Y:S02]  /*1560*/  UIADD3 UR10, UPT, UPT, -UR4, URZ, URZ ;  /* 0x000000ff040a7290 */ /* 0x000fe4000fffe1ff */
[----:B------:R-:W-:Y:S02]  /*1570*/  USEL UR7, UR4, UR7, !UP2 ;  /* 0x0000000704077287 */ /* 0x000fe4000d000000 */
[----:B------:R-:W-:Y:S01]  /*1580*/  UIMAD UR10, UR14, UR10, UR22 ;  /* 0x0000000a0e0a72a4 */ /* 0x000fe2000f8e0216 */
[----:B------:R-:W-:-:S02]  /*1590*/  @!UP0 UMOV UR8, UR11 ;  /* 0x0000000b00088c82 */ /* 0x000fc40008000000 */
[----:B------:R-:W-:Y:S02]  /*15a0*/  @!UP0 USHF.R.U32.HI UR8, URZ, UR9, UR8 ;  /* 0x00000009ff088299 */ /* 0x000fe40008011608 */
[----:B------:R-:W-:Y:S02]  /*15b0*/  UIADD3 UR9, UPT, UPT, -UR7, URZ, URZ ;  /* 0x000000ff07097290 */ /* 0x000fe4000fffe1ff */
[----:B------:R-:W-:Y:S02]  /*15c0*/  @!UP0 USEL UR8, UR5, UR8, !UP2 ;  /* 0x0000000805088287 */ /* 0x000fe4000d000000 */
[----:B------:R-:W-:Y:S02]  /*15d0*/  UIMAD UR9, UR19, UR9, UR4 ;  /* 0x00000009130972a4 */ /* 0x000fe4000f8e0204 */
[----:B------:R-:W-:Y:S02]  /*15e0*/  @!UP0 UIADD3 UR7, UPT, UPT, UR7, -UR8, URZ ;  /* 0x8000000807078290 */ /* 0x000fe4000fffe0ff */
[----:B------:R-:W-:-:S02]  /*15f0*/  @!UP0 UIMAD UR6, UR9, UR6, UR8 ;  /* 0x00000006090682a4 */ /* 0x000fc4000f8e0208 */
[----:B------:R-:W-:-:S04]  /*1600*/  @!UP0 UIMAD UR4, UR7, UR19, UR5 ;  /* 0x00000013070482a4 */ /* 0x000fc8000f8e0205 */
[----:B------:R-:W-:Y:S01]  /*1610*/  UIMAD UR22, UR4, UR14, UR10 ;  /* 0x0000000e041672a4 */ /* 0x000fe2000f8e020a */
[----:B------:R-:W-:Y:S02]  /*1620*/  @!UP0 UMOV UR5, UR6 ;  /* 0x0000000600058c82 */ /* 0x000fe40008000000 */
[----:B------:R-:W-:-:S12]  /*1630*/  UIMAD UR29, UR5, UR21, UR29 ;  /* 0x00000015051d72a4 */ /* 0x000fd8000f8e021d */
.L_x_18:
[----:B------:R-:W-:-:S09]  /*1640*/  UISETP.NE.AND UP0, UPT, UR24, 0x1, UPT ;  /* 0x000000011800788c */ /* 0x000fd2000bf05270 */
[----:B------:R-:W-:Y:S05]  /*1650*/  BRA.U UP0, `(.L_x_19) ;  /* 0x0000000100407547 */ /* 0x000fea000b800000 */
[----:B------:R-:W2:Y:S01]  /*1660*/  LDCU.128 UR8, c[0x0][0xc10] ;  /* 0x00018200ff0877ac */ /* 0x000ea20008000c00 */
[----:B------:R-:W3:Y:S01]  /*1670*/  LDCU UR12, c[0x0][0xc0c] ;  /* 0x00018180ff0c77ac */ /* 0x000ee20008000800 */
[----:B------:R-:W4:Y:S01]  /*1680*/  LDCU UR13, c[0x0][0xc20] ;  /* 0x00018400ff0d77ac */ /* 0x000f220008000800 */
[----:B--2---:R-:W-:Y:S02]  /*1690*/  UIMAD.WIDE.U32 UR4, UR29, UR8, URZ ;  /* 0x000000081d0472a5 */ /* 0x004fe4000f8e00ff */
[----:B------:R-:W-:Y:S02]  /*16a0*/  UIMAD.WIDE.U32 UR6, UR22, UR11, URZ ;  /* 0x0000000b160672a5 */ /* 0x000fe4000f8e00ff */
[----:B---3--:R-:W-:Y:S02]  /*16b0*/  UISETP.NE.AND UP0, UPT, UR12, 0x1, UPT ;  /* 0x000000010c00788c */ /* 0x008fe4000bf05270 */
[----:B------:R-:W-:-:S03]  /*16c0*/  USHF.R.U32.HI UR5, URZ, UR9, UR5 ;  /* 0x00000009ff057299 */ /* 0x000fc60008011605 */
[----:B------:R-:W-:Y:S01]  /*16d0*/  UMOV UR4, UR7 ;  /* 0x0000000700047c82 */ /* 0x000fe20008000000 */
[----:B------:R-:W-:Y:S02]  /*16e0*/  USEL UR5, UR29, UR5, !UP0 ;  /* 0x000000051d057287 */ /* 0x000fe4000c000000 */
[----:B------:R-:W-:Y:S02]  /*16f0*/  UISETP.NE.AND UP0, UPT, UR10, 0x1, UPT ;  /* 0x000000010a00788c */ /* 0x000fe4000bf05270 */
[----:B----4-:R-:W-:-:S04]  /*1700*/  USHF.R.U32.HI UR4, URZ, UR13, UR4 ;  /* 0x0000000dff047299 */ /* 0x010fc80008011604 */
[----:B------:R-:W-:-:S04]  /*1710*/  USEL UR4, UR22, UR4, !UP0 ;  /* 0x0000000416047287 */ /* 0x000fc8000c000000 */
[----:B------:R-:W-:Y:S02]  /*1720*/  UIADD3 UR6, UPT, UPT, -UR4, UR5, URZ ;  /* 0x0000000504067290 */ /* 0x000fe4000fffe1ff */
[----:B------:R-:W-:Y:S02]  /*1730*/  UIADD3 UR4, UPT, UPT, UR4, -UR5, URZ ;  /* 0x8000000504047290 */ /* 0x000fe4000fffe0ff */
[----:B------:R-:W-:Y:S02]  /*1740*/  UIMAD UR22, UR6, UR10, UR22 ;  /* 0x0000000a061672a4 */ /* 0x000fe4000f8e0216 */
[----:B------:R-:W-:-:S12]  /*1750*/  UIMAD UR29, UR4, UR12, UR29 ;  /* 0x0000000c041d72a4 */ /* 0x000fd8000f8e021d */
.L_x_19:
[----:B------:R-:W-:Y:S05]  /*1760*/  BRA.U !UP6, `(.L_x_20) ;  /* 0x000000010e0c7547 */ /* 0x000fea000b800000 */
[----:B------:R-:W-:Y:S01]  /*1770*/  UCGABAR_WAIT ;  /* 0x0000000000007dc7 */ /* 0x000fe20008000000 */
[----:B------:R-:W-:Y:S01]  /*1780*/  CCTL.IVALL ;  /* 0x00000000ff00798f */ /* 0x000fe20002000000 */
[----:B------:R-:W-:Y:S05]  /*1790*/  BRA `(.L_x_21) ;  /* 0x0000000000047947 */ /* 0x000fea0003800000 */
.L_x_20:
[----:B------:R-:W-:Y:S06]  /*17a0*/  BAR.SYNC.DEFER_BLOCKING 0x0 ;  /* 0x0000000000007b1d */ /* 0x000fec0000010000 */
.L_x_21:
[----:B------:R-:W-:Y:S05]  /*17b0*/  BRA.U UP5, `(.L_x_22) ;  /* 0x0000002905387547 */ /* 0x000fea000b800000 */
[----:B------:R-:W2:Y:S01]  /*17c0*/  LDCU UR7, c[0x0][0x394] ;  /* 0x00007280ff0777ac */ /* 0x000ea20008000800 */
[----:B------:R-:W-:Y:S01]  /*17d0*/  PLOP3.LUT P1, PT, PT, PT, UP3, 0x80, 0x8 ;  /* 0x000000000008781c */ /* 0x000fe20003f2f038 */
[----:B------:R-:W-:Y:S01]  /*17e0*/  IMAD.MOV.U32 R2, RZ, RZ, RZ ;  /* 0x000000ffff027224 */ /* 0x000fe200078e00ff */
[----:B------:R-:W-:Y:S01]  /*17f0*/  ISETP.EQ.OR P2, PT, R3, RZ, P3 ;  /* 0x000000ff0300720c */ /* 0x000fe20001f42670 */
[----:B------:R-:W3:Y:S01]  /*1800*/  LDCU UR6, c[0x0][0x5d8] ;  /* 0x0000bb00ff0677ac */ /* 0x000ee20008000800 */
[----:B------:R-:W-:Y:S01]  /*1810*/  PLOP3.LUT P1, PT, P1, PT, PT, 0x8, 0x80 ;  /* 0x000000000080781c */ /* 0x000fe20000f2e170 */
[----:B------:R-:W-:Y:S02]  /*1820*/  UISETP.NE.AND UP0, UPT, UR18, URZ, UPT ;  /* 0x000000ff1200728c */ /* 0x000fe4000bf05270 */
[----:B------:R-:W-:Y:S02]  /*1830*/  USHF.L.U32 UR8, UR20, 0x5, URZ ;  /* 0x0000000514087899 */ /* 0x000fe400080006ff */
[----:B------:R-:W-:Y:S01]  /*1840*/  USEL UR54, UR54, 0x2, UP0 ;  /* 0x0000000236367887 */ /* 0x000fe20008000000 */
[----:B------:R-:W4:Y:S01]  /*1850*/  LDCU UR63, c[0x0][0x370] ;  /* 0x00006e00ff3f77ac */ /* 0x000f220008000800 */
[----:B--2---:R-:W-:Y:S01]  /*1860*/  UIADD3 UR5, UPT, UPT, UR7, 0x1f, URZ ;  /* 0x0000001f07057890 */ /* 0x004fe2000fffe0ff */
[----:B------:R-:W2:Y:S03]  /*1870*/  LDCU.64 UR56, c[0x0][0x348] ;  /* 0x00006900ff3877ac */ /* 0x000ea60008000a00 */
[----:B------:R-:W-:-:S02]  /*1880*/  USHF.R.S32.HI UR4, URZ, 0x1f, UR5 ;  /* 0x0000001fff047899 */ /* 0x000fc40008011405 */
[----:B---3--:R-:W-:Y:S02]  /*1890*/  UIADD3 UR6, UPT, UPT, UR6, 0x3f, URZ ;  /* 0x0000003f06067890 */ /* 0x008fe4000fffe0ff */
[----:B------:R-:W-:Y:S02]  /*18a0*/  ULEA.HI UR4, UR4, UR5, URZ, 0x5 ;  /* 0x0000000504047291 */ /* 0x000fe4000f8f28ff */
[----:B------:R-:W-:Y:S02]  /*18b0*/  UIADD3 UR5, UPT, UPT, UR7, -0x1, URZ ;  /* 0xffffffff07057890 */ /* 0x000fe4000fffe0ff */
[----:B------:R-:W-:Y:S02]  /*18c0*/  USHF.R.S32.HI UR65, URZ, 0x5, UR4 ;  /* 0x00000005ff417899 */ /* 0x000fe40008011404 */
[----:B------:R-:W-:Y:S02]  /*18d0*/  UISETP.GE.U32.AND UP1, UPT, UR5, -0x3f, UPT ;  /* 0xffffffc10500788c */ /* 0x000fe4000bf26070 */
[----:B------:R-:W-:-:S02]  /*18e0*/  UISETP.LT.U32.AND UP0, UPT, UR65, 0x14, UPT ;  /* 0x000000144100788c */ /* 0x000fc4000bf01070 */
[----:B------:R-:W-:Y:S02]  /*18f0*/  USHF.R.S32.HI UR4, URZ, 0x1f, UR6 ;  /* 0x0000001fff047899 */ /* 0x000fe40008011406 */
[----:B------:R-:W-:Y:S02]  /*1900*/  USEL UR64, UR65, 0x14, UP0 ;  /* 0x0000001441407887 */ /* 0x000fe40008000000 */
[----:B------:R-:W-:Y:S02]  /*1910*/  ULEA.HI UR4, UR4, UR6, URZ, 0x6 ;  /* 0x0000000604047291 */ /* 0x000fe4000f8f30ff */
[----:B------:R-:W-:Y:S02]  /*1920*/  UIADD3 UR51, UPT, UPT, UR64, -0x1, URZ ;  /* 0xffffffff40337890 */ /* 0x000fe4000fffe0ff */
[----:B------:R-:W-:Y:S02]  /*1930*/  @UP1 UIADD3 UR51, UPT, UPT, UR64, URZ, URZ ;  /* 0x000000ff40331290 */ /* 0x000fe4000fffe0ff */
[----:B------:R-:W-:-:S02]  /*1940*/  USHF.L.U32 UR69, UR20, 0x7, URZ ;  /* 0x0000000714457899 */ /* 0x000fc400080006ff */
[----:B------:R-:W-:Y:S01]  /*1950*/  UIADD3 UR68, UPT, UPT, UR7, 0x3e, URZ ;  /* 0x0000003e07447890 */ /* 0x000fe2000fffe0ff */
[----:B------:R-:W3:Y:S01]  /*1960*/  LDCU UR62, c[0x0][0x374] ;  /* 0x00006e80ff3e77ac */ /* 0x000ee20008000800 */
[----:B------:R-:W-:Y:S02]  /*1970*/  ULOP3.LUT UR67, UR8, 0x20, URZ, 0xc0, !UPT ;  /* 0x0000002008437892 */ /* 0x000fe4000f8ec0ff */
[----:B------:R-:W-:Y:S02]  /*1980*/  USHF.R.S32.HI UR61, URZ, 0x6, UR4 ;  /* 0x00000006ff3d7899 */ /* 0x000fe40008011404 */
[----:B------:R-:W-:Y:S02]  /*1990*/  UIADD3 UR66, UPT, UPT, UR65, -UR64, URZ ;  /* 0x8000004041427290 */ /* 0x000fe4000fffe0ff */
[----:B------:R-:W-:Y:S01]  /*19a0*/  UIADD3 UR51, UPT, UPT, UR51, 0x1, URZ ;  /* 0x0000000133337890 */ /* 0x000fe2000fffe0ff */
[----:B------:R-:W-:Y:S01]  /*19b0*/  UMOV UR32, 0x1 ;  /* 0x0000000100207882 */ /* 0x000fe20000000000 */
[----:B--2-4-:R-:W-:-:S10]  /*19c0*/  UMOV UR36, URZ ;  /* 0x000000ff00247c82 */ /* 0x014fd40008000000 */
.L_x_40:
[----:B------:R-:W-:Y:S01]  /*19d0*/  IMAD.U32 R4, RZ, RZ, UR61 ;  /* 0x0000003dff047e24 */ /* 0x000fe2000f8e00ff */
[----:B------:R-:W2:Y:S04]  /*19e0*/  LDCU UR60, c[0x0][0x5dc] ;  /* 0x0000bb80ff3c77ac */ /* 0x000ea80008000800 */
[-C--:B------:R-:W-:Y:S01]  /*19f0*/  IABS R0, R4.reuse ;  /* 0x0000000400007213 */ /* 0x080fe20000000000 */
[----:B-1----:R-:W1:Y:S01]  /*1a00*/  LDCU UR50, c[0x0][0x5e0] ;  /* 0x0000bc00ff3277ac */ /* 0x002e620008000800 */
[----:B------:R-:W-:Y:S02]  /*1a10*/  IABS R4, R4 ;  /* 0x0000000400047213 */ /* 0x000fe40000000000 */
[----:B------:R-:W-:Y:S01]  /*1a20*/  R2UR UR6, R0 ;  /* 0x00000000000672ca */ /* 0x000fe200000e0000 */
[----:B------:R-:W-:Y:S01]  /*1a30*/  UMOV UR33, 0x400 ;  /* 0x0000040000217882 */ /* 0x000fe20000000000 */
[----:B------:R-:W-:Y:S01]  /*1a40*/  UMOV UR19, URZ ;  /* 0x000000ff00137c82 */ /* 0x000fe20008000000 */
[----:B--2---:R-:W-:-:S10]  /*1a50*/  IMAD.U32 R3, RZ, RZ, UR60 ;  /* 0x0000003cff037e24 */ /* 0x004fd4000f8e00ff */
[----:B------:R-:W2:Y:S01]  /*1a60*/  I2F.RP R6, UR6 ;  /* 0x0000000600067d06 */ /* 0x000ea20008209400 */
[----:B-1----:R-:W-:-:S07]  /*1a70*/  UISETP.NE.AND UP2, UPT, UR50, URZ, UPT ;  /* 0x000000ff3200728c */ /* 0x002fce000bf45270 */
[----:B--2---:R-:W1:Y:S02]  /*1a80*/  MUFU.RCP R5, R6 ;  /* 0x0000000600057308 */ /* 0x004e640000001000 */
[----:B-1----:R-:W-:-:S06]  /*1a90*/  VIADD R5, R5, 0xffffffe ;  /* 0x0ffffffe05057836 */ /* 0x002fcc0000000000 */
[----:B------:R-:W1:Y:S02]  /*1aa0*/  F2I.FTZ.U32.TRUNC.NTZ R0, R5 ;  /* 0x0000000500007305 */ /* 0x000e64000021f000 */
[----:B-1----:R-:W-:Y:S02]  /*1ab0*/  R2UR UR5, R0 ;  /* 0x00000000000572ca */ /* 0x002fe400000e0000 */
[----:B------:R-:W-:Y:S01]  /*1ac0*/  IABS R0, R3 ;  /* 0x0000000300007213 */ /* 0x000fe20000000000 */
[----:B------:R-:W-:-:S03]  /*1ad0*/  IMAD.U32 R3, RZ, RZ, UR22 ;  /* 0x00000016ff037e24 */ /* 0x000fc6000f8e00ff */
[----:B------:R-:W-:Y:S01]  /*1ae0*/  R2UR UR9, R0 ;  /* 0x00000000000972ca */ /* 0x000fe200000e0000 */
[----:B------:R-:W-:Y:S01]  /*1af0*/  IMAD.MOV R0, RZ, RZ, -R4 ;  /* 0x000000ffff007224 */ /* 0x000fe200078e0a04 */
[----:B------:R-:W-:-:S04]  /*1b00*/  IABS R3, R3 ;  /* 0x0000000300037213 */ /* 0x000fc80000000000 */
[----:B------:R-:W-:Y:S01]  /*1b10*/  R2UR UR8, R3 ;  /* 0x00000000030872ca */ /* 0x000fe200000e0000 */
[----:B------:R-:W-:-:S04]  /*1b20*/  UIADD3 UR4, UPT, UPT, URZ, -UR5, URZ ;  /* 0x80000005ff047290 */ /* 0x000fc8000fffe0ff */
[----:B------:R-:W-:Y:S02]  /*1b30*/  UIMAD UR7, UR4, UR6, URZ ;  /* 0x00000006040772a4 */ /* 0x000fe4000f8e02ff */
[----:B------:R-:W1:Y:S01]  /*1b40*/  I2F.RP R3, UR9 ;  /* 0x0000000900037d06 */ /* 0x000e620008209400 */
[----:B------:R-:W-:Y:S02]  /*1b50*/  UMOV UR4, URZ ;  /* 0x000000ff00047c82 */ /* 0x000fe40008000000 */
[----:B------:R-:W-:Y:S02]  /*1b60*/  UIMAD.WIDE.U32 UR4, UR5, UR7, UR4 ;  /* 0x00000007050472a5 */ /* 0x000fe4000f8e0004 */
[----:B------:R-:W-:-:S05]  /*1b70*/  R2UR UR7, R0 ;  /* 0x00000000000772ca */ /* 0x000fca00000e0000 */
[----:B------:R-:W-:Y:S02]  /*1b80*/  UMOV UR4, UR5 ;  /* 0x0000000500047c82 */ /* 0x000fe40008000000 */
[----:B------:R-:W-:Y:S01]  /*1b90*/  UIMAD.WIDE.U32 UR4, UR4, UR8, URZ ;  /* 0x00000008040472a5 */ /* 0x000fe2000f8e00ff */
[----:B-1----:R-:W1:Y:S06]  /*1ba0*/  MUFU.RCP R3, R3 ;  /* 0x0000000300037308 */ /* 0x002e6c0000001000 */
[----:B------:R-:W-:Y:S02]  /*1bb0*/  UMOV UR4, UR5 ;  /* 0x0000000500047c82 */ /* 0x000fe40008000000 */
[----:B------:R-:W-:-:S04]  /*1bc0*/  UIMAD UR5, UR4, UR7, UR8 ;  /* 0x00000007040572a4 */ /* 0x000fc8000f8e0208 */
[----:B------:R-:W-:Y:S01]  /*1bd0*/  UISETP.GT.U32.AND UP0, UPT, UR6, UR5, UPT ;  /* 0x000000050600728c */ /* 0x000fe2000bf04070 */
[----:B-1----:R-:W-:-:S10]  /*1be0*/  VIADD R4, R3, 0xffffffe ;  /* 0x0ffffffe03047836 */ /* 0x002fd40000000000 */
[----:B------:R-:W-:Y:S01]  /*1bf0*/  @!UP0 UIADD3 UR5, UPT, UPT, UR5, -UR6, URZ ;  /* 0x8000000605058290 */ /* 0x000fe2000fffe0ff */
[----:B------:R-:W1:Y:S01]  /*1c00*/  F2I.FTZ.U32.TRUNC.NTZ R0, R4 ;  /* 0x0000000400007305 */ /* 0x000e62000021f000 */
[----:B------:R-:W-:Y:S02]  /*1c10*/  @!UP0 UIADD3 UR4, UPT, UPT, UR4, 0x1, URZ ;  /* 0x0000000104048890 */ /* 0x000fe4000fffe0ff */
[----:B------:R-:W-:Y:S02]  /*1c20*/  UISETP.GE.U32.AND UP1, UPT, UR5, UR6, UPT ;  /* 0x000000060500728c */ /* 0x000fe4000bf26070 */
[----:B------:R-:W-:-:S04]  /*1c30*/  ULOP3.LUT UR5, UR22, UR61, URZ, 0x3c, !UPT ;  /* 0x0000003d16057292 */ /* 0x000fc8000f8e3cff */
[----:B------:R-:W-:-:S05]  /*1c40*/  UISETP.GE.AND UP0, UPT, UR5, URZ, UPT ;  /* 0x000000ff0500728c */ /* 0x000fca000bf06270 */
[----:B------:R-:W-:Y:S01]  /*1c50*/  @UP1 UIADD3 UR4, UPT, UPT, UR4, 0x1, URZ ;  /* 0x0000000104041890 */ /* 0x000fe2000fffe0ff */
[----:B-1----:R-:W-:Y:S01]  /*1c60*/  R2UR UR5, R0 ;  /* 0x00000000000572ca */ /* 0x002fe200000e0000 */
[----:B------:R-:W-:Y:S01]  /*1c70*/  UISETP.NE.AND UP1, UPT, UR61, URZ, UPT ;  /* 0x000000ff3d00728c */ /* 0x000fe2000bf25270 */
[----:B------:R-:W-:-:S04]  /*1c80*/  IMAD.U32 R0, RZ, RZ, UR50 ;  /* 0x00000032ff007e24 */ /* 0x000fc8000f8e00ff */
[----:B------:R-:W-:Y:S01]  /*1c90*/  UMOV UR8, UR4 ;  /* 0x0000000400087c82 */ /* 0x000fe20008000000 */
[----:B------:R-:W-:Y:S01]  /*1ca0*/  IABS R0, R0 ;  /* 0x0000000000007213 */ /* 0x000fe20000000000 */
[----:B------:R-:W-:-:S03]  /*1cb0*/  @!UP0 UIADD3 UR8, UPT, UPT, -UR8, URZ, URZ ;  /* 0x000000ff08088290 */ /* 0x000fc6000fffe1ff */
[----:B------:R-:W-:Y:S01]  /*1cc0*/  R2UR UR10, R0 ;  /* 0x00000000000a72ca */ /* 0x000fe200000e0000 */
[----:B------:R-:W-:Y:S02]  /*1cd0*/  @!UP1 ULOP3.LUT UR8, URZ, UR61, URZ, 0x33, !UPT ;  /* 0x0000003dff089292 */ /* 0x000fe4000f8e33ff */
[----:B------:R-:W-:-:S04]  /*1ce0*/  UIADD3 UR4, UPT, UPT, URZ, -UR5, URZ ;  /* 0x80000005ff047290 */ /* 0x000fc8000fffe0ff */
[----:B------:R-:W-:Y:S01]  /*1cf0*/  IMAD.U32 R3, RZ, RZ, UR8 ;  /* 0x00000008ff037e24 */ /* 0x000fe2000f8e00ff */
[----:B------:R-:W-:-:S03]  /*1d00*/  UIMAD UR6, UR4, UR9, URZ ;  /* 0x00000009040672a4 */ /* 0x000fc6000f8e02ff */
[----:B------:R-:W-:Y:S01]  /*1d10*/  UMOV UR4, URZ ;  /* 0x000000ff00047c82 */ /* 0x000fe20008000000 */
[----:B------:R-:W-:Y:S01]  /*1d20*/  IABS R3, R3 ;  /* 0x0000000300037213 */ /* 0x000fe20000000000 */
[----:B------:R-:W-:-:S03]  /*1d30*/  UIMAD.WIDE.U32 UR4, UR5, UR6, UR4 ;  /* 0x00000006050472a5 */ /* 0x000fc6000f8e0004 */
[----:B------:R-:W-:Y:S02]  /*1d40*/  R2UR UR7, R3 ;  /* 0x00000000030772ca */ /* 0x000fe400000e0000 */
[----:B------:R-:W1:Y:S02]  /*1d50*/  I2F.RP R3, UR10 ;  /* 0x0000000a00037d06 */ /* 0x000e640008209400 */
[----:B------:R-:W-:-:S09]  /*1d60*/  UMOV UR4, UR5 ;  /* 0x0000000500047c82 */ /* 0x000fd20008000000 */
[----:B------:R-:W-:Y:S01]  /*1d70*/  UIMAD.WIDE.U32 UR4, UR4, UR7, URZ ;  /* 0x00000007040472a5 */ /* 0x000fe2000f8e00ff */
[----:B-1----:R-:W1:Y:S06]  /*1d80*/  MUFU.RCP R0, R3 ;  /* 0x0000000300007308 */ /* 0x002e6c0000001000 */
[----:B------:R-:W-:Y:S02]  /*1d90*/  UMOV UR4, UR5 ;  /* 0x0000000500047c82 */ /* 0x000fe40008000000 */
[----:B------:R-:W-:-:S04]  /*1da0*/  UIADD3 UR5, UPT, UPT, -UR4, URZ, URZ ;  /* 0x000000ff04057290 */ /* 0x000fc8000fffe1ff */
[----:B------:R-:W-:Y:S01]  /*1db0*/  UIMAD UR5, UR9, UR5, UR7 ;  /* 0x00000005090572a4 */ /* 0x000fe2000f8e0207 */
[----:B------:R-:W2:Y:S03]  /*1dc0*/  S2UR UR7, SR_CgaCtaId ;  /* 0x00000000000779c3 */ /* 0x000ea60000008800 */
[----:B------:R-:W-:Y:S01]  /*1dd0*/  UISETP.GT.U32.AND UP0, UPT, UR9, UR5, UPT ;  /* 0x000000050900728c */ /* 0x000fe2000bf04070 */
[----:B-1----:R-:W-:Y:S02]  /*1de0*/  VIADD R0, R0, 0xffffffe ;  /* 0x0ffffffe00007836 */ /* 0x002fe40000000000 */
[----:B------:R-:W-:-:S04]  /*1df0*/  IMAD.U32 R3, RZ, RZ, UR32 ;  /* 0x00000020ff037e24 */ /* 0x000fc8000f8e00ff */
[----:B------:R-:W1:Y:S04]  /*1e00*/  F2I.FTZ.U32.TRUNC.NTZ R0, R0 ;  /* 0x0000000000007305 */ /* 0x000e68000021f000 */
[----:B------:R-:W-:Y:S01]  /*1e10*/  @!UP0 UIADD3 UR5, UPT, UPT, UR5, -UR9, URZ ;  /* 0x8000000905058290 */ /* 0x000fe2000fffe0ff */
[----:B------:R-:W-:Y:S01]  /*1e20*/  SHF.L.U32 R3, R3, 0x1f, RZ ;  /* 0x0000001f03037819 */ /* 0x000fe200000006ff */
[----:B------:R-:W-:Y:S02]  /*1e30*/  @!UP0 UIADD3 UR4, UPT, UPT, UR4, 0x1, URZ ;  /* 0x0000000104048890 */ /* 0x000fe4000fffe0ff */
[----:B------:R-:W-:Y:S02]  /*1e40*/  UISETP.GE.U32.AND UP1, UPT, UR5, UR9, UPT ;  /* 0x000000090500728c */ /* 0x000fe4000bf26070 */
[----:B------:R-:W-:-:S04]  /*1e50*/  ULOP3.LUT UR5, UR8, UR60, URZ, 0x3c, !UPT ;  /* 0x0000003c08057292 */ /* 0x000fc8000f8e3cff */
[----:B------:R-:W-:Y:S02]  /*1e60*/  UISETP.GE.AND UP0, UPT, UR5, URZ, UPT ;  /* 0x000000ff0500728c */ /* 0x000fe4000bf06270 */
[----:B--2---:R-:W-:Y:S01]  /*1e70*/  ULEA UR33, UR7, UR33, 0x18 ;  /* 0x0000002107217291 */ /* 0x004fe2000f8ec0ff */
[----:B-1----:R-:W-:Y:S02]  /*1e80*/  R2UR UR5, R0 ;  /* 0x00000000000572ca */ /* 0x002fe400000e0000 */
[----:B------:R-:W-:Y:S02]  /*1e90*/  @UP1 UIADD3 UR4, UPT, UPT, UR4, 0x1, URZ ;  /* 0x0000000104041890 */ /* 0x000fe4000fffe0ff */
[----:B------:R-:W-:Y:S02]  /*1ea0*/  UISETP.NE.AND UP1, UPT, UR60, URZ, UPT ;  /* 0x000000ff3c00728c */ /* 0x000fe4000bf25270 */
[----:B------:R-:W-:-:S03]  /*1eb0*/  ULEA UR7, UR36, UR33, 0x3 ;  /* 0x0000002124077291 */ /* 0x000fc6000f8e18ff */
[----:B------:R-:W-:Y:S02]  /*1ec0*/  UMOV UR6, UR4 ;  /* 0x0000000400067c82 */ /* 0x000fe40008000000 */
[----:B------:R-:W-:Y:S02]  /*1ed0*/  @!UP0 UIADD3 UR6, UPT, UPT, -UR6, URZ, URZ ;  /* 0x000000ff06068290 */ /* 0x000fe4000fffe1ff */
[----:B------:R-:W-:Y:S02]  /*1ee0*/  UIADD3 UR4, UPT, UPT, URZ, -UR5, URZ ;  /* 0x80000005ff047290 */ /* 0x000fe4000fffe0ff */
[----:B------:R1:W2:Y:S01]  /*1ef0*/  SYNCS.PHASECHK.TRANS64.TRYWAIT P0, [UR7+0xa0], R3 ;  /* 0x0000a003ff0075a7 */ /* 0x0002a20008001107 */
[----:B------:R-:W-:Y:S02]  /*1f00*/  @!UP1 ULOP3.LUT UR6, URZ, UR60, URZ, 0x33, !UPT ;  /* 0x0000003cff069292 */ /* 0x000fe4000f8e33ff */
[----:B------:R-:W-:-:S03]  /*1f10*/  UIMAD UR7, UR4, UR10, URZ ;  /* 0x0000000a040772a4 */ /* 0x000fc6000f8e02ff */
[----:B------:R-:W-:Y:S01]  /*1f20*/  UMOV UR4, URZ ;  /* 0x000000ff00047c82 */ /* 0x000fe20008000000 */
[----:B------:R-:W-:Y:S01]  /*1f30*/  IMAD.U32 R0, RZ, RZ, UR6 ;  /* 0x00000006ff007e24 */ /* 0x000fe2000f8e00ff */
[----:B------:R-:W-:Y:S02]  /*1f40*/  UIMAD.WIDE.U32 UR4, UR5, UR7, UR4 ;  /* 0x00000007050472a5 */ /* 0x000fe4000f8e0004 */
[----:B------:R-:W-:Y:S02]  /*1f50*/  ULEA.HI UR7, UR29, UR29, URZ, 0x1 ;  /* 0x0000001d1d077291 */ /* 0x000fe4000f8f08ff */
[----:B------:R-:W-:Y:S02]  /*1f60*/  IABS R0, R0 ;  /* 0x0000000000007213 */ /* 0x000fe40000000000 */
[----:B------:R-:W-:Y:S02]  /*1f70*/  USHF.L.U32 UR7, UR7, 0x7, URZ ;  /* 0x0000000707077899 */ /* 0x000fe400080006ff */
[----:B------:R-:W-:Y:S01]  /*1f80*/  R2UR UR9, R0 ;  /* 0x00000000000972ca */ /* 0x000fe200000e0000 */
[----:B------:R-:W-:Y:S01]  /*1f90*/  UMOV UR4, UR5 ;  /* 0x0000000500047c82 */ /* 0x000fe20008000000 */
[----:B------:R-:W-:-:S04]  /*1fa0*/  ULOP3.LUT UR42, UR7, 0xffffff00, URZ, 0xc0, !UPT ;  /* 0xffffff00072a7892 */ /* 0x000fc8000f8ec0ff */
[----:B------:R-:W-:-:S07]  /*1fb0*/  ULOP3.LUT UR42, UR42, 0x80, UR69, 0xf8, !UPT ;  /* 0x000000802a2a7892 */ /* 0x000fce000f8ef845 */
[----:B------:R-:W-:-:S07]  /*1fc0*/  UIMAD.WIDE.U32 UR4, UR4, UR9, URZ ;  /* 0x00000009040472a5 */ /* 0x000fce000f8e00ff */
[----:B------:R-:W-:Y:S02]  /*1fd0*/  UMOV UR4, UR5 ;  /* 0x0000000500047c82 */ /* 0x000fe40008000000 */
[----:B------:R-:W-:-:S04]  /*1fe0*/  UIADD3 UR5, UPT, UPT, -UR4, URZ, URZ ;  /* 0x000000ff04057290 */ /* 0x000fc8000fffe1ff */
[----:B------:R-:W-:-:S04]  /*1ff0*/  UIMAD UR5, UR10, UR5, UR9 ;  /* 0x000000050a0572a4 */ /* 0x000fc8000f8e0209 */
[----:B------:R-:W-:-:S11]  /*2000*/  UISETP.GT.U32.AND UP0, UPT, UR10, UR5, UPT ;  /* 0x000000050a00728c */ /* 0x000fd6000bf04070 */
[----:B------:R-:W-:Y:S02]  /*2010*/  @!UP0 UIADD3 UR5, UPT, UPT, UR5, -UR10, URZ ;  /* 0x8000000a05058290 */ /* 0x000fe4000fffe0ff */
[----:B------:R-:W-:Y:S02]  /*2020*/  @!UP0 UIADD3 UR4, UPT, UPT, UR4, 0x1, URZ ;  /* 0x0000000104048890 */ /* 0x000fe4000fffe0ff */
[----:B------:R-:W-:Y:S02]  /*2030*/  UISETP.GE.U32.AND UP1, UPT, UR5, UR10, UPT ;  /* 0x0000000a0500728c */ /* 0x000fe4000bf26070 */
[----:B------:R-:W-:Y:S02]  /*2040*/  ULOP3.LUT UR5, UR6, UR50, URZ, 0x3c, !UPT ;  /* 0x0000003206057292 */ /* 0x000fe4000f8e3cff */
[----:B------:R-:W-:Y:S02]  /*2050*/  UIADD3 UR10, UPT, UPT, -UR8, URZ, URZ ;  /* 0x000000ff080a7290 */ /* 0x000fe4000fffe1ff */
[----:B------:R-:W-:-:S02]  /*2060*/  UISETP.GE.AND UP0, UPT, UR5, URZ, UPT ;  /* 0x000000ff0500728c */ /* 0x000fc4000bf06270 */
[----:B------:R-:W-:Y:S02]  /*2070*/  UIMAD UR10, UR61, UR10, UR22 ;  /* 0x0000000a3d0a72a4 */ /* 0x000fe4000f8e0216 */
[----:B------:R-:W-:Y:S02]  /*2080*/  UIADD3 UR5, UPT, UPT, -UR6, URZ, URZ ;  /* 0x000000ff06057290 */ /* 0x000fe4000fffe1ff */
[----:B------:R-:W-:Y:S02]  /*2090*/  @UP1 UIADD3 UR4, UPT, UPT, UR4, 0x1, URZ ;  /* 0x0000000104041890 */ /* 0x000fe4000fffe0ff */
[----:B------:R-:W-:Y:S02]  /*20a0*/  ULEA UR10, UR10, UR67, 0x6 ;  /* 0x000000430a0a7291 */ /* 0x000fe4000f8e30ff */
[----:B------:R-:W-:-:S03]  /*20b0*/  UIMAD UR60, UR60, UR5, UR8 ;  /* 0x000000053c3c72a4 */ /* 0x000fc6000f8e0208 */
[----:B------:R-:W-:Y:S02]  /*20c0*/  UMOV UR55, UR4 ;  /* 0x0000000400377c82 */ /* 0x000fe40008000000 */
[----:B------:R-:W-:Y:S02]  /*20d0*/  @!UP0 UIADD3 UR55, UPT, UPT, -UR55, URZ, URZ ;  /* 0x000000ff37378290 */ /* 0x000fe4000fffe1ff */
[----:B------:R-:W-:Y:S02]  /*20e0*/  UISETP.GE.U32.AND UP0, UPT, UR68, 0x3f, UPT ;  /* 0x0000003f4400788c */ /* 0x000fe4000bf06070 */
[----:B------:R-:W-:-:S04]  /*20f0*/  @!UP2 ULOP3.LUT UR55, URZ, UR50, URZ, 0x33, !UPT ;  /* 0x00000032ff37a292 */ /* 0x000fc8000f8e33ff */
[----:B------:R-:W-:-:S04]  /*2100*/  UIADD3 UR4, UPT, UPT, -UR55, URZ, URZ ;  /* 0x000000ff37047290 */ /* 0x000fc8000fffe1ff */
[----:B------:R-:W-:Y:S01]  /*2110*/  UIMAD UR50, UR50, UR4, UR6 ;  /* 0x00000004323272a4 */ /* 0x000fe2000f8e0206 */
[----:B-12---:R-:W-:Y:S11]  /*2120*/  BRA.U !UP0, `(.L_x_23) ;  /* 0x0000000508807547 */ /* 0x006ff6000b800000 */
[----:B------:R-:W1:Y:S01]  /*2130*/  LDCU UR11, c[0x0][0x5c8] ;  /* 0x0000b900ff0b77ac */ /* 0x000e620008000800 */
[----:B------:R-:W2:Y:S01]  /*2140*/  LDCU.64 UR8, c[0x0][0x5c0] ;  /* 0x0000b800ff0877ac */ /* 0x000ea20008000a00 */
[----:B------:R-:W2:Y:S01]  /*2150*/  LDCU.64 UR48, c[0x0][0x5f8] ;  /* 0x0000bf00ff3077ac */ /* 0x000ea20008000a00 */
[----:B------:R-:W1:Y:S01]  /*2160*/  LDCU UR37, c[0x0][0x600] ;  /* 0x0000c000ff2577ac */ /* 0x000e620008000800 */
[----:B------:R-:W4:Y:S01]  /*2170*/  LDCU UR24, c[0x0][0x5a8] ;  /* 0x0000b500ff1877ac */ /* 0x000f220008000800 */
[----:B------:R-:W1:Y:S01]  /*2180*/  LDCU UR23, c[0x0][0x59c] ;  /* 0x0000b380ff1777ac */ /* 0x000e620008000800 */
[----:B------:R-:W1:Y:S01]  /*2190*/  LDCU UR22, c[0x0][0x590] ;  /* 0x0000b200ff1677ac */ /* 0x000e620008000800 */
[----:B------:R-:W1:Y:S01]  /*21a0*/  LDCU UR28, c[0x0][0x594] ;  /* 0x0000b280ff1c77ac */ /* 0x000e620008000800 */
[----:B------:R-:W1:Y:S01]  /*21b0*/  LDCU UR27, c[0x0][0x598] ;  /* 0x0000b300ff1b77ac */ /* 0x000e620008000800 */
[----:B------:R-:W3:Y:S01]  /*21c0*/  LDCU UR26, c[0x0][0x5ac] ;  /* 0x0000b580ff1a77ac */ /* 0x000ee20008000800 */
[----:B------:R-:W3:Y:S01]  /*21d0*/  LDCU UR25, c[0x0][0x5b0] ;  /* 0x0000b600ff1977ac */ /* 0x000ee20008000800 */
[----:B------:R-:W3:Y:S01]  /*21e0*/  LDCU UR5, c[0x0][0x5cc] ;  /* 0x0000b980ff0577ac */ /* 0x000ee20008000800 */
[----:B------:R-:W3:Y:S01]  /*21f0*/  LDCU UR4, c[0x0][0x5ec] ;  /* 0x0000bd80ff0477ac */ /* 0x000ee20008000800 */
[----:B------:R-:W3:Y:S01]  /*2200*/  LDCU.64 UR20, c[0x0][0x5a0] ;  /* 0x0000b400ff1477ac */ /* 0x000ee20008000a00 */
[----:B------:R-:W3:Y:S01]  /*2210*/  LDCU.64 UR16, c[0x0][0x5d0] ;  /* 0x0000ba00ff1077ac */ /* 0x000ee20008000a00 */
[----:B------:R-:W3:Y:S01]  /*2220*/  LDCU.64 UR6, c[0x0][0x5f0] ;  /* 0x0000be00ff0677ac */ /* 0x000ee20008000a00 */
[----:B--2---:R-:W-:-:S02]  /*2230*/  UIMAD UR48, UR60, UR8, UR48 ;  /* 0x000000083c3072a4 */ /* 0x004fc4000f8e0230 */
[----:B------:R-:W-:Y:S02]  /*2240*/  UIMAD UR38, UR50, UR9, UR49 ;  /* 0x00000009322672a4 */ /* 0x000fe4000f8e0231 */
[----:B------:R-:W-:Y:S02]  /*2250*/  UIADD3 UR46, UPT, UPT, UR42, 0x40, URZ ;  /* 0x000000402a2e7890 */ /* 0x000fe4000fffe0ff */
[----:B-1----:R-:W-:Y:S01]  /*2260*/  UIMAD UR37, UR55, UR11, UR37 ;  /* 0x0000000b372572a4 */ /* 0x002fe2000f8e0225 */
[----:B------:R-:W-:Y:S01]  /*2270*/  UMOV UR18, URZ ;  /* 0x000000ff00127c82 */ /* 0x000fe20008000000 */
[----:B----4-:R-:W-:-:S10]  /*2280*/  UMOV UR14, UR36 ;  /* 0x00000024000e7c82 */ /* 0x010fd40008000000 */
.L_x_29:
[----:B------:R-:W-:Y:S01]  /*2290*/  @!P3 MOV R3, 0x5000 ;  /* 0x000050000003b802 */ /* 0x000fe20000000f00 */
[----:B------:R-:W-:Y:S01]  /*22a0*/  ULEA UR11, UR14, UR33, 0x3 ;  /* 0x000000210e0b7291 */ /* 0x000fe2000f8e18ff */
[----:B--2---:R-:W-:Y:S11]  /*22b0*/  @P0 BRA `(.L_x_24) ;  /* 0x0000000000100947 */ /* 0x004ff60003800000 */
[----:B------:R-:W-:Y:S04]  /*22c0*/  MOV R0, UR32 ;  /* 0x0000002000007c02 */ /* 0x000fe80008000f00 */
[----:B------:R-:W-:Y:S04]  /*22d0*/  SHF.L.U32 R5, R0, 0x1f, RZ ;  /* 0x0000001f00057819 */ /* 0x000fe800000006ff */
[----:B------:R-:W1:Y:S02]  /*22e0*/  SYNCS.PHASECHK.TRANS64.TRYWAIT P0, [UR11+0xa0], R5 ;  /* 0x0000a005ff0075a7 */ /* 0x000e64000800110b */
[----:B-1----:R-:W-:Y:S05]  /*22f0*/  @!P0 BRA `(.L_x_25) ;  /* 0x0000007c006c8947 */ /* 0x002fea0003800000 */
.L_x_24:
[----:B------:R2:W-:Y:S01]  /*2300*/  @!P3 SYNCS.ARRIVE.TRANS64 RZ, [UR11], R3 ;  /* 0x00000003ffffb9a7 */ /* 0x0005e2000800000b */
[----:B------:R-:W-:Y:S04]  /*2310*/  ULOP3.LUT UR8, UR54, 0x2, URZ, 0xfc, !UPT ;  /* 0x0000000236087892 */ /* 0x000fe8000f8efcff */
[----:B------:R-:W-:Y:S09]  /*2320*/  UISETP.NE.AND UP0, UPT, UR8, 0x2, UPT ;  /* 0x000000020800788c */ /* 0x000ff2000bf05270 */
[----:B------:R-:W-:Y:S05]  /*2330*/  BRA.U UP0, `(.L_x_26) ;  /* 0x0000000100047547 */ /* 0x000fea000b800000 */
[----:B---3--:R-:W-:Y:S05]  /*2340*/  BPT.TRAP 0x1 ;  /* 0x000000040000795c */ /* 0x008fea0000300000 */
.L_x_26:
[----:B------:R-:W-:Y:S04]  /*2350*/  BSSY.RECONVERGENT B0, `(.L_x_27) ;  /* 0x0000003000007945 */ /* 0x000fe80003800200 */
[----:B------:R-:W-:Y:S05]  /*2360*/  @P2 BRA `(.L_x_28) ;  /* 0x0000000000042947 */ /* 0x000fea0003800000 */
[----:B---3--:R-:W-:Y:S05]  /*2370*/  BPT.TRAP 0x1 ;  /* 0x000000040000795c */ /* 0x008fea0000300000 */
.L_x_28:
[----:B---3--:R-:W-:Y:S05]  /*2380*/  BSYNC.RECONVERGENT B0 ;  /* 0x0000000000007941 */ /* 0x008fea0003800200 */
.L_x_27:
[----:B------:R-:W-:Y:S02]  /*2390*/  UIADD3 UR8, UPT, UPT, UR14, 0x1, URZ ;  /* 0x000000010e087890 */ /* 0x000fe4000fffe0ff */
[----:B------:R-:W-:Y:S02]  /*23a0*/  USHF.L.U32 UR43, UR18, 0x5, URZ ;  /* 0x00000005122b7899 */ /* 0x000fe400080006ff */
[----:B------:R-:W-:Y:S02]  /*23b0*/  UISETP.NE.AND UP0, UPT, UR8, 0x14, UPT ;  /* 0x000000140800788c */ /* 0x000fe4000bf05270 */
[----:B------:R-:W-:Y:S02]  /*23c0*/  UISETP.NE.AND UP2, UPT, UR23, 0x1, UPT ;  /* 0x000000011700788c */ /* 0x000fe4000bf45270 */
[----:B------:R-:W-:Y:S02]  /*23d0*/  USEL UR9, URZ, 0x1, UP0 ;  /* 0x00000001ff097887 */ /* 0x000fe40008000000 */
[----:B------:R-:W-:Y:S02]  /*23e0*/  USEL UR36, UR8, URZ, UP0 ;  /* 0x000000ff08247287 */ /* 0x000fe40008000000 */
[----:B------:R-:W-:Y:S02]  /*23f0*/  ULOP3.LUT UR32, UR32, UR9, URZ, 0x3c, !UPT ;  /* 0x0000000920207292 */ /* 0x000fe4000f8e3cff */
[----:B------:R-:W-:Y:S02]  /*2400*/  ULEA UR8, UR36, UR33, 0x3 ;  /* 0x0000002124087291 */ /* 0x000fe4000f8e18ff */
[----:B------:R-:W-:Y:S02]  /*2410*/  UISETP.NE.AND UP0, UPT, UR22, 0x1, UPT ;  /* 0x000000011600788c */ /* 0x000fe4000bf05270 */
[----:B------:R-:W-:Y:S01]  /*2420*/  ULEA UR19, UR14, UR33, 0xd ;  /* 0x000000210e137291 */ /* 0x000fe2000f8e68ff */
[----:B-1----:R-:W-:Y:S01]  /*2430*/  MOV R0, UR32 ;  /* 0x0000002000007c02 */ /* 0x002fe20008000f00 */
[----:B------:R-:W-:Y:S02]  /*2440*/  UIADD3 UR30, UP1, UPT, UR56, 0x80, URZ ;  /* 0x00000080381e7890 */ /* 0x000fe4000ff3e0ff */
[----:B------:R-:W-:Y:S01]  /*2450*/  ULOP3.LUT UR41, UR11, 0xfefffff8, URZ, 0xc0, !UPT ;  /* 0xfefffff80b297892 */ /* 0x000fe2000f8ec0ff */
[----:B--2---:R-:W-:Y:S01]  /*2460*/  SHF.L.U32 R3, R0, 0x1f, RZ ;  /* 0x0000001f00037819 */ /* 0x004fe200000006ff */
[----:B------:R-:W-:Y:S02]  /*2470*/  UISETP.NE.AND UP3, UPT, UR24, 0x1, UPT ;  /* 0x000000011800788c */ /* 0x000fe4000bf65270 */
[----:B------:R-:W-:Y:S01]  /*2480*/  UIADD3.X UR31, UPT, UPT, URZ, UR57, URZ, UP1, !UPT ;  /* 0x00000039ff1f7290 */ /* 0x000fe20008ffe4ff */
[----:B------:R1:W2:Y:S01]  /*2490*/  SYNCS.PHASECHK.TRANS64.TRYWAIT P0, [UR8+0xa0], R3 ;  /* 0x0000a003ff0075a7 */ /* 0x0002a20008001108 */
[----:B------:R-:W-:Y:S02]  /*24a0*/  UIMAD.WIDE.U32 UR8, UR43, UR28, URZ ;  /* 0x0000001c2b0872a5 */ /* 0x000fe4000f8e00ff */
[----:B------:R-:W-:Y:S02]  /*24b0*/  ULEA UR8, UR38, UR48, 0x5 ;  /* 0x0000003026087291 */ /* 0x000fe4000f8e28ff */
[----:B------:R-:W-:Y:S02]  /*24c0*/  USHF.R.U32.HI UR9, URZ, UR27, UR9 ;  /* 0x0000001bff097299 */ /* 0x000fe40008011609 */
[----:B------:R-:W-:Y:S02]  /*24d0*/  ULEA UR29, UR37, UR8, 0xa ;  /* 0x00000008251d7291 */ /* 0x000fe4000f8e50ff */
[----:B------:R-:W-:Y:S02]  /*24e0*/  USEL UR9, UR43, UR9, !UP0 ;  /* 0x000000092b097287 */ /* 0x000fe4000c000000 */
[----:B------:R-:W-:Y:S02]  /*24f0*/  UIADD3 UR40, UPT, UPT, UR19, 0x6400, URZ ;  /* 0x0000640013287890 */ /* 0x000fe4000fffe0ff */
[----:B------:R-:W-:Y:S02]  /*2500*/  UIMAD.WIDE.U32 UR12, UR9, UR20, URZ ;  /* 0x00000014090c72a5 */ /* 0x000fe4000f8e00ff */
[----:B------:R-:W-:Y:S02]  /*2510*/  ULEA UR12, UR14, UR33, 0xb ;  /* 0x000000210e0c7291 */ /* 0x000fe4000f8e58ff */
[----:B------:R-:W-:Y:S02]  /*2520*/  USHF.R.U32.HI UR13, URZ, UR21, UR13 ;  /* 0x00000015ff0d7299 */ /* 0x000fe4000801160d */
[----:B------:R-:W-:Y:S02]  /*2530*/  UIADD3 UR44, UPT, UPT, UR19, 0x7400, URZ ;  /* 0x00007400132c7890 */ /* 0x000fe4000fffe0ff */
[----:B------:R-:W-:Y:S02]  /*2540*/  USEL UR13, UR9, UR13, !UP2 ;  /* 0x0000000d090d7287 */ /* 0x000fe4000d000000 */
[----:B------:R-:W-:Y:S02]  /*2550*/  UIADD3 UR34, UP0, UPT, UR56, 0x180, URZ ;  /* 0x0000018038227890 */ /* 0x000fe4000ff1e0ff */
[----:B------:R-:W-:Y:S02]  /*2560*/  UIMAD.WIDE.U32 UR14, UR13, UR26, URZ ;  /* 0x0000001a0d0e72a5 */ /* 0x000fe4000f8e00ff */
[----:B------:R-:W-:Y:S02]  /*2570*/  UIADD3.X UR35, UPT, UPT, URZ, UR57, URZ, UP0, !UPT ;  /* 0x00000039ff237290 */ /* 0x000fe400087fe4ff */
[----:B------:R-:W-:Y:S01]  /*2580*/  UIADD3 UR18, UPT, UPT, UR18, 0x1, URZ ;  /* 0x0000000112127890 */ /* 0x000fe2000fffe0ff */
[----:B------:R-:W-:Y:S01]  /*2590*/  UMOV UR52, 0x0 ;  /* 0x0000000000347882 */ /* 0x000fe20000000000 */
[----:B------:R-:W-:Y:S02]  /*25a0*/  UMOV UR53, 0x10000000 ;  /* 0x1000000000357882 */ /* 0x000fe40000000000 */
[----:B------:R-:W-:Y:S01]  /*25b0*/  UISETP.NE.AND UP0, UPT, UR18, UR51, UPT ;  /* 0x000000331200728c */ /* 0x000fe2000bf05270 */
[----:B------:R-:W-:Y:S01]  /*25c0*/  UTMALDG.2D.2CTA [UR40], [UR30], desc[UR52] ;  /* 0x000034281e0075b4 */ /* 0x000fe20008209000 */
[----:B------:R-:W-:Y:S01]  /*25d0*/  UMOV UR45, UR41 ;  /* 0x00000029002d7c82 */ /* 0x000fe20008000000 */
[----:B------:R-:W-:Y:S01]  /*25e0*/  UMOV UR47, UR43 ;  /* 0x0000002b002f7c82 */ /* 0x000fe20008000000 */
[----:B------:R-:W-:Y:S01]  /*25f0*/  UMOV UR8, UR15 ;  /* 0x0000000f00087c82 */ /* 0x000fe20008000000 */
[----:B------:R-:W-:Y:S01]  /*2600*/  UMOV UR19, UR51 ;  /* 0x0000003300137c82 */ /* 0x000fe20008000000 */
[----:B------:R-:W-:Y:S02]  /*2610*/  USHF.R.U32.HI UR11, URZ, UR25, UR8 ;  /* 0x00000019ff0b7299 */ /* 0x000fe40008011608 */
[----:B------:R-:W-:Y:S01]  /*2620*/  UIADD3 UR8, UPT, UPT, UR12, 0x2e400, URZ ;  /* 0x0002e4000c087890 */ /* 0x000fe2000fffe0ff */
[----:B------:R-:W-:Y:S01]  /*2630*/  UTMALDG.2D.2CTA [UR44], [UR30], desc[UR52] ;  /* 0x0000342c1e0075b4 */ /* 0x000fe20008209000 */
[----:B------:R-:W-:Y:S02]  /*2640*/  USEL UR14, UR13, UR11, !UP3 ;  /* 0x0000000b0d0e7287 */ /* 0x000fe4000d800000 */
[----:B------:R-:W-:Y:S02]  /*2650*/  UIADD3 UR12, UPT, UPT, -UR9, URZ, URZ ;  /* 0x000000ff090c7290 */ /* 0x000fe4000fffe1ff */
[----:B------:R-:W-:Y:S02]  /*2660*/  UIADD3 UR11, UPT, UPT, -UR13, URZ, URZ ;  /* 0x000000ff0d0b7290 */ /* 0x000fe4000fffe1ff */
[----:B------:R-:W-:Y:S02]  /*2670*/  UIADD3 UR15, UPT, UPT, -UR14, URZ, URZ ;  /* 0x000000ff0e0f7290 */ /* 0x000fe4000fffe1ff */
[----:B------:R-:W-:Y:S02]  /*2680*/  UIMAD UR12, UR22, UR12, UR43 ;  /* 0x0000000c160c72a4 */ /* 0x000fe4000f8e022b */
[----:B------:R-:W-:Y:S02]  /*2690*/  UIMAD UR9, UR23, UR11, UR9 ;  /* 0x0000000b170972a4 */ /* 0x000fe4000f8e0209 */
[----:B------:R-:W-:Y:S02]  /*26a0*/  UIMAD UR13, UR24, UR15, UR13 ;  /* 0x0000000f180d72a4 */ /* 0x000fe4000f8e020d */
[----:B------:R-:W-:Y:S02]  /*26b0*/  UIMAD UR11, UR12, UR5, UR4 ;  /* 0x000000050c0b72a4 */ /* 0x000fe4000f8e0204 */
[----:B------:R-:W-:Y:S02]  /*26c0*/  UIMAD UR12, UR9, UR16, UR6 ;  /* 0x00000010090c72a4 */ /* 0x000fe4000f8e0206 */
[----:B------:R-:W-:Y:S02]  /*26d0*/  UIMAD UR13, UR13, UR17, UR7 ;  /* 0x000000110d0d72a4 */ /* 0x000fe4000f8e0207 */
[----:B------:R-:W-:Y:S01]  /*26e0*/  UPRMT UR15, UR29, 0x5410, URZ ;  /* 0x000054101d0f7896 */ /* 0x000fe200080000ff */
[----:B------:R-:W-:Y:S08]  /*26f0*/  UMOV UR9, UR41 ;  /* 0x0000002900097c82 */ /* 0x000ff00008000000 */
[----:B------:R3:W-:Y:S02]  /*2700*/  UTMALDG.5D.IM2COL.2CTA [UR8], [UR34], UR15, desc[UR52] ;  /* 0x00003408220073b4 */ /* 0x0007e4000826100f */
[----:B---3--:R-:W-:Y:S01]  /*2710*/  UMOV UR14, UR36 ;  /* 0x00000024000e7c82 */ /* 0x008fe20008000000 */
[----:B-1----:R-:W-:Y:S05]  /*2720*/  BRA.U UP0, `(.L_x_29) ;  /* 0xfffffff900d87547 */ /* 0x002fea000b83ffff */
.L_x_23:
[----:B------:R-:W-:Y:S01]  /*2730*/  ULEA UR4, UR36, UR33, 0x3 ;  /* 0x0000002124047291 */ /* 0x000fe2000f8e18ff */
[----:B------:R-:W-:Y:S01]  /*2740*/  MOV R0, UR32 ;  /* 0x0000002000007c02 */ /* 0x000fe20008000f00 */
[----:B------:R-:W-:Y:S01]  /*2750*/  @!P1 SYNCS.ARRIVE.TRANS64.A1T0 RZ, [UR33+0x178], RZ ;  /* 0x000178ffffff99a7 */ /* 0x000fe20008100021 */
[----:B------:R-:W-:Y:S02]  /*2760*/  UISETP.GT.AND UP0, UPT, UR65, UR64, UPT ;  /* 0x000000404100728c */ /* 0x000fe4000bf04270 */
[----:B------:R-:W-:-:S04]  /*2770*/  SHF.L.U32 R0, R0, 0x1f, RZ ;  /* 0x0000001f00007819 */ /* 0x000fc800000006ff */
[----:B--2---:R1:W2:Y:S03]  /*2780*/  SYNCS.PHASECHK.TRANS64.TRYWAIT P0, [UR4+0xa0], R0 ;  /* 0x0000a000ff0075a7 */ /* 0x0042a60008001104 */
[----:B------:R-:W-:Y:S05]  /*2790*/  BRA.U !UP0, `(.L_x_30) ;  /* 0x00000005087c7547 */ /* 0x000fea000b800000 */
[----:B------:R-:W4:Y:S01]  /*27a0*/  LDCU.64 UR12, c[0x0][0x5c0] ;  /* 0x0000b800ff0c77ac */ /* 0x000f220008000a00 */
[----:B------:R-:W4:Y:S01]  /*27b0*/  LDCU.64 UR8, c[0x0][0x5f8] ;  /* 0x0000bf00ff0877ac */ /* 0x000f220008000a00 */
[----:B------:R-:W3:Y:S01]  /*27c0*/  LDCU UR11, c[0x0][0x5c8] ;  /* 0x0000b900ff0b77ac */ /* 0x000ee20008000800 */
[----:B------:R-:W3:Y:S01]  /*27d0*/  LDCU UR38, c[0x0][0x600] ;  /* 0x0000c000ff2677ac */ /* 0x000ee20008000800 */
[----:B------:R-:W1:Y:S01]  /*27e0*/  LDCU UR23, c[0x0][0x5a8] ;  /* 0x0000b500ff1777ac */ /* 0x000e620008000800 */
[----:B------:R-:W1:Y:S01]  /*27f0*/  LDCU UR22, c[0x0][0x59c] ;  /* 0x0000b380ff1677ac */ /* 0x000e620008000800 */
[----:B----4-:R-:W-:Y:S01]  /*2800*/  UIMAD UR48, UR50, UR13, UR9 ;  /* 0x0000000d323072a4 */ /* 0x010fe2000f8e0209 */
[----:B------:R-:W4:Y:S01]  /*2810*/  LDCU UR18, c[0x0][0x590] ;  /* 0x0000b200ff1277ac */ /* 0x000f220008000800 */
[----:B------:R-:W1:Y:S01]  /*2820*/  LDCU UR27, c[0x0][0x594] ;  /* 0x0000b280ff1b77ac */ /* 0x000e620008000800 */
[----:B------:R-:W1:Y:S01]  /*2830*/  LDCU UR26, c[0x0][0x598] ;  /* 0x0000b300ff1a77ac */ /* 0x000e620008000800 */
[----:B------:R-:W1:Y:S01]  /*2840*/  LDCU UR25, c[0x0][0x5ac] ;  /* 0x0000b580ff1977ac */ /* 0x000e620008000800 */
[----:B------:R-:W1:Y:S01]  /*2850*/  LDCU UR24, c[0x0][0x5b0] ;  /* 0x0000b600ff1877ac */ /* 0x000e620008000800 */
[----:B------:R-:W1:Y:S01]  /*2860*/  LDCU UR5, c[0x0][0x5cc] ;  /* 0x0000b980ff0577ac */ /* 0x000e620008000800 */
[----:B------:R-:W1:Y:S01]  /*2870*/  LDCU UR4, c[0x0][0x5ec] ;  /* 0x0000bd80ff0477ac */ /* 0x000e620008000800 */
[----:B------:R-:W1:Y:S01]  /*2880*/  LDCU.64 UR20, c[0x0][0x5a0] ;  /* 0x0000b400ff1477ac */ /* 0x000e620008000a00 */
[----:B------:R-:W1:Y:S01]  /*2890*/  LDCU.64 UR16, c[0x0][0x5d0] ;  /* 0x0000ba00ff1077ac */ /* 0x000e620008000a00 */
[----:B------:R-:W1:Y:S01]  /*28a0*/  LDCU.64 UR6, c[0x0][0x5f0] ;  /* 0x0000be00ff0677ac */ /* 0x000e620008000a00 */
[----:B------:R-:W-:-:S02]  /*28b0*/  UIMAD UR49, UR60, UR12, UR8 ;  /* 0x0000000c3c3172a4 */ /* 0x000fc4000f8e0208 */
[----:B------:R-:W-:Y:S02]  /*28c0*/  UIADD3 UR50, UPT, UPT, UR66, UR19, URZ ;  /* 0x0000001342327290 */ /* 0x000fe4000fffe0ff */
[----:B------:R-:W-:Y:S02]  /*28d0*/  UIADD3 UR46, UPT, UPT, UR42, 0x40, URZ ;  /* 0x000000402a2e7890 */ /* 0x000fe4000fffe0ff */
[----:B---3--:R-:W-:Y:S01]  /*28e0*/  UIMAD UR38, UR55, UR11, UR38 ;  /* 0x0000000b372672a4 */ /* 0x008fe2000f8e0226 */
[----:B------:R-:W-:-:S11]  /*28f0*/  UMOV UR14, UR36 ;  /* 0x00000024000e7c82 */ /* 0x000fd60008000000 */
.L_x_36:
[----:B------:R-:W-:Y:S01]  /*2900*/  @!P3 MOV R3, 0x5000 ;  /* 0x000050000003b802 */ /* 0x000fe20000000f00 */
[----:B------:R-:W-:Y:S01]  /*2910*/  ULEA UR11, UR14, UR33, 0x3 ;  /* 0x000000210e0b7291 */ /* 0x000fe2000f8e18ff */
[----:B--2---:R-:W-:Y:S11]  /*2920*/  @P0 BRA `(.L_x_31) ;  /* 0x0000000000100947 */ /* 0x004ff60003800000 */
[----:B-1----:R-:W-:Y:S04]  /*2930*/  MOV R0, UR32 ;  /* 0x0000002000007c02 */ /* 0x002fe80008000f00 */
[----:B------:R-:W-:Y:S04]  /*2940*/  SHF.L.U32 R5, R0, 0x1f, RZ ;  /* 0x0000001f00057819 */ /* 0x000fe800000006ff */
[----:B------:R-:W1:Y:S02]  /*2950*/  SYNCS.PHASECHK.TRANS64.TRYWAIT P0, [UR11+0xa0], R5 ;  /* 0x0000a005ff0075a7 */ /* 0x000e64000800110b */
[----:B-1----:R-:W-:Y:S05]  /*2960*/  @!P0 BRA `(.L_x_32) ;  /* 0x0000007400e88947 */ /* 0x002fea0003800000 */
.L_x_31:
[----:B------:R2:W-:Y:S01]  /*2970*/  @!P3 SYNCS.ARRIVE.TRANS64 RZ, [UR11], R3 ;  /* 0x00000003ffffb9a7 */ /* 0x0005e2000800000b */
[----:B------:R-:W-:Y:S04]  /*2980*/  ULOP3.LUT UR8, UR54, 0x2, URZ, 0xfc, !UPT ;  /* 0x0000000236087892 */ /* 0x000fe8000f8efcff */
[----:B------:R-:W-:Y:S09]  /*2990*/  UISETP.NE.AND UP0, UPT, UR8, 0x2, UPT ;  /* 0x000000020800788c */ /* 0x000ff2000bf05270 */
[----:B------:R-:W-:Y:S05]  /*29a0*/  BRA.U UP0, `(.L_x_33) ;  /* 0x0000000100047547 */ /* 0x000fea000b800000 */
[----:B-1--4-:R-:W-:Y:S05]  /*29b0*/  BPT.TRAP 0x1 ;  /* 0x000000040000795c */ /* 0x012fea0000300000 */
.L_x_33:
[----:B------:R-:W-:Y:S04]  /*29c0*/  BSSY.RECONVERGENT B0, `(.L_x_34) ;  /* 0x0000003000007945 */ /* 0x000fe80003800200 */
[----:B------:R-:W-:Y:S05]  /*29d0*/  @P2 BRA `(.L_x_35) ;  /* 0x0000000000042947 */ /* 0x000fea0003800000 */
[----:B-1--4-:R-:W-:Y:S05]  /*29e0*/  BPT.TRAP 0x1 ;  /* 0x000000040000795c */ /* 0x012fea0000300000 */
.L_x_35:
[----:B-1--4-:R-:W-:Y:S05]  /*29f0*/  BSYNC.RECONVERGENT B0 ;  /* 0x0000000000007941 */ /* 0x012fea0003800200 */
.L_x_34:
        /* <DEDUP_REMOVED lines=10> */
[----:B------:R-:W-:Y:S01]  /*2aa0*/  MOV R0, UR32 ;  /* 0x0000002000007c02 */ /* 0x000fe20008000f00 */
[----:B------:R-:W-:Y:S02]  /*2ab0*/  ULEA UR31, UR14, UR33, 0xb ;  /* 0x000000210e1f7291 */ /* 0x000fe4000f8e58ff */
[----:B------:R-:W-:Y:S01]  /*2ac0*/  UIADD3 UR28, UP1, UPT, UR56, 0x80, URZ ;  /* 0x00000080381c7890 */ /* 0x000fe2000ff3e0ff */
[----:B--2---:R-:W-:Y:S01]  /*2ad0*/  SHF.L.U32 R3, R0, 0x1f, RZ ;  /* 0x0000001f00037819 */ /* 0x004fe200000006ff */
[----:B------:R-:W-:Y:S02]  /*2ae0*/  ULOP3.LUT UR41, UR11, 0xfefffff8, URZ, 0xc0, !UPT ;  /* 0xfefffff80b297892 */ /* 0x000fe4000f8ec0ff */
[----:B------:R-:W-:Y:S01]  /*2af0*/  UISETP.NE.AND UP3, UPT, UR23, 0x1, UPT ;  /* 0x000000011700788c */ /* 0x000fe2000bf65270 */
[----:B------:R1:W2:Y:S01]  /*2b00*/  SYNCS.PHASECHK.TRANS64.TRYWAIT P0, [UR8+0xa0], R3 ;  /* 0x0000a003ff0075a7 */ /* 0x0002a20008001108 */
[----:B------:R-:W-:Y:S02]  /*2b10*/  UIMAD.WIDE.U32 UR8, UR43, UR27, URZ ;  /* 0x0000001b2b0872a5 */ /* 0x000fe4000f8e00ff */
[----:B------:R-:W-:Y:S02]  /*2b20*/  ULEA UR8, UR48, UR49, 0x5 ;  /* 0x0000003130087291 */ /* 0x000fe4000f8e28ff */
[----:B------:R-:W-:Y:S02]  /*2b30*/  USHF.R.U32.HI UR9, URZ, UR26, UR9 ;  /* 0x0000001aff097299 */ /* 0x000fe40008011609 */
[----:B------:R-:W-:Y:S02]  /*2b40*/  ULEA UR37, UR38, UR8, 0xa ;  /* 0x0000000826257291 */ /* 0x000fe4000f8e50ff */
[----:B------:R-:W-:Y:S02]  /*2b50*/  USEL UR9, UR43, UR9, !UP0 ;  /* 0x000000092b097287 */ /* 0x000fe4000c000000 */
[----:B------:R-:W-:Y:S02]  /*2b60*/  UIADD3.X UR29, UPT, UPT, URZ, UR57, URZ, UP1, !UPT ;  /* 0x00000039ff1d7290 */ /* 0x000fe40008ffe4ff */
[----:B------:R-:W-:Y:S02]  /*2b70*/  UIMAD.WIDE.U32 UR12, UR9, UR20, URZ ;  /* 0x00000014090c72a5 */ /* 0x000fe4000f8e00ff */
[----:B------:R-:W-:Y:S02]  /*2b80*/  UIADD3 UR40, UPT, UPT, UR30, 0x6400, URZ ;  /* 0x000064001e287890 */ /* 0x000fe4000fffe0ff */
[----:B------:R-:W-:Y:S02]  /*2b90*/  USHF.R.U32.HI UR13, URZ, UR21, UR13 ;  /* 0x00000015ff0d7299 */ /* 0x000fe4000801160d */
[----:B------:R-:W-:Y:S02]  /*2ba0*/  UIADD3 UR12, UPT, UPT, -UR9, URZ, URZ ;  /* 0x000000ff090c7290 */ /* 0x000fe4000fffe1ff */
[----:B------:R-:W-:Y:S02]  /*2bb0*/  USEL UR13, UR9, UR13, !UP2 ;  /* 0x0000000d090d7287 */ /* 0x000fe4000d000000 */
[----:B------:R-:W-:Y:S02]  /*2bc0*/  UIADD3 UR44, UPT, UPT, UR30, 0x7400, URZ ;  /* 0x000074001e2c7890 */ /* 0x000fe4000fffe0ff */
[----:B------:R-:W-:Y:S02]  /*2bd0*/  UIMAD.WIDE.U32 UR14, UR13, UR25, URZ ;  /* 0x000000190d0e72a5 */ /* 0x000fe4000f8e00ff */
[----:B------:R-:W-:Y:S02]  /*2be0*/  UIMAD UR12, UR18, UR12, UR43 ;  /* 0x0000000c120c72a4 */ /* 0x000fe4000f8e022b */
[----:B------:R-:W-:Y:S02]  /*2bf0*/  UIADD3 UR34, UP0, UPT, UR56, 0x180, URZ ;  /* 0x0000018038227890 */ /* 0x000fe4000ff1e0ff */
[----:B------:R-:W-:Y:S02]  /*2c00*/  UIADD3 UR19, UPT, UPT, UR19, 0x1, URZ ;  /* 0x0000000113137890 */ /* 0x000fe4000fffe0ff */
[----:B------:R-:W-:Y:S02]  /*2c10*/  UIADD3.X UR35, UPT, UPT, URZ, UR57, URZ, UP0, !UPT ;  /* 0x00000039ff237290 */ /* 0x000fe400087fe4ff */
[----:B------:R-:W-:Y:S01]  /*2c20*/  UISETP.NE.AND UP0, UPT, UR19, UR50, UPT ;  /* 0x000000321300728c */ /* 0x000fe2000bf05270 */
[----:B------:R-:W-:Y:S01]  /*2c30*/  UMOV UR52, 0x0 ;  /* 0x0000000000347882 */ /* 0x000fe20000000000 */
[----:B------:R-:W-:Y:S01]  /*2c40*/  UMOV UR53, 0x10000000 ;  /* 0x1000000000357882 */ /* 0x000fe20000000000 */
[----:B------:R-:W-:Y:S01]  /*2c50*/  UMOV UR45, UR41 ;  /* 0x00000029002d7c82 */ /* 0x000fe20008000000 */
[----:B------:R-:W-:Y:S01]  /*2c60*/  UTMALDG.2D.2CTA [UR40], [UR28], desc[UR52] ;  /* 0x000034281c0075b4 */ /* 0x000fe20008209000 */
[----:B------:R-:W-:Y:S01]  /*2c70*/  UMOV UR47, UR43 ;  /* 0x0000002b002f7c82 */ /* 0x000fe20008000000 */
[----:B------:R-:W-:Y:S02]  /*2c80*/  UMOV UR8, UR15 ;  /* 0x0000000f00087c82 */ /* 0x000fe40008000000 */
[----:B------:R-:W-:Y:S02]  /*2c90*/  USHF.R.U32.HI UR11, URZ, UR24, UR8 ;  /* 0x00000018ff0b7299 */ /* 0x000fe40008011608 */
[----:B------:R-:W-:Y:S02]  /*2ca0*/  UIADD3 UR8, UPT, UPT, UR31, 0x2e400, URZ ;  /* 0x0002e4001f087890 */ /* 0x000fe4000fffe0ff */
[----:B------:R-:W-:Y:S01]  /*2cb0*/  USEL UR14, UR13, UR11, !UP3 ;  /* 0x0000000b0d0e7287 */ /* 0x000fe2000d800000 */
[----:B------:R-:W-:Y:S01]  /*2cc0*/  UTMALDG.2D.2CTA [UR44], [UR28], desc[UR52] ;  /* 0x0000342c1c0075b4 */ /* 0x000fe20008209000 */
[----:B------:R-:W-:Y:S02]  /*2cd0*/  UIADD3 UR11, UPT, UPT, -UR13, URZ, URZ ;  /* 0x000000ff0d0b7290 */ /* 0x000fe4000fffe1ff */
[----:B------:R-:W-:Y:S02]  /*2ce0*/  UIADD3 UR15, UPT, UPT, -UR14, URZ, URZ ;  /* 0x000000ff0e0f7290 */ /* 0x000fe4000fffe1ff */
        /* <DEDUP_REMOVED lines=10> */
.L_x_30:
[----:B------:R-:W-:Y:S01]  /*2d90*/  SHF.L.U32 R3, R2, 0x1f, RZ ;  /* 0x0000001f02037819 */ /* 0x000fe200000006ff */
[----:B------:R-:W-:-:S03]  /*2da0*/  NOP ;  /* 0x0000000000007918 */ /* 0x000fc60000000000 */
[----:B--2---:R-:W2:Y:S02]  /*2db0*/  SYNCS.PHASECHK.TRANS64.TRYWAIT P0, [UR33+0x180], R3 ;  /* 0x00018003ff0075a7 */ /* 0x004ea40008001121 */
[----:B--2---:R-:W-:Y:S05]  /*2dc0*/  @!P0 BRA `(.L_x_37) ;  /* 0x0000007000e88947 */ /* 0x004fea0003800000 */
.L_x_146:
[----:B------:R-:W2:Y:S01]  /*2dd0*/  LDS.128 R4, [UR33+0x1c0] ;  /* 0x0001c021ff047984 */ /* 0x000ea20008000c00 */
[----:B------:R-:W-:Y:S02]  /*2de0*/  UIADD3 UR4, UPT, UPT, UR33, 0x188, URZ ;  /* 0x0000018821047890 */ /* 0x000fe4000fffe0ff */
[----:B------:R-:W-:Y:S01]  /*2df0*/  UISETP.GE.AND UP0, UPT, UR39, 0x1, UPT ;  /* 0x000000012700788c */ /* 0x000fe2000bf06270 */
[----:B------:R-:W-:Y:S01]  /*2e00*/  @!PT LDS RZ, [RZ] ;  /* 0x00000000fffff984 */ /* 0x000fe20000000800 */
[----:B------:R-:W-:Y:S01]  /*2e10*/  @!PT LDS RZ, [RZ] ;  /* 0x00000000fffff984 */ /* 0x000fe20000000800 */
[----:B------:R-:W-:Y:S01]  /*2e20*/  @!PT LDS RZ, [RZ] ;  /* 0x00000000fffff984 */ /* 0x000fe20000000800 */
[----:B------:R-:W-:Y:S01]  /*2e30*/  @!PT LDS RZ, [RZ] ;  /* 0x00000000fffff984 */ /* 0x000fe20000000800 */
[----:B------:R4:W-:Y:S06]  /*2e40*/  MEMBAR.ALL.CTA ;  /* 0x0000000000007992 */ /* 0x0009ec0000008000 */
[----:B----4-:R-:W4:Y:S01]  /*2e50*/  FENCE.VIEW.ASYNC.S ;  /* 0x00000000000073c6 */ /* 0x010f220000000000 */
[----:B------:R-:W-:-:S09]  /*2e60*/  UPRMT UR4, URZ, 0x654, UR4 ;  /* 0x00000654ff047896 */ /* 0x000fd20008000004 */
[----:B----4-:R-:W-:Y:S01]  /*2e70*/  SYNCS.ARRIVE.TRANS64.RED.A1T0 RZ, [UR4], RZ ;  /* 0x000000ffffff79a7 */ /* 0x010fe20008100404 */
[----:B--2---:R-:W-:-:S13]  /*2e80*/  LOP3.LUT P0, RZ, R6, 0x1, RZ, 0xc0, !PT ;  /* 0x0000000106ff7812 */ /* 0x004fda000780c0ff */
[----:B------:R-:W-:Y:S01]  /*2e90*/  VOTEU.ANY UP1, P0 ;  /* 0x0000000000ff7886 */ /* 0x000fe20000020100 */
[----:B------:R-:W-:-:S13]  /*2ea0*/  PLOP3.LUT P0, PT, PT, PT, UP1, 0x80, 0x8 ;  /* 0x000000000008781c */ /* 0x000fda0003f0f018 */
[----:B-1----:R-:W-:Y:S02]  /*2eb0*/  @P0 MOV R0, R4 ;  /* 0x0000000400000202 */ /* 0x002fe40000000f00 */
[----:B------:R-:W-:Y:S02]  /*2ec0*/  @P0 LOP3.LUT R4, R5, 0xffff, RZ, 0xc0, !PT ;  /* 0x0000ffff05040812 */ /* 0x000fe400078ec0ff */
[----:B------:R-:W-:Y:S02]  /*2ed0*/  @P0 R2UR UR6, R0 ;  /* 0x00000000000602ca */ /* 0x000fe400000e0000 */
[----:B------:R-:W-:-:S11]  /*2ee0*/  @P0 R2UR UR5, R4 ;  /* 0x00000000040502ca */ /* 0x000fd600000e0000 */
[----:B------:R-:W-:Y:S02]  /*2ef0*/  @UP1 UMOV UR59, UR6 ;  /* 0x00000006003b1c82 */ /* 0x000fe40008000000 */
[----:B------:R-:W-:Y:S01]  /*2f00*/  @UP1 UMOV UR58, UR5 ;  /* 0x00000005003a1c82 */ /* 0x000fe20008000000 */
[----:B------:R-:W-:Y:S05]  /*2f10*/  BRA.U !UP0, `(.L_x_38) ;  /* 0x0000000108d47547 */ /* 0x000fea000b800000 */
[----:B------:R-:W3:Y:S01]  /*2f20*/  LDCU.128 UR16, c[0x0][0xc10] ;  /* 0x00018200ff1077ac */ /* 0x000ee20008000c00 */
[----:B------:R-:W1:Y:S01]  /*2f30*/  LDCU UR20, c[0x0][0xc20] ;  /* 0x00018400ff1477ac */ /* 0x000e620008000800 */
[----:B------:R-:W2:Y:S01]  /*2f40*/  LDCU UR13, c[0x0][0xc0c] ;  /* 0x00018180ff0d77ac */ /* 0x000ea20008000800 */
[----:B------:R-:W4:Y:S01]  /*2f50*/  LDCU.64 UR14, c[0x0][0xc28] ;  /* 0x00018500ff0e77ac */ /* 0x000f220008000a00 */
[----:B------:R-:W-:Y:S02]  /*2f60*/  UISETP.NE.AND UP3, UPT, UR39, 0x1, UPT ;  /* 0x000000012700788c */ /* 0x000fe4000bf65270 */
[----:B---3--:R-:W-:Y:S02]  /*2f70*/  UIMAD.WIDE.U32 UR4, UR62, UR19, URZ ;  /* 0x000000133e0472a5 */ /* 0x008fe4000f8e00ff */
[----:B------:R-:W-:Y:S02]  /*2f80*/  UIMAD.WIDE.U32 UR6, UR63, UR16, URZ ;  /* 0x000000103f0672a5 */ /* 0x000fe4000f8e00ff */
[----:B------:R-:W-:-:S02]  /*2f90*/  UISETP.NE.AND UP0, UPT, UR18, 0x1, UPT ;  /* 0x000000011200788c */ /* 0x000fc4000bf05270 */
[----:B------:R-:W-:Y:S01]  /*2fa0*/  UIMAD.WIDE.U32 UR10, UR58, UR19, URZ ;  /* 0x000000133a0a72a5 */ /* 0x000fe2000f8e00ff */
[----:B------:R-:W-:Y:S01]  /*2fb0*/  UMOV UR4, UR5 ;  /* 0x0000000500047c82 */ /* 0x000fe20008000000 */
[----:B--2---:R-:W-:Y:S02]  /*2fc0*/  UISETP.NE.AND UP2, UPT, UR13, 0x1, UPT ;  /* 0x000000010d00788c */ /* 0x004fe4000bf45270 */
[----:B-1----:R-:W-:Y:S02]  /*2fd0*/  USHF.R.U32.HI UR5, URZ, UR20, UR4 ;  /* 0x00000014ff057299 */ /* 0x002fe40008011604 */
[----:B------:R-:W-:Y:S01]  /*2fe0*/  UIMAD.WIDE.U32 UR8, UR59, UR16, URZ ;  /* 0x000000103b0872a5 */ /* 0x000fe2000f8e00ff */
[----:B------:R-:W-:Y:S01]  /*2ff0*/  UMOV UR4, UR7 ;  /* 0x0000000700047c82 */ /* 0x000fe20008000000 */
[----:B------:R-:W-:Y:S02]  /*3000*/  USEL UR5, UR62, UR5, !UP0 ;  /* 0x000000053e057287 */ /* 0x000fe4000c000000 */
[----:B------:R-:W-:-:S02]  /*3010*/  USHF.R.U32.HI UR4, URZ, UR17, UR4 ;  /* 0x00000011ff047299 */ /* 0x000fc40008011604 */
[----:B----4-:R-:W-:Y:S02]  /*3020*/  UIMAD.WIDE.U32 UR6, UR5, UR14, URZ ;  /* 0x0000000e050672a5 */ /* 0x010fe4000f8e00ff */
[----:B------:R-:W-:Y:S01]  /*3030*/  USEL UR12, UR63, UR4, !UP2 ;  /* 0x000000043f0c7287 */ /* 0x000fe2000d000000 */
[----:B------:R-:W-:Y:S02]  /*3040*/  UMOV UR8, UR9 ;  /* 0x0000000900087c82 */ /* 0x000fe40008000000 */
[----:B------:R-:W-:Y:S01]  /*3050*/  UMOV UR4, UR11 ;  /* 0x0000000b00047c82 */ /* 0x000fe20008000000 */
[----:B------:R-:W-:Y:S01]  /*3060*/  UIMAD.WIDE.U32 UR10, UR12, UR14, URZ ;  /* 0x0000000e0c0a72a5 */ /* 0x000fe2000f8e00ff */
[----:B------:R-:W-:Y:S01]  /*3070*/  UMOV UR6, UR7 ;  /* 0x0000000700067c82 */ /* 0x000fe20008000000 */
[----:B------:R-:W-:Y:S02]  /*3080*/  USHF.R.U32.HI UR4, URZ, UR20, UR4 ;  /* 0x00000014ff047299 */ /* 0x000fe40008011604 */
[----:B------:R-:W-:-:S02]  /*3090*/  @UP3 USHF.R.U32.HI UR5, URZ, UR15, UR6 ;  /* 0x0000000fff053299 */ /* 0x000fc40008011606 */
[----:B------:R-:W-:Y:S01]  /*30a0*/  USHF.R.U32.HI UR17, URZ, UR17, UR8 ;  /* 0x00000011ff117299 */ /* 0x000fe20008011608 */
[----:B------:R-:W-:Y:S01]  /*30b0*/  UMOV UR6, UR11 ;  /* 0x0000000b00067c82 */ /* 0x000fe20008000000 */
[----:B------:R-:W-:Y:S02]  /*30c0*/  USEL UR4, UR58, UR4, !UP0 ;  /* 0x000000043a047287 */ /* 0x000fe4000c000000 */
[----:B------:R-:W-:Y:S02]  /*30d0*/  @UP3 USHF.R.U32.HI UR12, URZ, UR15, UR6 ;  /* 0x0000000fff0c3299 */ /* 0x000fe40008011606 */
[----:B------:R-:W-:Y:S02]  /*30e0*/  UIMAD UR6, UR39, UR5, URZ ;  /* 0x00000005270672a4 */ /* 0x000fe4000f8e02ff */
[----:B------:R-:W-:Y:S02]  /*30f0*/  USEL UR5, UR59, UR17, !UP2 ;  /* 0x000000113b057287 */ /* 0x000fe4000d000000 */
[----:B------:R-:W-:-:S02]  /*3100*/  UIMAD UR8, UR39, UR12, URZ ;  /* 0x0000000c270872a4 */ /* 0x000fc4000f8e02ff */
[----:B------:R-:W-:Y:S02]  /*3110*/  UISETP.GE.AND UP0, UPT, UR4, UR6, UPT ;  /* 0x000000060400728c */ /* 0x000fe4000bf06270 */
[----:B------:R-:W-:Y:S02]  /*3120*/  UIMAD.WIDE.U32 UR6, UR4, UR14, URZ ;  /* 0x0000000e040672a5 */ /* 0x000fe4000f8e00ff */
[----:B------:R-:W-:Y:S02]  /*3130*/  UISETP.GE.OR UP0, UPT, UR5, UR8, UP0 ;  /* 0x000000080500728c */ /* 0x000fe40008706670 */
[----:B------:R-:W-:Y:S02]  /*3140*/  UIMAD.WIDE.U32 UR8, UR5, UR14, URZ ;  /* 0x0000000e050872a5 */ /* 0x000fe4000f8e00ff */
[----:B------:R-:W-:Y:S01]  /*3150*/  UIADD3 UR10, UPT, UPT, -UR4, URZ, URZ ;  /* 0x000000ff040a7290 */ /* 0x000fe2000fffe1ff */
[----:B------:R-:W-:Y:S02]  /*3160*/  UMOV UR6, UR7 ;  /* 0x0000000700067c82 */ /* 0x000fe40008000000 */
[----:B------:R-:W-:-:S02]  /*3170*/  USHF.R.U32.HI UR6, URZ, UR15, UR6 ;  /* 0x0000000fff067299 */ /* 0x000fc40008011606 */
[----:B------:R-:W-:Y:S02]  /*3180*/  UIMAD UR10, UR18, UR10, UR58 ;  /* 0x0000000a120a72a4 */ /* 0x000fe4000f8e023a */
[----:B------:R-:W-:Y:S01]  /*3190*/  USEL UR6, UR4, UR6, !UP3 ;  /* 0x0000000604067287 */ /* 0x000fe2000d800000 */
[----:B------:R-:W-:Y:S01]  /*31a0*/  @!UP0 UMOV UR7, UR9 ;  /* 0x0000000900078c82 */ /* 0x000fe20008000000 */
[----:B------:R-:W-:Y:S02]  /*31b0*/  UIADD3 UR9, UPT, UPT, -UR5, URZ, URZ ;  /* 0x000000ff05097290 */ /* 0x000fe4000fffe1ff */
[----:B------:R-:W-:Y:S02]  /*31c0*/  @!UP0 USHF.R.U32.HI UR7, URZ, UR15, UR7 ;  /* 0x0000000fff078299 */ /* 0x000fe40008011607 */
[----:B------:R-:W-:Y:S02]  /*31d0*/  UIADD3 UR8, UPT, UPT, -UR6, URZ, URZ ;  /* 0x000000ff06087290 */ /* 0x000fe4000fffe1ff */
[----:B------:R-:W-:-:S02]  /*31e0*/  @!UP0 USEL UR7, UR5, UR7, !UP3 ;  /* 0x0000000705078287 */ /* 0x000fc4000d800000 */
[----:B------:R-:W-:Y:S02]  /*31f0*/  UIMAD UR8, UR39, UR8, UR4 ;  /* 0x00000008270872a4 */ /* 0x000fe4000f8e0204 */
[----:B------:R-:W-:Y:S02]  /*3200*/  @!UP0 UIADD3 UR6, UPT, UPT, UR6, -UR7, URZ ;  /* 0x8000000706068290 */ /* 0x000fe4000fffe0ff */
[----:B------:R-:W-:Y:S02]  /*3210*/  @!UP0 UIMAD UR7, UR8, UR12, UR7 ;  /* 0x0000000c080782a4 */ /* 0x000fe4000f8e0207 */
[----:B------:R-:W-:Y:S02]  /*3220*/  @!UP0 UIMAD UR4, UR39, UR6, UR5 ;  /* 0x00000006270482a4 */ /* 0x000fe4000f8e0205 */
[----:B------:R-:W-:Y:S02]  /*3230*/  UIMAD UR6, UR13, UR9, UR59 ;  /* 0x000000090d0672a4 */ /* 0x000fe4000f8e023b */
[----:B------:R-:W-:Y:S01]  /*3240*/  UIMAD UR58, UR4, UR18, UR10 ;  /* 0x00000012043a72a4 */ /* 0x000fe2000f8e020a */
[----:B------:R-:W-:-:S02]  /*3250*/  @!UP0 UMOV UR5, UR7 ;  /* 0x0000000700058c82 */ /* 0x000fc40008000000 */
[----:B------:R-:W-:-:S12]  /*3260*/  UIMAD UR59, UR5, UR13, UR6 ;  /* 0x0000000d053b72a4 */ /* 0x000fd8000f8e0206 */
.L_x_38:
[----:B------:R-:W1:Y:S02]  /*3270*/  LDCU UR4, c[0x0][0xc30] ;  /* 0x00018600ff0477ac */ /* 0x000e640008000800 */
[----:B-1----:R-:W-:-:S09]  /*3280*/  UISETP.NE.AND UP0, UPT, UR4, 0x1, UPT ;  /* 0x000000010400788c */ /* 0x002fd2000bf05270 */
[----:B------:R-:W-:Y:S05]  /*3290*/  BRA.U UP0, `(.L_x_39) ;  /* 0x0000000100447547 */ /* 0x000fea000b800000 */
[----:B------:R-:W1:Y:S01]  /*32a0*/  LDCU.128 UR8, c[0x0][0xc10] ;  /* 0x00018200ff0877ac */ /* 0x000e620008000c00 */
[----:B------:R-:W2:Y:S01]  /*32b0*/  LDCU UR12, c[0x0][0xc0c] ;  /* 0x00018180ff0c77ac */ /* 0x000ea20008000800 */
[----:B------:R-:W4:Y:S01]  /*32c0*/  LDCU UR13, c[0x0][0xc20] ;  /* 0x00018400ff0d77ac */ /* 0x000f220008000800 */
[----:B-1----:R-:W-:Y:S02]  /*32d0*/  UIMAD.WIDE.U32 UR6, UR59, UR8, URZ ;  /* 0x000000083b0672a5 */ /* 0x002fe4000f8e00ff */
[----:B------:R-:W-:Y:S02]  /*32e0*/  UIMAD.WIDE.U32 UR4, UR58, UR11, URZ ;  /* 0x0000000b3a0472a5 */ /* 0x000fe4000f8e00ff */
[----:B--2---:R-:W-:Y:S02]  /*32f0*/  UISETP.NE.AND UP2, UPT, UR12, 0x1, UPT ;  /* 0x000000010c00788c */ /* 0x004fe4000bf45270 */
[----:B------:R-:W-:Y:S01]  /*3300*/  UISETP.NE.AND UP0, UPT, UR10, 0x1, UPT ;  /* 0x000000010a00788c */ /* 0x000fe2000bf05270 */
[----:B------:R-:W-:-:S02]  /*3310*/  UMOV UR6, UR7 ;  /* 0x0000000700067c82 */ /* 0x000fc40008000000 */
[----:B------:R-:W-:Y:S01]  /*3320*/  UMOV UR4, UR5 ;  /* 0x0000000500047c82 */ /* 0x000fe20008000000 */
[----:B------:R-:W-:Y:S02]  /*3330*/  USHF.R.U32.HI UR6, URZ, UR9, UR6 ;  /* 0x00000009ff067299 */ /* 0x000fe40008011606 */
[----:B----4-:R-:W-:Y:S02]  /*3340*/  USHF.R.U32.HI UR4, URZ, UR13, UR4 ;  /* 0x0000000dff047299 */ /* 0x010fe40008011604 */
[----:B------:R-:W-:Y:S02]  /*3350*/  USEL UR5, UR59, UR6, !UP2 ;  /* 0x000000063b057287 */ /* 0x000fe4000d000000 */
[----:B------:R-:W-:-:S04]  /*3360*/  USEL UR4, UR58, UR4, !UP0 ;  /* 0x000000043a047287 */ /* 0x000fc8000c000000 */
[----:B------:R-:W-:Y:S02]  /*3370*/  UIADD3 UR6, UPT, UPT, UR5, -UR4, URZ ;  /* 0x8000000405067290 */ /* 0x000fe4000fffe0ff */
[----:B------:R-:W-:Y:S02]  /*3380*/  UIADD3 UR4, UPT, UPT, -UR5, UR4, URZ ;  /* 0x0000000405047290 */ /* 0x000fe4000fffe1ff */
[----:B------:R-:W-:Y:S02]  /*3390*/  UIMAD UR58, UR6, UR10, UR58 ;  /* 0x0000000a063a72a4 */ /* 0x000fe4000f8e023a */
[----:B------:R-:W-:-:S12]  /*33a0*/  UIMAD UR59, UR4, UR12, UR59 ;  /* 0x0000000c043b72a4 */ /* 0x000fd8000f8e023b */
.L_x_39:
[----:B------:R-:W-:Y:S02]  /*33b0*/  R2UR UR5, R97 ;  /* 0x00000000610572ca */ /* 0x000fe400000e0000 */
[----:B------:R-:W-:Y:S02]  /*33c0*/  R2UR UR4, R96 ;  /* 0x00000000600472ca */ /* 0x000fe400000e0000 */
[----:B------:R-:W-:Y:S02]  /*33d0*/  PLOP3.LUT P1, PT, PT, PT, PT, 0x80, 0x8 ;  /* 0x000000000008781c */ /* 0x000fe40003f2f070 */
[----:B------:R-:W-:-:S07]  /*33e0*/  LOP3.LUT R2, R2, 0x1, RZ, 0x3c, !PT ;  /* 0x0000000102027812 */ /* 0x000fce00078e3cff */
[----:B------:R-:W-:Y:S02]  /*33f0*/  UIADD3 UR29, UPT, UPT, UR59, UR5, URZ ;  /* 0x000000053b1d7290 */ /* 0x000fe4000fffe0ff */
[----:B------:R-:W-:Y:S01]  /*3400*/  UIADD3 UR22, UPT, UPT, UR58, UR4, URZ ;  /* 0x000000043a167290 */ /* 0x000fe2000fffe0ff */
[----:B------:R-:W-:Y:S11]  /*3410*/  BRA.U UP1, `(.L_x_40) ;  /* 0xffffffe5016c7547 */ /* 0x000ff6000b83ffff */
[----:B------:R-:W-:Y:S01]  /*3420*/  UIADD3 UR33, UPT, UPT, UR33, 0xa0, URZ ;  /* 0x000000a021217890 */ /* 0x000fe2000fffe0ff */
[----:B------:R-:W-:-:S03]  /*3430*/  MOV R3, UR32 ;  /* 0x0000002000037c02 */ /* 0x000fc60008000f00 */
[----:B------:R-:W-:Y:S01]  /*3440*/  ULEA UR4, UR36, UR33, 0x3 ;  /* 0x0000002124047291 */ /* 0x000fe2000f8e18ff */
[----:B------:R-:W-:-:S08]  /*3450*/  SHF.L.U32 R3, R3, 0x1f, RZ ;  /* 0x0000001f03037819 */ /* 0x000fd000000006ff */
[----:B------:R-:W1:Y:S02]  /*3460*/  SYNCS.PHASECHK.TRANS64.TRYWAIT P0, [UR4], R3 ;  /* 0x00000003ff0075a7 */ /* 0x000e640008001104 */
[----:B-1----:R-:W-:Y:S05]  /*3470*/  @!P0 BRA `(.L_x_41) ;  /* 0x0000006c00548947 */ /* 0x002fea0003800000 */
.L_x_148:
[----:B------:R-:W-:-:S04]  /*3480*/  UIADD3 UR4, UPT, UPT, UR36, 0x1, URZ ;  /* 0x0000000124047890 */ /* 0x000fc8000fffe0ff */
[----:B------:R-:W-:-:S04]  /*3490*/  UISETP.NE.AND UP0, UPT, UR4, 0x14, UPT ;  /* 0x000000140400788c */ /* 0x000fc8000bf05270 */
[----:B------:R-:W-:Y:S02]  /*34a0*/  USEL UR5, URZ, 0x1, UP0 ;  /* 0x00000001ff057887 */ /* 0x000fe40008000000 */
[----:B------:R-:W-:Y:S02]  /*34b0*/  USEL UR4, UR4, URZ, UP0 ;  /* 0x000000ff04047287 */ /* 0x000fe40008000000 */
[----:B------:R-:W-:Y:S02]  /*34c0*/  ULOP3.LUT UR6, UR32, UR5, URZ, 0x3c, !UPT ;  /* 0x0000000520067292 */ /* 0x000fe4000f8e3cff */
[----:B------:R-:W-:-:S04]  /*34d0*/  ULEA UR5, UR4, UR33, 0x3 ;  /* 0x0000002104057291 */ /* 0x000fc8000f8e18ff */
[----:B-1----:R-:W-:-:S04]  /*34e0*/  MOV R3, UR6 ;  /* 0x0000000600037c02 */ /* 0x002fc80008000f00 */
[----:B------:R-:W-:-:S04]  /*34f0*/  SHF.L.U32 R3, R3, 0x1f, RZ ;  /* 0x0000001f03037819 */ /* 0x000fc800000006ff */
[----:B------:R-:W1:Y:S02]  /*3500*/  SYNCS.PHASECHK.TRANS64.TRYWAIT P0, [UR5], R3 ;  /* 0x00000003ff0075a7 */ /* 0x000e640008001105 */
[----:B-1----:R-:W-:Y:S05]  /*3510*/  @!P0 BRA `(.L_x_42) ;  /* 0x0000006c00448947 */ /* 0x002fea0003800000 */
.L_x_150:
        /* <DEDUP_REMOVED lines=10> */
.L_x_152:
        /* <DEDUP_REMOVED lines=10> */
.L_x_154:
        /* <DEDUP_REMOVED lines=10> */
.L_x_156:
        /* <DEDUP_REMOVED lines=10> */
.L_x_158:
        /* <DEDUP_REMOVED lines=10> */
.L_x_160:
        /* <DEDUP_REMOVED lines=10> */
.L_x_162:
        /* <DEDUP_REMOVED lines=10> */
.L_x_164:
        /* <DEDUP_REMOVED lines=10> */
.L_x_166:
        /* <DEDUP_REMOVED lines=10> */
.L_x_168:
        /* <DEDUP_REMOVED lines=10> */
.L_x_170:
        /* <DEDUP_REMOVED lines=10> */
.L_x_172:
        /* <DEDUP_REMOVED lines=10> */
.L_x_174:
        /* <DEDUP_REMOVED lines=10> */
.L_x_176:
        /* <DEDUP_REMOVED lines=10> */
.L_x_178:
        /* <DEDUP_REMOVED lines=10> */
.L_x_180:
        /* <DEDUP_REMOVED lines=10> */
.L_x_182:
        /* <DEDUP_REMOVED lines=10> */
.L_x_184:
[----:B------:R-:W-:-:S04]  /*3fc0*/  UIADD3 UR4, UPT, UPT, UR4, 0x1, URZ ;  /* 0x0000000104047890 */ /* 0x000fc8000fffe0ff */
[----:B------:R-:W-:-:S04]  /*3fd0*/  UISETP.NE.AND UP0, UPT, UR4, 0x14, UPT ;  /* 0x000000140400788c */ /* 0x000fc8000bf05270 */
[----:B------:R-:W-:Y:S02]  /*3fe0*/  USEL UR5, URZ, 0x1, UP0 ;  /* 0x00000001ff057887 */ /* 0x000fe40008000000 */
[----:B------:R-:W-:Y:S02]  /*3ff0*/  USEL UR4, UR4, URZ, UP0 ;  /* 0x000000ff04047287 */ /* 0x000fe40008000000 */
[----:B------:R-:W-:Y:S02]  /*4000*/  ULOP3.LUT UR5, UR6, UR5, URZ, 0x3c, !UPT ;  /* 0x0000000506057292 */ /* 0x000fe4000f8e3cff */
[----:B------:R-:W-:-:S04]  /*4010*/  ULEA UR4, UR4, UR33, 0x3 ;  /* 0x0000002104047291 */ /* 0x000fc8000f8e18ff */
[----:B------:R-:W-:Y:S02]  /*4020*/  IMAD.U32 R2, RZ, RZ, UR5 ;  /* 0x00000005ff027e24 */ /* 0x000fe4000f8e00ff */
[----:B-1----:R-:W-:-:S03]  /*4030*/  MOV R0, UR4 ;  /* 0x0000000400007c02 */ /* 0x002fc60008000f00 */
[----:B------:R-:W-:-:S07]  /*4040*/  SHF.L.U32 R3, R2, 0x1f, RZ ;  /* 0x0000001f02037819 */ /* 0x000fce00000006ff */
.L_x_60:
[----:B-1----:R1:W2:Y:S02]  /*4050*/  SYNCS.PHASECHK.TRANS64.TRYWAIT P0, [R0+URZ], R3 ;  /* 0x00000003000075a7 */ /* 0x0022a400080011ff */
[----:B--2---:R-:W-:Y:S05]  /*4060*/  @!P0 NANOSLEEP.SYNCS 0x989680 ;  /* 0x009896800000895d */ /* 0x004fea0003900000 */
[----:B------:R-:W2:Y:S02]  /*4070*/  @!P0 SYNCS.PHASECHK.TRANS64 P0, [R0+URZ], R3 ;  /* 0x00000003000085a7 */ /* 0x000ea400080010ff */
[----:B--23--:R-:W-:Y:S05]  /*4080*/  @P0 EXIT ;  /* 0x000000000000094d */ /* 0x00cfea0003800000 */
[----:B------:R-:W-:Y:S05]  /*4090*/  BRA `(.L_x_60) ;  /* 0xfffffffc00ec7947 */ /* 0x000fea000383ffff */
.L_x_22:
[----:B------:R-:W2:Y:S02]  /*40a0*/  S2UR UR4, SR_CgaCtaId ;  /* 0x00000000000479c3 */ /* 0x000ea40000008800 */
[----:B--2---:R-:W-:-:S04]  /*40b0*/  UISETP.NE.AND UP0, UPT, UR4, URZ, UPT ;  /* 0x000000ff0400728c */ /* 0x004fc8000bf05270 */
[----:B------:R-:W-:-:S09]  /*40c0*/  UISETP.NE.OR UP0, UPT, UR18, 0x1, UP0 ;  /* 0x000000011200788c */ /* 0x000fd20008705670 */
[----:B------:R-:W-:Y:S05]  /*40d0*/  BRA.U UP0, `(.L_x_61) ;  /* 0x0000000100b47547 */ /* 0x000fea000b800000 */
[----:B------:R-:W2:Y:S01]  /*40e0*/  S2UR UR5, SR_CgaCtaId ;  /* 0x00000000000579c3 */ /* 0x000ea20000008800 */
[----:B------:R-:W-:Y:S01]  /*40f0*/  UMOV UR4, 0x400 ;  /* 0x0000040000047882 */ /* 0x000fe20000000000 */
[----:B------:R-:W-:Y:S01]  /*4100*/  HFMA2 R2, -RZ, RZ, 0, 5.9604644775390625e-08 ;  /* 0x00000001ff027431 */ /* 0x000fe200000001ff */
[----:B------:R-:W-:Y:S01]  /*4110*/  ISETP.GE.U32.AND P0, PT, R3, 0x2, PT ;  /* 0x000000020300780c */ /* 0x000fe20003f06070 */
[----:B------:R-:W-:Y:S01]  /*4120*/  IMAD.MOV.U32 R8, RZ, RZ, RZ ;  /* 0x000000ffff087224 */ /* 0x000fe200078e00ff */
[----:B--2---:R-:W-:-:S04]  /*4130*/  ULEA UR4, UR5, UR4, 0x18 ;  /* 0x0000000405047291 */ /* 0x004fc8000f8ec0ff */
[----:B------:R-:W-:Y:S02]  /*4140*/  UIADD3 UR5, UPT, UPT, UR4, 0x188, URZ ;  /* 0x0000018804057890 */ /* 0x000fe4000fffe0ff */
[----:B------:R-:W-:Y:S02]  /*4150*/  UIADD3 UR8, UPT, UPT, UR4, 0x180, URZ ;  /* 0x0000018004087890 */ /* 0x000fe4000fffe0ff */
[----:B------:R-:W-:-:S12]  /*4160*/  UPRMT UR5, URZ, 0x654, UR5 ;  /* 0x00000654ff057896 */ /* 0x000fd80008000005 */
.L_x_64:
[----:B------:R-:W-:Y:S01]  /*4170*/  SHF.L.U32 R7, R2, 0x1f, RZ ;  /* 0x0000001f02077819 */ /* 0x000fe200000006ff */
[----:B------:R-:W-:Y:S02]  /*4180*/  IMAD.U32 R4, RZ, RZ, UR8 ;  /* 0x00000008ff047e24 */ /* 0x000fe4000f8e00ff */
[----:B------:R-:W-:Y:S01]  /*4190*/  @!P0 IMAD.MOV.U32 R5, RZ, RZ, 0x10 ;  /* 0x00000010ff058424 */ /* 0x000fe200078e00ff */
[----:B------:R-:W2:Y:S02]  /*41a0*/  SYNCS.PHASECHK.TRANS64.TRYWAIT P1, [UR4+0x188], R7 ;  /* 0x00018807ff0075a7 */ /* 0x000ea40008021104 */
[----:B------:R-:W-:-:S04]  /*41b0*/  PRMT R9, R3, 0x654, R4 ;  /* 0x0000065403097816 */ /* 0x000fc80000000004 */
[----:B------:R-:W-:Y:S01]  /*41c0*/  SEL R0, R9, R0, !P0 ;  /* 0x0000000009007207 */ /* 0x000fe20004000000 */
[----:B--2---:R-:W-:Y:S06]  /*41d0*/  @!P1 BRA `(.L_x_62) ;  /* 0x0000006400c49947 */ /* 0x004fec0003800000 */
.L_x_186:
[----:B------:R-:W-:Y:S01]  /*41e0*/  UIADD3 UR6, UPT, UPT, UR4, 0x1c0, URZ ;  /* 0x000001c004067890 */ /* 0x000fe2000fffe0ff */
[----:B------:R3:W-:Y:S01]  /*41f0*/  @!P0 SYNCS.ARRIVE.TRANS64.RED RZ, [R0+URZ], R5 ;  /* 0x0000000500ff89a7 */ /* 0x0007e200080004ff */
[----:B------:R-:W-:Y:S01]  /*4200*/  UIADD3 UR7, UPT, UPT, UR4, 0x180, URZ ;  /* 0x0000018004077890 */ /* 0x000fe2000fffe0ff */
[----:B------:R-:W-:-:S08]  /*4210*/  LOP3.LUT R2, R2, 0x1, RZ, 0x3c, !PT ;  /* 0x0000000102027812 */ /* 0x000fd000078e3cff */
[----:B------:R-:W-:Y:S06]  /*4220*/  UGETNEXTWORKID.BROADCAST [UR6], [UR7] ;  /* 0x00000000060073ca */ /* 0x000fec0008000100 */
[----:B---3--:R-:W-:-:S04]  /*4230*/  SHF.L.U32 R5, R8, 0x1f, RZ ;  /* 0x0000001f08057819 */ /* 0x008fc800000006ff */
[----:B------:R-:W3:Y:S02]  /*4240*/  SYNCS.PHASECHK.TRANS64.TRYWAIT P1, [UR4+0x180], R5 ;  /* 0x00018005ff0075a7 */ /* 0x000ee40008021104 */
[----:B---3--:R-:W-:Y:S05]  /*4250*/  @!P1 BRA `(.L_x_63) ;  /* 0x0000006400bc9947 */ /* 0x008fea0003800000 */
.L_x_188:
[----:B--2---:R-:W2:Y:S01]  /*4260*/  LDS.128 R4, [UR4+0x1c0] ;  /* 0x0001c004ff047984 */ /* 0x004ea20008000c00 */
[----:B------:R-:W-:Y:S01]  /*4270*/  LOP3.LUT R8, R8, 0x1, RZ, 0x3c, !PT ;  /* 0x0000000108087812 */ /* 0x000fe200078e3cff */
[----:B------:R-:W-:Y:S01]  /*4280*/  @!PT LDS RZ, [RZ] ;  /* 0x00000000fffff984 */ /* 0x000fe20000000800 */
[----:B------:R-:W-:Y:S01]  /*4290*/  @!PT LDS RZ, [RZ] ;  /* 0x00000000fffff984 */ /* 0x000fe20000000800 */
[----:B------:R-:W-:Y:S01]  /*42a0*/  @!PT LDS RZ, [RZ] ;  /* 0x00000000fffff984 */ /* 0x000fe20000000800 */
[----:B------:R-:W-:Y:S01]  /*42b0*/  @!PT LDS RZ, [RZ] ;  /* 0x00000000fffff984 */ /* 0x000fe20000000800 */
[----:B------:R3:W-:Y:S06]  /*42c0*/  MEMBAR.ALL.CTA ;  /* 0x0000000000007992 */ /* 0x0007ec0000008000 */
[----:B---3--:R-:W3:Y:S02]  /*42d0*/  FENCE.VIEW.ASYNC.S ;  /* 0x00000000000073c6 */ /* 0x008ee40000000000 */
[----:B---3--:R-:W-:Y:S01]  /*42e0*/  SYNCS.ARRIVE.TRANS64.RED.A1T0 RZ, [UR5], RZ ;  /* 0x000000ffffff79a7 */ /* 0x008fe20008100405 */
[----:B--2---:R-:W-:-:S13]  /*42f0*/  LOP3.LUT P1, RZ, R6, 0x1, RZ, 0xc0, !PT ;  /* 0x0000000106ff7812 */ /* 0x004fda000782c0ff */
[----:B------:R-:W-:Y:S05]  /*4300*/  @P1 BRA `(.L_x_64) ;  /* 0xfffffffc00981947 */ /* 0x000fea000383ffff */
[----:B------:R-:W-:-:S04]  /*4310*/  SHF.L.U32 R0, R2, 0x1f, RZ ;  /* 0x0000001f02007819 */ /* 0x000fc800000006ff */
[----:B------:R-:W2:Y:S02]  /*4320*/  SYNCS.PHASECHK.TRANS64 P0, [UR4+0x188], R0 ;  /* 0x00018800ff0075a7 */ /* 0x000ea40008001004 */
[----:B-12---:R-:W-:Y:S05]  /*4330*/  @P0 EXIT ;  /* 0x000000000000094d */ /* 0x006fea0003800000 */
[----:B------:R-:W-:-:S07]  /*4340*/  MOV R0, UR4 ;  /* 0x0000000400007c02 */ /* 0x000fce0008000f00 */
.L_x_65:
[----:B-1----:R-:W-:-:S04]  /*4350*/  SHF.L.U32 R3, R2, 0x1f, RZ ;  /* 0x0000001f02037819 */ /* 0x002fc800000006ff */
[----:B------:R1:W2:Y:S03]  /*4360*/  SYNCS.PHASECHK.TRANS64.TRYWAIT P0, [R0+URZ+0x188], R3 ;  /* 0x00018803000075a7 */ /* 0x0002a600080011ff */
[----:B--2---:R-:W-:Y:S05]  /*4370*/  @!P0 NANOSLEEP.SYNCS 0x989680 ;  /* 0x009896800000895d */ /* 0x004fea0003900000 */
[----:B------:R-:W2:Y:S02]  /*4380*/  @!P0 SYNCS.PHASECHK.TRANS64 P0, [R0+URZ+0x188], R3 ;  /* 0x00018803000085a7 */ /* 0x000ea400080010ff */
[----:B--2---:R-:W-:Y:S05]  /*4390*/  @P0 EXIT ;  /* 0x000000000000094d */ /* 0x004fea0003800000 */
[----:B------:R-:W-:Y:S05]  /*43a0*/  BRA `(.L_x_65) ;  /* 0xfffffffc00e87947 */ /* 0x000fea000383ffff */
.L_x_61:
[----:B------:R-:W-:Y:S05]  /*43b0*/  BRA.U UP4, `(.L_x_66) ;  /* 0x0000001104607547 */ /* 0x000fea000b800000 */
[----:B------:R-:W2:Y:S01]  /*43c0*/  S2UR UR4, SR_CgaCtaId ;  /* 0x00000000000479c3 */ /* 0x000ea20000008800 */
[----:B------:R-:W-:Y:S01]  /*43d0*/  UMOV UR5, 0x40 ;  /* 0x0000004000057882 */ /* 0x000fe20000000000 */
[----:B------:R-:W-:Y:S01]  /*43e0*/  NOP ;  /* 0x0000000000007918 */ /* 0x000fe20000000000 */
[----:B------:R-:W-:Y:S01]  /*43f0*/  UMOV UR6, 0x400 ;  /* 0x0000040000067882 */ /* 0x000fe20000000000 */
[----:B--2---:R-:W-:Y:S02]  /*4400*/  ULEA UR5, UR4, UR5, 0x18 ;  /* 0x0000000504057291 */ /* 0x004fe4000f8ec0ff */
[----:B------:R-:W-:-:S07]  /*4410*/  ULEA UR6, UR4, UR6, 0x18 ;  /* 0x0000000604067291 */ /* 0x000fce000f8ec0ff */
[----:B------:R-:W2:Y:S02]  /*4420*/  LDS.U8 R3, [UR5+0x1c] ;  /* 0x00001c05ff037984 */ /* 0x000ea40008000000 */
[----:B--2---:R-:W-:-:S13]  /*4430*/  ISETP.NE.AND P0, PT, R3, RZ, PT ;  /* 0x000000ff0300720c */ /* 0x004fda0003f05270 */
[----:B------:R-:W-:Y:S05]  /*4440*/  @P0 BRA `(.L_x_67) ;  /* 0x0000000400080947 */ /* 0x000fea0003800000 */
[----:B------:R-:W-:Y:S02]  /*4450*/  UISETP.NE.U32.AND UP1, UPT, UR33, 0x1, UPT ;  /* 0x000000012100788c */ /* 0x000fe4000bf25070 */
[----:B------:R-:W-:-:S07]  /*4460*/  UIADD3 UR7, UPT, UPT, UR5, 0x8, URZ ;  /* 0x0000000805077890 */ /* 0x000fce000fffe0ff */
[----:B------:R-:W-:Y:S05]  /*4470*/  BRA.U !UP1, `(.L_x_68) ;  /* 0x00000001099c7547 */ /* 0x000fea000b800000 */
[----:B------:R-:W-:Y:S01]  /*4480*/  ELECT P0, URZ, PT ;  /* 0x0000000000ff782f */ /* 0x000fe20003800000 */
[----:B------:R-:W-:-:S12]  /*4490*/  BSSY B0, `(.L_x_68) ;  /* 0x0000025000007945 */ /* 0x000fd80003800000 */
[----:B------:R-:W-:Y:S05]  /*44a0*/  @!P0 BRA `(.L_x_69) ;  /* 0x00000000008c8947 */ /* 0x000fea0003800000 */
[----:B------:R-:W-:-:S05]  /*44b0*/  UMOV UR4, 0x10 ;  /* 0x0000001000047882 */ /* 0x000fca0000000000 */
[----:B------:R-:W-:Y:S04]  /*44c0*/  DEPBAR.LE SB2, 0x36 ;  /* 0x0000ad800000791a */ /* 0x000fe80000000000 */
[----:B------:R-:W2:Y:S02]  /*44d0*/  UTCATOMSWS.2CTA.FIND_AND_SET.ALIGN UP0, UR4, UR4 ;  /* 0x00000004000475e3 */ /* 0x000ea40008200800 */
[----:B--2---:R-:W-:Y:S01]  /*44e0*/  MOV R10, UR4 ;  /* 0x00000004000a7c02 */ /* 0x004fe20008000f00 */
[----:B------:R-:W-:Y:S06]  /*44f0*/  BRA.U UP0, `(.L_x_70) ;  /* 0x0000000100187547 */ /* 0x000fec000b800000 */
.L_x_71:
[----:B------:R-:W-:Y:S05]  /*4500*/  NANOSLEEP 0x64 ;  /* 0x000000640000795d */ /* 0x000fea0003800000 */
[----:B------:R-:W-:-:S05]  /*4510*/  UMOV UR4, 0x10 ;  /* 0x0000001000047882 */ /* 0x000fca0000000000 */
[----:B------:R-:W-:Y:S04]  /*4520*/  DEPBAR.LE SB2, 0x36 ;  /* 0x0000ad800000791a */ /* 0x000fe80000000000 */
[----:B------:R-:W2:Y:S02]  /*4530*/  UTCATOMSWS.2CTA.FIND_AND_SET.ALIGN UP0, UR4, UR4 ;  /* 0x00000004000475e3 */ /* 0x000ea40008200800 */
[----:B--2---:R-:W-:Y:S01]  /*4540*/  MOV R10, UR4 ;  /* 0x00000004000a7c02 */ /* 0x004fe20008000f00 */
[----:B------:R-:W-:Y:S05]  /*4550*/  BRA.U !UP0, `(.L_x_71) ;  /* 0xfffffffd08e87547 */ /* 0x000fea000b83ffff */
.L_x_70:
[----:B------:R-:W2:Y:S01]  /*4560*/  LDS R6, [UR5+0x10] ;  /* 0x00001005ff067984 */ /* 0x000ea20008000800 */
[----:B------:R-:W-:Y:S01]  /*4570*/  IMAD.U32 R3, RZ, RZ, UR6 ;  /* 0x00000006ff037e24 */ /* 0x000fe2000f8e00ff */
[----:B------:R-:W-:-:S03]  /*4580*/  MOV R4, UR32 ;  /* 0x0000002000047c02 */ /* 0x000fc60008000f00 */
[----:B------:R-:W-:Y:S01]  /*4590*/  VIADD R3, R3, 0x1d0 ;  /* 0x000001d003037836 */ /* 0x000fe20000000000 */
[----:B--2---:R-:W-:-:S04]  /*45a0*/  SHF.L.U32 R6, R6, 0x1f, RZ ;  /* 0x0000001f06067819 */ /* 0x004fc800000006ff */
[----:B------:R-:W2:Y:S02]  /*45b0*/  SYNCS.PHASECHK.TRANS64.TRYWAIT P0, [UR5+0x8], R6 ;  /* 0x00000806ff0075a7 */ /* 0x000ea40008001105 */
[----:B--2---:R-:W-:Y:S05]  /*45c0*/  @P0 BRA `(.L_x_72) ;  /* 0x0000000000080947 */ /* 0x004fea0003800000 */
[----:B------:R-:W2:Y:S02]  /*45d0*/  SYNCS.PHASECHK.TRANS64.TRYWAIT P0, [UR5+0x8], R6 ;  /* 0x00000806ff0075a7 */ /* 0x000ea40008001105 */
[----:B--2---:R-:W-:Y:S05]  /*45e0*/  @!P0 BRA `(.L_x_73) ;  /* 0x0000006000f08947 */ /* 0x004fea0003800000 */
.L_x_72:
[----:B------:R-:W-:Y:S01]  /*45f0*/  PRMT R4, R4, 0x654, R3 ;  /* 0x0000065404047816 */ /* 0x000fe20000000003 */
[----:B------:R-:W-:Y:S01]  /*4600*/  HFMA2 R3, -RZ, RZ, 0, 5.9604644775390625e-08 ;  /* 0x00000001ff037431 */ /* 0x000fe200000001ff */
[----:B------:R-:W-:Y:S01]  /*4610*/  UPRMT UR4, UR32, 0x654, UR7 ;  /* 0x0000065420047896 */ /* 0x000fe20008000007 */
[----:B------:R-:W-:Y:S02]  /*4620*/  IMAD.MOV.U32 R7, RZ, RZ, 0xffff ;  /* 0x0000ffffff077424 */ /* 0x000fe400078e00ff */
[----:B--2---:R-:W-:Y:S02]  /*4630*/  IMAD.MOV.U32 R6, RZ, RZ, 0x4 ;  /* 0x00000004ff067424 */ /* 0x004fe400078e00ff */
[----:B------:R-:W-:Y:S01]  /*4640*/  IMAD.SHL.U32 R9, R10, 0x20, RZ ;  /* 0x000000200a097824 */ /* 0x000fe200078e00ff */
[----:B------:R-:W-:Y:S02]  /*4650*/  MOV R5, UR4 ;  /* 0x0000000400057c02 */ /* 0x000fe40008000f00 */
[-C--:B------:R-:W-:Y:S01]  /*4660*/  SHF.L.U32 R8, R7, R10.reuse, RZ ;  /* 0x0000000a07087219 */ /* 0x080fe200000006ff */
[----:B------:R2:W-:Y:S01]  /*4670*/  SYNCS.ARRIVE.TRANS64.RED RZ, [UR4], R6 ;  /* 0x00000006ffff79a7 */ /* 0x0005e20008000404 */
[----:B------:R-:W-:Y:S01]  /*4680*/  SHF.L.U32 R7, R3, R10, RZ ;  /* 0x0000000a03077219 */ /* 0x000fe200000006ff */
[----:B------:R2:W-:Y:S04]  /*4690*/  STS [UR6+0x1d0], R9 ;  /* 0x0001d009ff007988 */ /* 0x0005e80008000806 */
[----:B------:R2:W-:Y:S04]  /*46a0*/  STAS [R4.64], R10 ;  /* 0x0000000a04007dbd */ /* 0x0005e8000c0008ff */
[----:B------:R2:W-:Y:S04]  /*46b0*/  ATOMS.OR RZ, [UR5+0x14], R8 ;  /* 0x00001408ffff798c */ /* 0x0005e8000b000005 */
[----:B------:R2:W-:Y:S04]  /*46c0*/  ATOMS.OR RZ, [UR5+0x18], R7 ;  /* 0x00001807ffff798c */ /* 0x0005e8000b000005 */
[----:B------:R2:W-:Y:S02]  /*46d0*/  ATOMS.XOR RZ, [UR5+0x10], R3 ;  /* 0x00001003ffff798c */ /* 0x0005e4000b800005 */
.L_x_69:
[----:B-1----:R-:W-:Y:S05]  /*46e0*/  BSYNC B0 ;  /* 0x0000000000007941 */ /* 0x002fea0003800000 */
.L_x_68:
[----:B------:R-:W-:Y:S05]  /*46f0*/  BRA.U UP1, `(.L_x_74) ;  /* 0x00000001016c7547 */ /* 0x000fea000b800000 */
[----:B------:R-:W-:-:S03]  /*4700*/  UMOV UR4, 0xffffffff ;  /* 0xffffffff00047882 */ /* 0x000fc60000000000 */
[----:B------:R-:W-:Y:S05]  /*4710*/  BRA.DIV UR4, `(.L_x_75) ;  /* 0x0000006204bc7947 */ /* 0x000fea000b800000 */
[----:B------:R-:W-:-:S13]  /*4720*/  ELECT P6, URZ, PT ;  /* 0x0000000000ff782f */ /* 0x000fda00038c0000 */
.L_x_191:
[----:B------:R-:W-:Y:S05]  /*4730*/  @!P6 BRA `(.L_x_74) ;  /* 0x00000000005ce947 */ /* 0x000fea0003800000 */
[----:B--2---:R-:W2:Y:S02]  /*4740*/  LDS R4, [UR5+0x10] ;  /* 0x00001005ff047984 */ /* 0x004ea40008000800 */
[----:B--2---:R-:W-:-:S04]  /*4750*/  SHF.L.U32 R4, R4, 0x1f, RZ ;  /* 0x0000001f04047819 */ /* 0x004fc800000006ff */
[----:B------:R-:W2:Y:S02]  /*4760*/  SYNCS.PHASECHK.TRANS64.TRYWAIT P0, [UR5+0x8], R4 ;  /* 0x00000804ff0075a7 */ /* 0x000ea40008001105 */
[----:B--2---:R-:W-:Y:S05]  /*4770*/  @P0 BRA `(.L_x_76) ;  /* 0x0000000000080947 */ /* 0x004fea0003800000 */
[----:B------:R-:W2:Y:S02]  /*4780*/  SYNCS.PHASECHK.TRANS64.TRYWAIT P0, [UR5+0x8], R4 ;  /* 0x00000804ff0075a7 */ /* 0x000ea40008001105 */
[----:B--2---:R-:W-:Y:S05]  /*4790*/  @!P0 BRA `(.L_x_77) ;  /* 0x0000006000bc8947 */ /* 0x004fea0003800000 */
.L_x_76:
[----:B------:R-:W3:Y:S01]  /*47a0*/  LDS R6, [UR6+0x1d0] ;  /* 0x0001d006ff067984 */ /* 0x000ee20008000800 */
[----:B--2---:R-:W-:Y:S02]  /*47b0*/  HFMA2 R3, -RZ, RZ, 0, 5.9604644775390625e-08 ;  /* 0x00000001ff037431 */ /* 0x004fe400000001ff */
[----:B------:R-:W-:Y:S01]  /*47c0*/  IMAD.MOV.U32 R4, RZ, RZ, 0xffff ;  /* 0x0000ffffff047424 */ /* 0x000fe200078e00ff */
[----:B------:R-:W-:Y:S01]  /*47d0*/  UPRMT UR4, UR32, 0x654, UR7 ;  /* 0x0000065420047896 */ /* 0x000fe20008000007 */
[----:B---3--:R-:W-:-:S03]  /*47e0*/  IMAD.SHL.U32 R5, R6, 0x20, RZ ;  /* 0x0000002006057824 */ /* 0x008fc600078e00ff */
[-C--:B------:R-:W-:Y:S02]  /*47f0*/  SHF.L.U32 R4, R4, R6.reuse, RZ ;  /* 0x0000000604047219 */ /* 0x080fe400000006ff */
[----:B------:R-:W-:Y:S01]  /*4800*/  SHF.L.U32 R6, R3, R6, RZ ;  /* 0x0000000603067219 */ /* 0x000fe200000006ff */
[----:B------:R3:W-:Y:S04]  /*4810*/  STS [UR6+0x1d0], R5 ;  /* 0x0001d005ff007988 */ /* 0x0007e80008000806 */
[----:B------:R3:W-:Y:S04]  /*4820*/  ATOMS.OR RZ, [UR5+0x14], R4 ;  /* 0x00001404ffff798c */ /* 0x0007e8000b000005 */
[----:B------:R3:W-:Y:S01]  /*4830*/  ATOMS.OR RZ, [UR5+0x18], R6 ;  /* 0x00001806ffff798c */ /* 0x0007e2000b000005 */
[----:B------:R-:W-:Y:S03]  /*4840*/  SYNCS.ARRIVE.TRANS64.RED.A1T0 RZ, [UR4], RZ ;  /* 0x000000ffffff79a7 */ /* 0x000fe60008100404 */
[----:B------:R3:W-:Y:S01]  /*4850*/  ATOMS.XOR RZ, [UR5+0x10], R3 ;  /* 0x00001003ffff798c */ /* 0x0007e2000b800005 */
[----:B------:R-:W-:Y:S05]  /*4860*/  BRA `(.L_x_74) ;  /* 0x0000000000107947 */ /* 0x000fea0003800000 */
.L_x_67:
[----:B------:R-:W-:Y:S02]  /*4870*/  MOV R3, 0xffffffff ;  /* 0xffffffff00037802 */ /* 0x000fe40000000f00 */
[----:B------:R-:W-:-:S03]  /*4880*/  MOV R4, 0x48b0 ;  /* 0x000048b000047802 */ /* 0x000fc60000000f00 */
[----:B------:R2:W-:Y:S04]  /*4890*/  STS [UR6+0x1d0], R3 ;  /* 0x0001d003ff007988 */ /* 0x0005e80008000806 */
[----:B-12--5:R-:W-:Y:S05]  /*48a0*/  CALL.REL.NOINC `($__internal_1_$__cuda_sm10x_tcgen05_guardrail_trap_phase_invalid_during_alloc) ;  /* 0x0000006400f87944 */ /* 0x026fea0003c00000 */
.L_x_74:
[----:B------:R-:W-:Y:S05]  /*48b0*/  WARPSYNC.ALL ;  /* 0x0000000000007948 */ /* 0x000fea0003800000 */
[----:B------:R-:W4:Y:S01]  /*48c0*/  S2UR UR18, SR_CgaCtaId ;  /* 0x00000000001279c3 */ /* 0x000f220000008800 */
[----:B------:R-:W-:Y:S01]  /*48d0*/  UMOV UR4, 0x400 ;  /* 0x0000040000047882 */ /* 0x000fe20000000000 */
[----:B------:R-:W-:-:S06]  /*48e0*/  NOP ;  /* 0x0000000000007918 */ /* 0x000fcc0000000000 */
[----:B------:R-:W-:Y:S06]  /*48f0*/  BAR.ARV 0x6, 0xa0 ;  /* 0x0182800000007b1d */ /* 0x000fec0000002000 */
[----:B------:R-:W1:Y:S01]  /*4900*/  LDCU UR7, c[0x0][0x394] ;  /* 0x00007280ff0777ac */ /* 0x000e620008000800 */
[----:B------:R-:W-:Y:S01]  /*4910*/  LOP3.LUT R2, R2, 0xffff, RZ, 0xc0, !PT ;  /* 0x0000ffff02027812 */ /* 0x000fe200078ec0ff */
[----:B------:R-:W-:Y:S01]  /*4920*/  IMAD.MOV.U32 R11, RZ, RZ, 0x1 ;  /* 0x00000001ff0b7424 */ /* 0x000fe200078e00ff */
[----:B------:R-:W-:Y:S01]  /*4930*/  LOP3.LUT R0, R0, 0xffff, RZ, 0xc0, !PT ;  /* 0x0000ffff00007812 */ /* 0x000fe200078ec0ff */
[----:B--2---:R-:W-:Y:S01]  /*4940*/  IMAD.MOV.U32 R10, RZ, RZ, RZ ;  /* 0x000000ffff0a7224 */ /* 0x004fe200078e00ff */
[----:B------:R-:W-:Y:S01]  /*4950*/  R2UR UR19, R2 ;  /* 0x00000000021372ca */ /* 0x000fe200000e0000 */
[----:B------:R-:W-:Y:S01]  /*4960*/  IMAD.MOV.U32 R8, RZ, RZ, RZ ;  /* 0x000000ffff087224 */ /* 0x000fe200078e00ff */
[----:B------:R-:W-:Y:S01]  /*4970*/  R2UR UR30, R0 ;  /* 0x00000000001e72ca */ /* 0x000fe200000e0000 */
[----:B------:R-:W-:Y:S01]  /*4980*/  UMOV UR22, URZ ;  /* 0x000000ff00167c82 */ /* 0x000fe20008000000 */
[----:B------:R-:W-:-:S02]  /*4990*/  UISETP.NE.AND UP4, UPT, UR33, URZ, UPT ;  /* 0x000000ff2100728c */ /* 0x000fc4000bf85270 */
[----:B----4-:R-:W-:Y:S01]  /*49a0*/  ULEA UR18, UR18, UR4, 0x18 ;  /* 0x0000000412127291 */ /* 0x010fe2000f8ec0ff */
[----:B------:R-:W-:Y:S01]  /*49b0*/  UMOV UR15, URZ ;  /* 0x000000ff000f7c82 */ /* 0x000fe20008000000 */
[----:B------:R-:W-:Y:S02]  /*49c0*/  UMOV UR26, 0x0 ;  /* 0x00000000001a7882 */ /* 0x000fe40000000000 */
[----:B------:R-:W-:Y:S02]  /*49d0*/  UIADD3 UR5, UPT, UPT, UR18, 0x6400, URZ ;  /* 0x0000640012057890 */ /* 0x000fe4000fffe0ff */
[----:B------:R-:W-:Y:S02]  /*49e0*/  UIADD3 UR6, UPT, UPT, UR18, 0x2e400, URZ ;  /* 0x0002e40012067890 */ /* 0x000fe4000fffe0ff */
[----:B-1----:R-:W-:Y:S01]  /*49f0*/  UIADD3 UR7, UPT, UPT, UR7, 0x1f, URZ ;  /* 0x0000001f07077890 */ /* 0x002fe2000fffe0ff */
[----:B---3--:R-:W1:Y:S01]  /*4a00*/  LDS R3, [UR18+0x1d0] ;  /* 0x0001d012ff037984 */ /* 0x008e620008000800 */
[----:B------:R-:W-:-:S02]  /*4a10*/  USHF.R.U32.HI UR5, URZ, 0x4, UR5 ;  /* 0x00000004ff057899 */ /* 0x000fc40008011605 */
[----:B------:R-:W-:Y:S02]  /*4a20*/  USHF.R.S32.HI UR4, URZ, 0x1f, UR7 ;  /* 0x0000001fff047899 */ /* 0x000fe40008011407 */
[----:B------:R-:W-:Y:S02]  /*4a30*/  UIADD3 UR29, UPT, UPT, UR18, 0x188, URZ ;  /* 0x00000188121d7890 */ /* 0x000fe4000fffe0ff */
[----:B------:R-:W-:Y:S02]  /*4a40*/  ULEA.HI UR4, UR4, UR7, URZ, 0x5 ;  /* 0x0000000704047291 */ /* 0x000fe4000f8f28ff */
[----:B------:R-:W-:Y:S02]  /*4a50*/  USHF.R.U32.HI UR6, URZ, 0x4, UR6 ;  /* 0x00000004ff067899 */ /* 0x000fe40008011606 */
[----:B------:R-:W-:Y:S02]  /*4a60*/  USHF.R.S32.HI UR28, URZ, 0x5, UR4 ;  /* 0x00000005ff1c7899 */ /* 0x000fe40008011404 */
[----:B------:R-:W-:-:S02]  /*4a70*/  ULOP3.LUT UR20, UR5, 0x3fff, URZ, 0xc0, !UPT ;  /* 0x00003fff05147892 */ /* 0x000fc4000f8ec0ff */
[----:B------:R-:W-:Y:S02]  /*4a80*/  UISETP.LT.AND UP0, UPT, UR28, 0x1, UPT ;  /* 0x000000011c00788c */ /* 0x000fe4000bf01270 */
[----:B------:R-:W-:Y:S02]  /*4a90*/  UPRMT UR29, URZ, 0x654, UR29 ;  /* 0x00000654ff1d7896 */ /* 0x000fe4000800001d */
[----:B------:R-:W-:Y:S02]  /*4aa0*/  USEL UR31, UR28, 0x1, !UP0 ;  /* 0x000000011c1f7887 */ /* 0x000fe4000c000000 */
[----:B------:R-:W-:Y:S02]  /*4ab0*/  ULOP3.LUT UR21, UR6, 0x3fff, URZ, 0xc0, !UPT ;  /* 0x00003fff06157892 */ /* 0x000fe4000f8ec0ff */
[----:B------:R-:W-:Y:S02]  /*4ac0*/  ULOP3.LUT UR20, UR20, 0x1000000, URZ, 0xfc, !UPT ;  /* 0x0100000014147892 */ /* 0x000fe4000f8efcff */
[----:B------:R-:W-:Y:S01]  /*4ad0*/  UIADD3 UR31, UPT, UPT, -UR31, URZ, URZ ;  /* 0x000000ff1f1f7290 */ /* 0x000fe2000fffe1ff */
[----:B------:R-:W-:Y:S01]  /*4ae0*/  UMOV UR27, 0x10118490 ;  /* 0x10118490001b7882 */ /* 0x000fe20000000000 */
[----:B------:R-:W-:Y:S01]  /*4af0*/  UMOV UR24, 0x0 ;  /* 0x0000000000187882 */ /* 0x000fe20000000000 */
[----:B------:R-:W-:Y:S01]  /*4b00*/  UMOV UR25, 0x10118490 ;  /* 0x1011849000197882 */ /* 0x000fe20000000000 */
[C---:B-1----:R-:W-:Y:S01]  /*4b10*/  VIADD R5, R3.reuse, 0x40 ;  /* 0x0000004003057836 */ /* 0x042fe20000000000 */
[----:B------:R-:W-:-:S04]  /*4b20*/  LOP3.LUT R4, R3, 0xffff, RZ, 0xc0, !PT ;  /* 0x0000ffff03047812 */ /* 0x000fc800078ec0ff */
[----:B------:R-:W-:-:S05]  /*4b30*/  LOP3.LUT R5, R5, 0xffff, RZ, 0xc0, !PT ;  /* 0x0000ffff05057812 */ /* 0x000fca00078ec0ff */
[----:B------:R1:W-:Y:S02]  /*4b40*/  STL.64 [R1], R4 ;  /* 0x0000000401007387 */ /* 0x0003e40000100a00 */
.L_x_86:
[----:B-1----:R-:W-:-:S04]  /*4b50*/  SHF.L.U32 R5, R10, 0x1f, RZ ;  /* 0x0000001f0a057819 */ /* 0x002fc800000006ff */
[----:B------:R-:W1:Y:S02]  /*4b60*/  SYNCS.PHASECHK.TRANS64.TRYWAIT P0, [UR18+0x180], R5 ;  /* 0x00018005ff0075a7 */ /* 0x000e640008001112 */
[----:B-12-4-:R-:W-:Y:S05]  /*4b70*/  @!P0 BRA `(.L_x_78) ;  /* 0x0000005c00dc8947 */ /* 0x016fea0003800000 */
.L_x_193:
[----:B-1----:R-:W1:Y:S01]  /*4b80*/  LDS.128 R4, [UR18+0x1c0] ;  /* 0x0001c012ff047984 */ /* 0x002e620008000c00 */
[----:B------:R-:W-:Y:S01]  /*4b90*/  ULEA UR23, UR22, UR18, 0x3 ;  /* 0x0000001216177291 */ /* 0x000fe2000f8e18ff */
[----:B------:R-:W-:Y:S01]  /*4ba0*/  @!PT LDS RZ, [RZ] ;  /* 0x00000000fffff984 */ /* 0x000fe20000000800 */
[----:B------:R-:W-:Y:S01]  /*4bb0*/  @!PT LDS RZ, [RZ] ;  /* 0x00000000fffff984 */ /* 0x000fe20000000800 */
[----:B------:R-:W-:Y:S01]  /*4bc0*/  @!PT LDS RZ, [RZ] ;  /* 0x00000000fffff984 */ /* 0x000fe20000000800 */
[----:B------:R-:W-:Y:S01]  /*4bd0*/  @!PT LDS RZ, [RZ] ;  /* 0x00000000fffff984 */ /* 0x000fe20000000800 */
[----:B------:R2:W-:Y:S06]  /*4be0*/  MEMBAR.ALL.CTA ;  /* 0x0000000000007992 */ /* 0x0005ec0000008000 */
[----:B--2---:R-:W2:Y:S02]  /*4bf0*/  FENCE.VIEW.ASYNC.S ;  /* 0x00000000000073c6 */ /* 0x004ea40000000000 */
[----:B--2---:R-:W-:Y:S01]  /*4c00*/  SYNCS.ARRIVE.TRANS64.RED.A1T0 RZ, [UR29], RZ ;  /* 0x000000ffffff79a7 */ /* 0x004fe2000810041d */
[----:B------:R-:W-:Y:S05]  /*4c10*/  BRA.U UP4, `(.L_x_79) ;  /* 0x00000001040c7547 */ /* 0x000fea000b800000 */
[----:B------:R-:W-:-:S04]  /*4c20*/  SHF.L.U32 R9, R11, 0x1f, RZ ;  /* 0x0000001f0b097819 */ /* 0x000fc800000006ff */
[----:B------:R-:W2:Y:S02]  /*4c30*/  SYNCS.PHASECHK.TRANS64.TRYWAIT P0, [UR23+0x1a0], R9 ;  /* 0x0001a009ff0075a7 */ /* 0x000ea40008001117 */
[----:B--2---:R-:W-:Y:S05]  /*4c40*/  @!P0 BRA `(.L_x_80) ;  /* 0x0000005c00c08947 */ /* 0x004fea0003800000 */
.L_x_79:
[----:B------:R-:W-:Y:S05]  /*4c50*/  BRA.U UP4, `(.L_x_81) ;  /* 0x0000000104dc7547 */ /* 0x000fea000b800000 */
[----:B------:R-:W3:Y:S02]  /*4c60*/  LDCU UR4, c[0x0][0x394] ;  /* 0x00007280ff0477ac */ /* 0x000ee40008000800 */
[----:B---3--:R-:W-:-:S09]  /*4c70*/  UISETP.GE.AND UP0, UPT, UR4, 0x1, UPT ;  /* 0x000000010400788c */ /* 0x008fd2000bf06270 */
[----:B------:R-:W-:Y:S05]  /*4c80*/  BRA.U !UP0, `(.L_x_82) ;  /* 0x0000000108c47547 */ /* 0x000fea000b800000 */
[----:B------:R-:W-:Y:S01]  /*4c90*/  ULEA UR4, UR22, UR49, 0x2 ;  /* 0x0000003116047291 */ /* 0x000fe2000f8e10ff */
[----:B--2---:R-:W-:-:S08]  /*4ca0*/  SHF.L.U32 R0, R8, 0x1f, RZ ;  /* 0x0000001f08007819 */ /* 0x004fd000000006ff */
[----:B------:R-:W5:Y:S01]  /*4cb0*/  LDL R2, [UR4] ;  /* 0x00000004ff027983 */ /* 0x000f620008100800 */
[----:B------:R-:W-:Y:S02]  /*4cc0*/  ULEA UR4, UR15, UR18, 0x3 ;  /* 0x000000120f047291 */ /* 0x000fe4000f8e18ff */
[----:B------:R-:W-:Y:S01]  /*4cd0*/  UPLOP3.LUT UP2, UPT, UPT, UPT, UPT, 0x40, 0x4 ;  /* 0x000000000004789c */ /* 0x000fe20003f4e870 */
[----:B------:R-:W-:Y:S01]  /*4ce0*/  UMOV UR17, UR31 ;  /* 0x0000001f00117c82 */ /* 0x000fe20008000000 */
[----:B------:R-:W-:Y:S01]  /*4cf0*/  UMOV UR16, UR28 ;  /* 0x0000001c00107c82 */ /* 0x000fe20008000000 */
[----:B------:R-:W-:-:S04]  /*4d00*/  UMOV UR5, UR15 ;  /* 0x0000000f00057c82 */ /* 0x000fc80008000000 */
[----:B------:R2:W3:Y:S04]  /*4d10*/  SYNCS.PHASECHK.TRANS64.TRYWAIT P1, [UR4], R0 ;  /* 0x00000000ff0075a7 */ /* 0x0004e80008021104 */
.L_x_85:
[----:B------:R-:W-:Y:S02]  /*4d20*/  UIADD3 UR17, UPT, UPT, UR17, 0x1, URZ ;  /* 0x0000000111117890 */ /* 0x000fe4000fffe0ff */
[----:B----4-:R-:W-:Y:S02]  /*4d30*/  ULEA UR10, UR5, UR18, 0x3 ;  /* 0x00000012050a7291 */ /* 0x010fe4000f8e18ff */
[----:B------:R-:W-:Y:S01]  /*4d40*/  UISETP.NE.AND UP3, UPT, UR17, URZ, UPT ;  /* 0x000000ff1100728c */ /* 0x000fe2000bf65270 */
[----:B--23--:R-:W-:Y:S10]  /*4d50*/  @P1 BRA `(.L_x_83) ;  /* 0x00000000000c1947 */ /* 0x00cff40003800000 */
[----:B------:R-:W-:Y:S04]  /*4d60*/  SHF.L.U32 R9, R8, 0x1f, RZ ;  /* 0x0000001f08097819 */ /* 0x000fe800000006ff */
[----:B------:R-:W3:Y:S02]  /*4d70*/  SYNCS.PHASECHK.TRANS64.TRYWAIT P0, [UR10], R9 ;  /* 0x00000009ff0075a7 */ /* 0x000ee4000800110a */
[----:B---3--:R-:W-:Y:S05]  /*4d80*/  @!P0 BRA `(.L_x_84) ;  /* 0x0000005c00888947 */ /* 0x008fea0003800000 */
.L_x_83:
[----:B------:R-:W-:Y:S01]  /*4d90*/  UISETP.NE.AND UP0, UPT, UR16, 0x1, UPT ;  /* 0x000000011000788c */ /* 0x000fe2000bf05270 */
[----:B------:R-:W-:Y:S01]  /*4da0*/  PLOP3.LUT P1, PT, PT, PT, PT, 0x80, 0x8 ;  /* 0x000000000008781c */ /* 0x000fe20003f2f070 */
[----:B------:R-:W-:Y:S02]  /*4db0*/  UIADD3 UR4, UPT, UPT, UR5, 0x1, URZ ;  /* 0x0000000105047890 */ /* 0x000fe4000fffe0ff */
[----:B------:R-:W-:Y:S02]  /*4dc0*/  ULEA UR8, UR5, UR21, 0x7 ;  /* 0x0000001505087291 */ /* 0x000fe4000f8e38ff */
[----:B------:R-:W-:Y:S01]  /*4dd0*/  UISETP.NE.AND UP1, UPT, UR4, 0x14, UPT ;  /* 0x000000140400788c */ /* 0x000fe2000bf25270 */
[----:B------:R-:W-:Y:S01]  /*4de0*/  PLOP3.LUT P0, PT, PT, PT, UP0, 0x80, 0x8 ;  /* 0x000000000008781c */ /* 0x000fe20003f0f008 */
[----:B------:R-:W-:Y:S02]  /*4df0*/  UIADD3 UR12, UPT, UPT, UR8, 0x40, URZ ;  /* 0x00000040080c7890 */ /* 0x000fe4000fffe0ff */
[----:B------:R-:W-:Y:S02]  /*4e00*/  USEL UR6, URZ, 0x1, UP1 ;  /* 0x00000001ff067887 */ /* 0x000fe40008800000 */
[----:B------:R-:W-:Y:S02]  /*4e10*/  USEL UR15, UR4, URZ, UP1 ;  /* 0x000000ff040f7287 */ /* 0x000fe40008800000 */
[----:B------:R-:W-:Y:S02]  /*4e20*/  UIADD3 UR10, UPT, UPT, UR10, 0xa0, URZ ;  /* 0x000000a00a0a7890 */ /* 0x000fe4000fffe0ff */
[----:B------:R-:W-:Y:S01]  /*4e30*/  @UP0 ULEA UR4, UR15, UR18, 0x3 ;  /* 0x000000120f040291 */ /* 0x000fe2000f8e18ff */
[----:B------:R-:W-:Y:S01]  /*4e40*/  LOP3.LUT R8, R8, UR6, RZ, 0x3c, !PT ;  /* 0x0000000608087c12 */ /* 0x000fe2000f8e3cff */
[----:B------:R-:W-:Y:S01]  /*4e50*/  UIADD3 UR16, UPT, UPT, UR16, -0x1, URZ ;  /* 0xffffffff10107890 */ /* 0x000fe2000fffe0ff */
[----:B------:R-:W-:Y:S02]  /*4e60*/  UMOV UR9, 0x80004020 ;  /* 0x8000402000097882 */ /* 0x000fe40000000000 */
[----:B--2---:R-:W-:Y:S01]  /*4e70*/  @P0 SHF.L.U32 R0, R8, 0x1f, RZ ;  /* 0x0000001f08000819 */ /* 0x004fe200000006ff */
[----:B------:R-:W-:Y:S01]  /*4e80*/  UMOV UR13, 0x80004020 ;  /* 0x80004020000d7882 */ /* 0x000fe20000000000 */
[----:B------:R-:W-:Y:S02]  /*4e90*/  UMOV UR7, 0x40004040 ;  /* 0x4000404000077882 */ /* 0x000fe40000000000 */
[----:B------:R4:W2:Y:S01]  /*4ea0*/  @P0 SYNCS.PHASECHK.TRANS64.TRYWAIT P1, [UR4], R0 ;  /* 0x00000000ff0005a7 */ /* 0x0008a20008021104 */
[----:B------:R-:W-:Y:S11]  /*4eb0*/  ELECT P0, URZ, PT ;  /* 0x0000000000ff782f */ /* 0x000ff60003800000 */
[----:B------:R-:W-:Y:S02]  /*4ec0*/  @!UPT UIADD3 URZ, UPT, UPT, URZ, URZ, URZ ;  /* 0x000000fffffff290 */ /* 0x000fe4000fffe0ff */
[C---:B-----5:R-:W-:Y:S01]  /*4ed0*/  @P0 R2UR.BROADCAST UR14, R2.reuse ;  /* 0x00000000020e02ca */ /* 0x060fe200008e0000 */
[----:B------:R-:W-:Y:S01]  /*4ee0*/  ULEA UR4, UR5, UR20, 0x9 ;  /* 0x0000001405047291 */ /* 0x000fe2000f8e48ff */
[----:B------:R-:W-:Y:S11]  /*4ef0*/  ELECT P0, URZ, PT ;  /* 0x0000000000ff782f */ /* 0x000ff60003800000 */
[----:B------:R-:W-:Y:S02]  /*4f00*/  @!UPT UIADD3 URZ, UPT, UPT, URZ, URZ, URZ ;  /* 0x000000fffffff290 */ /* 0x000fe4000fffe0ff */
[----:B------:R-:W-:Y:S01]  /*4f10*/  @P0 R2UR.BROADCAST UR11, R2 ;  /* 0x00000000020b02ca */ /* 0x000fe200008e0000 */
[----:B------:R-:W-:Y:S01]  /*4f20*/  UIADD3 UR6, UPT, UPT, UR4, 0x80, URZ ;  /* 0x0000008004067890 */ /* 0x000fe2000fffe0ff */
[----:B------:R-:W-:Y:S02]  /*4f30*/  UMOV UR5, 0x40004040 ;  /* 0x4000404000057882 */ /* 0x000fe40000000000 */
[----:B------:R3:W-:Y:S01]  /*4f40*/  UTCHMMA.2CTA gdesc[UR4], gdesc[UR8], tmem[UR14], tmem[UR26], idesc[UR27], UP2 ;  /* 0x00ff1a08040075ea */ /* 0x0007e2000920000e */
[----:B------:R-:W-:Y:S08]  /*4f50*/  UPLOP3.LUT UP2, UPT, UPT, UPT, UPT, 0x80, 0x8 ;  /* 0x000000000008789c */ /* 0x000ff00003f4f070 */
[----:B------:R4:W-:Y:S01]  /*4f60*/  UTCHMMA.2CTA gdesc[UR6], gdesc[UR12], tmem[UR11], tmem[UR24], idesc[UR25], UPT ;  /* 0x00ff180c060075ea */ /* 0x0009e2000ba0000b */
[----:B------:R4:W-:Y:S01]  /*4f70*/  UTCBAR.2CTA.MULTICAST [UR10], URZ, UR19 ;  /* 0x000000ff0a0073e9 */ /* 0x0009e20008200813 */
[----:B---3--:R-:W-:Y:S01]  /*4f80*/  UMOV UR5, UR15 ;  /* 0x0000000f00057c82 */ /* 0x008fe20008000000 */
[----:B------:R-:W-:Y:S05]  /*4f90*/  BRA.U UP3, `(.L_x_85) ;  /* 0xfffffffd03607547 */ /* 0x000fea000b83ffff */
.L_x_82:
[----:B------:R-:W-:-:S09]  /*4fa0*/  UIADD3 UR4, UPT, UPT, UR23, 0x190, URZ ;  /* 0x0000019017047890 */ /* 0x000fd2000fffe0ff */
[----:B------:R3:W-:Y:S01]  /*4fb0*/  UTCBAR.2CTA.MULTICAST [UR4], URZ, UR30 ;  /* 0x000000ff040073e9 */ /* 0x0007e2000820081e */
[----:B------:R-:W-:Y:S02]  /*4fc0*/  NOP ;  /* 0x0000000000007918 */ /* 0x000fe40000000000 */
.L_x_81:
[----:B---3--:R-:W-:Y:S01]  /*4fd0*/  UIADD3 UR4, UPT, UPT, UR22, 0x1, URZ ;  /* 0x0000000116047890 */ /* 0x008fe2000fffe0ff */
[----:B-1----:R-:W-:Y:S02]  /*4fe0*/  LOP3.LUT P0, RZ, R6, 0x1, RZ, 0xc0, !PT ;  /* 0x0000000106ff7812 */ /* 0x002fe4000780c0ff */
[----:B------:R-:W-:Y:S01]  /*4ff0*/  LOP3.LUT R10, R10, 0x1, RZ, 0x3c, !PT ;  /* 0x000000010a0a7812 */ /* 0x000fe200078e3cff */
[----:B------:R-:W-:-:S04]  /*5000*/  UISETP.NE.AND UP0, UPT, UR4, 0x2, UPT ;  /* 0x000000020400788c */ /* 0x000fc8000bf05270 */
[----:B------:R-:W-:Y:S02]  /*5010*/  USEL UR5, URZ, 0x1, UP0 ;  /* 0x00000001ff057887 */ /* 0x000fe40008000000 */
[----:B------:R-:W-:-:S04]  /*5020*/  USEL UR22, UR4, URZ, UP0 ;  /* 0x000000ff04167287 */ /* 0x000fc80008000000 */
[----:B------:R-:W-:Y:S01]  /*5030*/  LOP3.LUT R11, R11, UR5, RZ, 0x3c, !PT ;  /* 0x000000050b0b7c12 */ /* 0x000fe2000f8e3cff */
[----:B------:R-:W-:Y:S07]  /*5040*/  @P0 BRA `(.L_x_86) ;  /* 0xfffffff800c00947 */ /* 0x000fee000383ffff */
[----:B------:R-:W1:Y:S01]  /*5050*/  S2UR UR8, SR_CgaCtaId ;  /* 0x00000000000879c3 */ /* 0x000e620000008800 */
[----:B------:R-:W-:Y:S01]  /*5060*/  ELECT P0, URZ, PT ;  /* 0x0000000000ff782f */ /* 0x000fe20003800000 */
[----:B--2-4-:R-:W-:Y:S01]  /*5070*/  HFMA2 R0, -RZ, RZ, 0, 5.9604644775390625e-08 ;  /* 0x00000001ff007431 */ /* 0x014fe200000001ff */
[----:B------:R-:W-:-:S05]  /*5080*/  UMOV UR4, 0x40 ;  /* 0x0000004000047882 */ /* 0x000fca0000000000 */
[----:B------:R-:W-:Y:S01]  /*5090*/  UVIRTCOUNT.DEALLOC.SMPOOL 0x80 ;  /* 0x000000800000784c */ /* 0x000fe20000000000 */
[----:B------:R-:W-:Y:S02]  /*50a0*/  UISETP.NE.AND UP0, UPT, UR33, URZ, UPT ;  /* 0x000000ff2100728c */ /* 0x000fe4000bf05270 */
[----:B-1----:R-:W-:-:S09]  /*50b0*/  ULEA UR8, UR8, UR4, 0x18 ;  /* 0x0000000408087291 */ /* 0x002fd2000f8ec0ff */
[----:B------:R1:W-:Y:S01]  /*50c0*/  @P0 STS.U8 [UR8+0x1c], R0 ;  /* 0x00001c00ff000988 */ /* 0x0003e20008000008 */
[----:B------:R-:W-:Y:S05]  /*50d0*/  BRA.U UP0, `(.L_x_87) ;  /* 0x0000000100587547 */ /* 0x000fea000b800000 */
[----:B------:R-:W-:Y:S01]  /*50e0*/  UIADD3 UR5, UPT, UPT, UR18, 0x1a0, URZ ;  /* 0x000001a012057890 */ /* 0x000fe2000fffe0ff */
[----:B------:R-:W-:-:S03]  /*50f0*/  SHF.L.U32 R5, R11, 0x1f, RZ ;  /* 0x0000001f0b057819 */ /* 0x000fc600000006ff */
[----:B------:R-:W-:-:S09]  /*5100*/  ULEA UR4, UR22, UR5, 0x3 ;  /* 0x0000000516047291 */ /* 0x000fd2000f8e18ff */
[----:B------:R-:W2:Y:S02]  /*5110*/  SYNCS.PHASECHK.TRANS64.TRYWAIT P0, [UR4], R5 ;  /* 0x00000005ff0075a7 */ /* 0x000ea40008001104 */
[----:B--2---:R-:W-:Y:S05]  /*5120*/  @!P0 BRA `(.L_x_88) ;  /* 0x0000005800b88947 */ /* 0x004fea0003800000 */
.L_x_197:
[----:B------:R-:W-:-:S04]  /*5130*/  UIADD3 UR4, UPT, UPT, UR22, 0x1, URZ ;  /* 0x0000000116047890 */ /* 0x000fc8000fffe0ff */
[----:B------:R-:W-:-:S04]  /*5140*/  UISETP.NE.AND UP1, UPT, UR4, 0x2, UPT ;  /* 0x000000020400788c */ /* 0x000fc8000bf25270 */
[----:B------:R-:W-:Y:S02]  /*5150*/  USEL UR6, URZ, 0x1, UP1 ;  /* 0x00000001ff067887 */ /* 0x000fe40008800000 */
[----:B------:R-:W-:-:S04]  /*5160*/  USEL UR4, UR4, URZ, UP1 ;  /* 0x000000ff04047287 */ /* 0x000fc80008800000 */
[----:B------:R-:W-:Y:S01]  /*5170*/  ULEA UR4, UR4, UR5, 0x3 ;  /* 0x0000000504047291 */ /* 0x000fe2000f8e18ff */
[----:B-1----:R-:W-:-:S04]  /*5180*/  LOP3.LUT R5, R11, UR6, RZ, 0x3c, !PT ;  /* 0x000000060b057c12 */ /* 0x002fc8000f8e3cff */
[----:B------:R-:W-:Y:S01]  /*5190*/  SHF.L.U32 R5, R5, 0x1f, RZ ;  /* 0x0000001f05057819 */ /* 0x000fe200000006ff */
[----:B------:R-:W-:-:S04]  /*51a0*/  IMAD.U32 R0, RZ, RZ, UR4 ;  /* 0x00000004ff007e24 */ /* 0x000fc8000f8e00ff */
[----:B------:R1:W2:Y:S03]  /*51b0*/  SYNCS.PHASECHK.TRANS64.TRYWAIT P0, [R0+URZ], R5 ;  /* 0x00000005000075a7 */ /* 0x0002a600080011ff */
[----:B--2---:R-:W-:Y:S05]  /*51c0*/  @!P0 NANOSLEEP.SYNCS 0x989680 ;  /* 0x009896800000895d */ /* 0x004fea0003900000 */
[----:B------:R-:W2:Y:S02]  /*51d0*/  @!P0 SYNCS.PHASECHK.TRANS64 P0, [R0+URZ], R5 ;  /* 0x00000005000085a7 */ /* 0x000ea400080010ff */
[----:B--2---:R-:W-:Y:S05]  /*51e0*/  @P0 BRA `(.L_x_89) ;  /* 0x0000000000200947 */ /* 0x004fea0003800000 */
.L_x_90:
[----:B--2---:R2:W3:Y:S02]  /*51f0*/  SYNCS.PHASECHK.TRANS64.TRYWAIT P0, [R0+URZ], R5 ;  /* 0x00000005000075a7 */ /* 0x0044e400080011ff */
[----:B---3--:R-:W-:Y:S05]  /*5200*/  @!P0 NANOSLEEP.SYNCS 0x989680 ;  /* 0x009896800000895d */ /* 0x008fea0003900000 */
[----:B------:R-:W3:Y:S02]  /*5210*/  @!P0 SYNCS.PHASECHK.TRANS64 P0, [R0+URZ], R5 ;  /* 0x00000005000085a7 */ /* 0x000ee400080010ff */
[----:B---3--:R-:W-:Y:S05]  /*5220*/  @!P0 BRA `(.L_x_90) ;  /* 0xfffffffc00f08947 */ /* 0x008fea000383ffff */
[----:B------:R-:W-:Y:S05]  /*5230*/  BRA `(.L_x_89) ;  /* 0x00000000000c7947 */ /* 0x000fea0003800000 */
.L_x_87:
[----:B------:R-:W-:-:S04]  /*5240*/  UIADD3 UR4, UPT, UPT, UR18, 0x1b0, URZ ;  /* 0x000001b012047890 */ /* 0x000fc8000fffe0ff */
[----:B------:R-:W-:-:S09]  /*5250*/  UPRMT UR4, UR32, 0x654, UR4 ;  /* 0x0000065420047896 */ /* 0x000fd20008000004 */
[----:B------:R-:W-:Y:S03]  /*5260*/  SYNCS.ARRIVE.TRANS64.RED.A1T0 RZ, [UR4], RZ ;  /* 0x000000ffffff79a7 */ /* 0x000fe60008100404 */
.L_x_89:
[----:B-12---:R-:W-:Y:S01]  /*5270*/  SHF.L.U32 R5, RZ, 0x1f, RZ ;  /* 0x0000001fff057819 */ /* 0x006fe200000006ff */
[----:B------:R-:W-:Y:S01]  /*5280*/  UIADD3 UR4, UPT, UPT, UR18, 0x1b0, URZ ;  /* 0x000001b012047890 */ /* 0x000fe2000fffe0ff */
[----:B------:R-:W-:Y:S02]  /*5290*/  PLOP3.LUT P0, PT, PT, PT, UP0, 0x80, 0x8 ;  /* 0x000000000008781c */ /* 0x000fe40003f0f008 */
[----:B------:R-:W1:Y:S02]  /*52a0*/  SYNCS.PHASECHK.TRANS64.TRYWAIT P1, [UR18+0x1b0], R5 ;  /* 0x0001b005ff0075a7 */ /* 0x000e640008021112 */
[----:B-1----:R-:W-:Y:S09]  /*52b0*/  @!P1 BRA `(.L_x_91) ;  /* 0x00000058006c9947 */ /* 0x002ff20003800000 */
.L_x_199:
[----:B------:R-:W-:Y:S01]  /*52c0*/  @!UP0 UPRMT UR4, UR32, 0x654, UR4 ;  /* 0x0000065420048896 */ /* 0x000fe20008000004 */
[----:B------:R-:W-:Y:S01]  /*52d0*/  LOP3.LUT R2, R3, 0xffff, RZ, 0xc0, !PT ;  /* 0x0000ffff03027812 */ /* 0x000fe200078ec0ff */
[----:B------:R-:W-:Y:S02]  /*52e0*/  IMAD.MOV.U32 R3, RZ, RZ, 0xffff ;  /* 0x0000ffffff037424 */ /* 0x000fe400078e00ff */
[----:B-1----:R-:W-:Y:S01]  /*52f0*/  IMAD.MOV.U32 R5, RZ, RZ, 0x1 ;  /* 0x00000001ff057424 */ /* 0x002fe200078e00ff */
[----:B------:R-:W-:-:S04]  /*5300*/  SHF.R.U32.HI R2, RZ, 0x5, R2 ;  /* 0x00000005ff027819 */ /* 0x000fc80000011602 */
[----:B------:R-:W-:Y:S01]  /*5310*/  @!P0 SYNCS.ARRIVE.TRANS64.RED.A1T0 RZ, [UR4], RZ ;  /* 0x000000ffffff89a7 */ /* 0x000fe20008100404 */
[----:B------:R-:W-:Y:S01]  /*5320*/  NOP ;  /* 0x0000000000007918 */ /* 0x000fe20000000000 */
[----:B------:R-:W1:Y:S01]  /*5330*/  LDS R0, [UR8+0x14] ;  /* 0x00001408ff007984 */ /* 0x000e620008000800 */
[-C--:B------:R-:W-:Y:S02]  /*5340*/  SHF.L.U32 R3, R3, R2.reuse, RZ ;  /* 0x0000000203037219 */ /* 0x080fe400000006ff */
[----:B------:R-:W-:Y:S02]  /*5350*/  SHF.L.U32 R5, R5, R2, RZ ;  /* 0x0000000205057219 */ /* 0x000fe400000006ff */
[----:B-1----:R-:W-:-:S04]  /*5360*/  LOP3.LUT R0, R0, R3, RZ, 0xc0, !PT ;  /* 0x0000000300007212 */ /* 0x002fc800078ec0ff */
[----:B------:R-:W-:-:S13]  /*5370*/  ISETP.NE.AND P0, PT, R0, R3, PT ;  /* 0x000000030000720c */ /* 0x000fda0003f05270 */
[----:B------:R-:W-:Y:S05]  /*5380*/  @P0 BRA `(.L_x_92) ;  /* 0x00000000005c0947 */ /* 0x000fea0003800000 */
[----:B------:R-:W1:Y:S02]  /*5390*/  LDS R0, [UR8+0x18] ;  /* 0x00001808ff007984 */ /* 0x000e640008000800 */
[----:B-1----:R-:W-:-:S04]  /*53a0*/  LOP3.LUT R0, R0, R5, RZ, 0xc0, !PT ;  /* 0x0000000500007212 */ /* 0x002fc800078ec0ff */
[----:B------:R-:W-:-:S13]  /*53b0*/  ISETP.NE.AND P0, PT, R0, R5, PT ;  /* 0x000000050000720c */ /* 0x000fda0003f05270 */
[----:B------:R-:W-:Y:S05]  /*53c0*/  @P0 BRA `(.L_x_93) ;  /* 0x0000000000400947 */ /* 0x000fea0003800000 */
[----:B------:R-:W-:Y:S01]  /*53d0*/  R2UR UR4, R3 ;  /* 0x00000000030472ca */ /* 0x000fe200000e0000 */
[----:B------:R-:W1:Y:S01]  /*53e0*/  S2R R2, SR_LANEID ;  /* 0x0000000000027919 */ /* 0x000e620000000000 */
[----:B------:R-:W-:-:S04]  /*53f0*/  LOP3.LUT R5, RZ, R5, RZ, 0x33, !PT ;  /* 0x00000005ff057212 */ /* 0x000fc800078e33ff */
[----:B------:R-:W2:Y:S07]  /*5400*/  REDUX UR6, R5 ;  /* 0x00000000050673c4 */ /* 0x000eae0000000000 */
[----:B------:R-:W-:-:S03]  /*5410*/  ULOP3.LUT UR5, URZ, UR4, URZ, 0x33, !UPT ;  /* 0x00000004ff057292 */ /* 0x000fc6000f8e33ff */
[----:B------:R-:W-:Y:S02]  /*5420*/  VOTEU.ANY UR4, UPT, PT ;  /* 0x0000000000047886 */ /* 0x000fe400038e0100 */
[----:B------:R-:W-:Y:S01]  /*5430*/  UFLO.U32 UR4, UR4 ;  /* 0x00000004000472bd */ /* 0x000fe200080e0000 */
[----:B------:R-:W-:-:S04]  /*5440*/  IMAD.U32 R0, RZ, RZ, UR5 ;  /* 0x00000005ff007e24 */ /* 0x000fc8000f8e00ff */
[----:B------:R-:W3:Y:S02]  /*5450*/  REDUX UR7, R0 ;  /* 0x00000000000773c4 */ /* 0x000ee40000000000 */
[----:B------:R4:W-:Y:S01]  /*5460*/  UTCATOMSWS.AND URZ, UR5 ;  /* 0x0000000500ff79e3 */ /* 0x0009e20008000000 */
[----:B-1----:R-:W-:Y:S01]  /*5470*/  ISETP.EQ.U32.AND P0, PT, R2, UR4, PT ;  /* 0x0000000402007c0c */ /* 0x002fe2000bf02070 */
[----:B--2---:R-:W-:Y:S02]  /*5480*/  IMAD.U32 R2, RZ, RZ, UR6 ;  /* 0x00000006ff027e24 */ /* 0x004fe4000f8e00ff */
[----:B---3--:R-:W-:-:S10]  /*5490*/  IMAD.U32 R3, RZ, RZ, UR7 ;  /* 0x00000007ff037e24 */ /* 0x008fd4000f8e00ff */
[----:B------:R4:W-:Y:S04]  /*54a0*/  @P0 ATOMS.AND RZ, [UR8+0x14], R3 ;  /* 0x00001403ffff098c */ /* 0x0009e8000a800008 */
[----:B------:R4:W-:Y:S01]  /*54b0*/  @P0 ATOMS.AND RZ, [UR8+0x18], R2 ;  /* 0x00001802ffff098c */ /* 0x0009e2000a800008 */
[----:B------:R-:W-:Y:S05]  /*54c0*/  BRA `(.L_x_94) ;  /* 0x0000000000147947 */ /* 0x000fea0003800000 */
.L_x_93:
[----:B------:R-:W-:Y:S02]  /*54d0*/  MOV R2, 0x54f0 ;  /* 0x000054f000027802 */ /* 0x000fe40000000f00 */
[----:B-----5:R-:W-:Y:S05]  /*54e0*/  CALL.REL.NOINC `($__internal_0_$__cuda_sm10x_tcgen05_guardrail_trap_col_being_dealloced_not_returned_by_alloc) ;  /* 0x0000005800dc7944 */ /* 0x020fea0003c00000 */
[----:B------:R-:W-:Y:S05]  /*54f0*/  BRA `(.L_x_94) ;  /* 0x0000000000087947 */ /* 0x000fea0003800000 */
.L_x_92:
[----:B------:R-:W-:Y:S02]  /*5500*/  MOV R2, 0x5520 ;  /* 0x0000552000027802 */ /* 0x000fe40000000f00 */
[----:B-----5:R-:W-:Y:S05]  /*5510*/  CALL.REL.NOINC `($__internal_2_$__cuda_sm10x_tcgen05_guardrail_trap_unallocated_columns_being_dealloced) ;  /* 0x0000005800e87944 */ /* 0x020fea0003c00000 */
.L_x_94:
[----:B------:R-:W-:Y:S01]  /*5520*/  NOP ;  /* 0x0000000000007918 */ /* 0x000fe20000000000 */
[----:B----4-:R-:W-:Y:S05]  /*5530*/  EXIT ;  /* 0x000000000000794d */ /* 0x010fea0003800000 */
.L_x_66:
[----:B------:R-:W2:Y:S01]  /*5540*/  LDCU UR5, c[0x0][0x384] ;  /* 0x00007080ff0577ac */ /* 0x000ea20008000800 */
[----:B------:R-:W-:Y:S02]  /*5550*/  UISETP.NE.OR UP0, UPT, UR18, 0x3, !UP3 ;  /* 0x000000031200788c */ /* 0x000fe4000df05670 */
[----:B--2---:R-:W-:-:S07]  /*5560*/  UIADD3 UR5, UPT, UPT, UR5, 0x3f, URZ ;  /* 0x0000003f05057890 */ /* 0x004fce000fffe0ff */
[----:B------:R-:W-:Y:S05]  /*5570*/  BRA.U UP0, `(.L_x_95) ;  /* 0x0000001500b07547 */ /* 0x000fea000b800000 */
[----:B------:R-:W2:Y:S01]  /*5580*/  LDCU UR46, c[0x0][0x388] ;  /* 0x00007100ff2e77ac */ /* 0x000ea20008000800 */
[----:B------:R-:W3:Y:S01]  /*5590*/  S2UR UR9, SR_CgaCtaId ;  /* 0x00000000000979c3 */ /* 0x000ee20000008800 */
[----:B------:R-:W-:Y:S01]  /*55a0*/  IMAD.MOV.U32 R10, RZ, RZ, 0x1 ;  /* 0x00000001ff0a7424 */ /* 0x000fe200078e00ff */
[----:B------:R-:W-:Y:S01]  /*55b0*/  USHF.R.S32.HI UR4, URZ, 0x1f, UR5 ;  /* 0x0000001fff047899 */ /* 0x000fe20008011405 */
[----:B------:R-:W-:Y:S01]  /*55c0*/  IMAD.MOV.U32 R8, RZ, RZ, RZ ;  /* 0x000000ffff087224 */ /* 0x000fe200078e00ff */
[----:B------:R-:W-:Y:S01]  /*55d0*/  UMOV UR24, 0x400 ;  /* 0x0000040000187882 */ /* 0x000fe20000000000 */
[----:B------:R-:W4:Y:S03]  /*55e0*/  LDCU UR38, c[0x0][0x370] ;  /* 0x00006e00ff2677ac */ /* 0x000f260008000800 */
[----:B------:R-:W1:Y:S01]  /*55f0*/  LDC.64 R14, c[0x0][0x348] ;  /* 0x0000d200ff0e7b82 */ /* 0x000e620000000a00 */
[----:B------:R-:W-:Y:S01]  /*5600*/  ULEA.HI UR4, UR4, UR5, URZ, 0x6 ;  /* 0x0000000504047291 */ /* 0x000fe2000f8f30ff */
[----:B------:R-:W4:Y:S03]  /*5610*/  LDCU.128 UR32, c[0x0][0xc10] ;  /* 0x00018200ff2077ac */ /* 0x000f260008000c00 */
[----:B------:R-:W-:Y:S01]  /*5620*/  USHF.R.S32.HI UR28, URZ, 0x6, UR4 ;  /* 0x00000006ff1c7899 */ /* 0x000fe20008011404 */
[----:B--2---:R-:W-:Y:S01]  /*5630*/  IMAD.U32 R0, RZ, RZ, UR46 ;  /* 0x0000002eff007e24 */ /* 0x004fe2000f8e00ff */
[----:B------:R-:W2:Y:S04]  /*5640*/  LDCU UR37, c[0x0][0x374] ;  /* 0x00006e80ff2577ac */ /* 0x000ea80008000800 */
[----:B------:R-:W-:Y:S01]  /*5650*/  IMAD.U32 R3, RZ, RZ, UR28 ;  /* 0x0000001cff037e24 */ /* 0x000fe2000f8e00ff */
[----:B------:R-:W-:Y:S01]  /*5660*/  IABS R0, R0 ;  /* 0x0000000000007213 */ /* 0x000fe20000000000 */
[----:B------:R-:W4:Y:S03]  /*5670*/  LDCU.64 UR4, c[0x0][0x988] ;  /* 0x00013100ff0477ac */ /* 0x000f260008000a00 */
[----:B------:R-:W-:Y:S01]  /*5680*/  IABS R2, R3 ;  /* 0x0000000300027213 */ /* 0x000fe20000000000 */
[----:B---3--:R-:W-:Y:S01]  /*5690*/  ULEA UR24, UR9, UR24, 0x18 ;  /* 0x0000001809187291 */ /* 0x008fe2000f8ec0ff */
[----:B------:R-:W-:Y:S01]  /*56a0*/  R2UR UR26, R0 ;  /* 0x00000000001a72ca */ /* 0x000fe200000e0000 */
[----:B------:R-:W3:Y:S01]  /*56b0*/  LDCU.64 UR30, c[0x0][0x990] ;  /* 0x00013200ff1e77ac */ /* 0x000ee20008000a00 */
[----:B------:R-:W-:-:S02]  /*56c0*/  R2UR UR27, R2 ;  /* 0x00000000021b72ca */ /* 0x000fc400000e0000 */
[----:B------:R-:W-:Y:S01]  /*56d0*/  IABS R3, R3 ;  /* 0x0000000300037213 */ /* 0x000fe20000000000 */
[----:B------:R-:W1:Y:S01]  /*56e0*/  LDCU UR17, c[0x0][0xc0c] ;  /* 0x00018180ff1177ac */ /* 0x000e620008000800 */
[----:B------:R-:W1:Y:S03]  /*56f0*/  LDCU UR47, c[0x0][0xc20] ;  /* 0x00018400ff2f77ac */ /* 0x000e660008000800 */
[----:B------:R-:W-:-:S04]  /*5700*/  IMAD.MOV R3, RZ, RZ, -R3 ;  /* 0x000000ffff037224 */ /* 0x000fc800078e0a03 */
[----:B------:R-:W3:Y:S01]  /*5710*/  I2F.RP R4, UR26 ;  /* 0x0000001a00047d06 */ /* 0x000ee20008209400 */
[----:B----4-:R-:W-:Y:S01]  /*5720*/  UISETP.NE.U32.AND UP0, UPT, UR4, URZ, UPT ;  /* 0x000000ff0400728c */ /* 0x010fe2000bf05070 */
[----:B------:R-:W-:Y:S01]  /*5730*/  R2UR UR45, R3 ;  /* 0x00000000032d72ca */ /* 0x000fe200000e0000 */
[----:B------:R-:W4:Y:S01]  /*5740*/  LDCU UR4, c[0x0][0xc30] ;  /* 0x00018600ff0477ac */ /* 0x000f220008000800 */
[----:B------:R-:W4:Y:S04]  /*5750*/  LDCU UR36, c[0x0][0x38c] ;  /* 0x00007180ff2477ac */ /* 0x000f280008000800 */
[----:B------:R-:W1:Y:S01]  /*5760*/  I2F.RP R2, UR27 ;  /* 0x0000001b00027d06 */ /* 0x000e620008209400 */
[----:B------:R-:W-:Y:S02]  /*5770*/  UISETP.NE.AND.EX UP6, UPT, UR5, URZ, UPT, UP0 ;  /* 0x000000ff0500728c */ /* 0x000fe4000bfc5300 */
[----:B------:R-:W-:-:S02]  /*5780*/  UIMAD.WIDE.U32 UR10, UR38, UR32, URZ ;  /* 0x00000020260a72a5 */ /* 0x000fc4000f8e00ff */
[----:B--2---:R-:W-:-:S03]  /*5790*/  UIMAD.WIDE.U32 UR14, UR37, UR35, URZ ;  /* 0x00000023250e72a5 */ /* 0x004fc6000f8e00ff */
[----:B---3--:R-:W2:Y:S01]  /*57a0*/  MUFU.RCP R0, R4 ;  /* 0x0000000400007308 */ /* 0x008ea20000001000 */
[----:B------:R-:W-:Y:S01]  /*57b0*/  UMOV UR8, URZ ;  /* 0x000000ff00087c82 */ /* 0x000fe20008000000 */
[----:B------:R-:W-:Y:S02]  /*57c0*/  UISETP.NE.AND UP0, UPT, UR39, 0x1, UPT ;  /* 0x000000012700788c */ /* 0x000fe4000bf05270 */
[----:B------:R-:W-:Y:S02]  /*57d0*/  UISETP.NE.U32.AND UP0, UPT, UR30, URZ, UPT ;  /* 0x000000ff1e00728c */ /* 0x000fe4000bf05070 */
[----:B------:R-:W-:Y:S02]  /*57e0*/  UIADD3 UR44, UPT, UPT, UR24, 0x188, URZ ;  /* 0x00000188182c7890 */ /* 0x000fe4000fffe0ff */
[----:B-1----:R-:W1:Y:S01]  /*57f0*/  MUFU.RCP R2, R2 ;  /* 0x0000000200027308 */ /* 0x002e620000001000 */
[----:B------:R-:W-:Y:S02]  /*5800*/  UISETP.GE.AND UP3, UPT, UR39, 0x1, UPT ;  /* 0x000000012700788c */ /* 0x000fe4000bf66270 */
[----:B------:R-:W-:Y:S01]  /*5810*/  UISETP.NE.AND.EX UP4, UPT, UR31, URZ, UPT, UP0 ;  /* 0x000000ff1f00728c */ /* 0x000fe2000bf85300 */
[----:B------:R-:W-:Y:S01]  /*5820*/  UMOV UR43, UR11 ;  /* 0x0000000b002b7c82 */ /* 0x000fe20008000000 */
[----:B------:R-:W-:Y:S01]  /*5830*/  UMOV UR42, UR15 ;  /* 0x0000000f002a7c82 */ /* 0x000fe20008000000 */
[----:B------:R-:W-:Y:S01]  /*5840*/  UISETP.NE.AND UP3, UPT, UR17, 0x1, UPT ;  /* 0x000000011100788c */ /* 0x000fe2000bf65270 */
[----:B--2---:R-:W-:Y:S01]  /*5850*/  VIADD R0, R0, 0xffffffe ;  /* 0x0ffffffe00007836 */ /* 0x004fe20000000000 */
[----:B------:R-:W-:-:S02]  /*5860*/  UISETP.NE.AND UP0, UPT, UR34, 0x1, UPT ;  /* 0x000000012200788c */ /* 0x000fc4000bf05270 */
[----:B------:R-:W-:Y:S01]  /*5870*/  UISETP.NE.AND UP5, UPT, UR46, URZ, UPT ;  /* 0x000000ff2e00728c */ /* 0x000fe2000bfa5270 */
[----:B------:R-:W-:Y:S02]  /*5880*/  UMOV UR25, URZ ;  /* 0x000000ff00197c82 */ /* 0x000fe40008000000 */
[----:B------:R-:W2:Y:S01]  /*5890*/  F2I.FTZ.U32.TRUNC.NTZ R0, R0 ;  /* 0x0000000000007305 */ /* 0x000ea2000021f000 */
[----:B------:R-:W-:Y:S01]  /*58a0*/  UPLOP3.LUT UP2, UPT, UPT, UPT, UPT, 0x40, 0x4 ;  /* 0x000000000004789c */ /* 0x000fe20003f4e870 */
[----:B-1----:R-:W-:Y:S01]  /*58b0*/  VIADD R2, R2, 0xffffffe ;  /* 0x0ffffffe02027836 */ /* 0x002fe20000000000 */
[----:B------:R-:W1:Y:S01]  /*58c0*/  LDCU.64 UR18, c[0x0][0xc28] ;  /* 0x00018500ff1277ac */ /* 0x000e620008000a00 */
[----:B------:R-:W-:-:S04]  /*58d0*/  UPRMT UR44, URZ, 0x654, UR44 ;  /* 0x00000654ff2c7896 */ /* 0x000fc8000800002c */
[----:B------:R-:W3:Y:S01]  /*58e0*/  F2I.FTZ.U32.TRUNC.NTZ R2, R2 ;  /* 0x0000000200027305 */ /* 0x000ee2000021f000 */
[----:B------:R-:W-:Y:S02]  /*58f0*/  USHF.R.U32.HI UR43, URZ, UR33, UR43 ;  /* 0x00000021ff2b7299 */ /* 0x000fe4000801162b */
[----:B------:R-:W-:Y:S02]  /*5900*/  USHF.R.U32.HI UR42, URZ, UR47, UR42 ;  /* 0x0000002fff2a7299 */ /* 0x000fe4000801162a */
[----:B----4-:R-:W-:Y:S01]  /*5910*/  UISETP.NE.AND UP3, UPT, UR4, 0x1, UPT ;  /* 0x000000010400788c */ /* 0x010fe2000bf65270 */
[----:B--2---:R-:W-:Y:S01]  /*5920*/  R2UR UR7, R0 ;  /* 0x00000000000772ca */ /* 0x004fe200000e0000 */
[----:B------:R-:W-:Y:S02]  /*5930*/  UISETP.NE.AND UP0, UPT, UR36, URZ, UPT ;  /* 0x000000ff2400728c */ /* 0x000fe4000bf05270 */
[----:B------:R-:W-:Y:S01]  /*5940*/  UISETP.NE.AND UP5, UPT, UR28, URZ, UPT ;  /* 0x000000ff1c00728c */ /* 0x000fe2000bfa5270 */
[----:B---3--:R-:W-:Y:S01]  /*5950*/  R2UR UR9, R2 ;  /* 0x00000000020972ca */ /* 0x008fe200000e0000 */
[----:B------:R-:W-:-:S08]  /*5960*/  IMAD.MOV.U32 R2, RZ, RZ, 0x2000 ;  /* 0x00002000ff027424 */ /* 0x000fd000078e00ff */
[----:B------:R-:W-:-:S04]  /*5970*/  UIADD3 UR5, UPT, UPT, URZ, -UR7, URZ ;  /* 0x80000007ff057290 */ /* 0x000fc8000fffe0ff */
[----:B------:R-:W-:Y:S02]  /*5980*/  UIMAD UR5, UR5, UR26, URZ ;  /* 0x0000001a050572a4 */ /* 0x000fe4000f8e02ff */
[----:B------:R-:W-:-:S04]  /*5990*/  UIADD3 UR6, UPT, UPT, URZ, -UR9, URZ ;  /* 0x80000009ff067290 */ /* 0x000fc8000fffe0ff */
[----:B------:R-:W-:-:S03]  /*59a0*/  UIMAD UR12, UR6, UR27, URZ ;  /* 0x0000001b060c72a4 */ /* 0x000fc6000f8e02ff */
[----:B------:R-:W-:Y:S01]  /*59b0*/  UMOV UR6, URZ ;  /* 0x000000ff00067c82 */ /* 0x000fe20008000000 */
[----:B------:R-:W-:Y:S02]  /*59c0*/  UIMAD.WIDE.U32 UR8, UR9, UR12, UR8 ;  /* 0x0000000c090872a5 */ /* 0x000fe4000f8e0008 */
[----:B------:R-:W-:-:S07]  /*59d0*/  UIMAD.WIDE.U32 UR40, UR7, UR5, UR6 ;  /* 0x00000005072872a5 */ /* 0x000fce000f8e0006 */
[----:B------:R-:W-:Y:S01]  /*59e0*/  UMOV UR40, UR41 ;  /* 0x0000002900287c82 */ /* 0x000fe20008000000 */
[----:B-1----:R-:W-:-:S05]  /*59f0*/  UMOV UR41, UR9 ;  /* 0x0000000900297c82 */ /* 0x002fca0008000000 */
.L_x_104:
[----:B------:R-:W-:Y:S04]  /*5a00*/  SHF.L.U32 R3, R8, 0x1f, RZ ;  /* 0x0000001f08037819 */ /* 0x000fe800000006ff */
[----:B------:R-:W1:Y:S02]  /*5a10*/  SYNCS.PHASECHK.TRANS64.TRYWAIT P0, [UR24+0x180], R3 ;  /* 0x00018003ff0075a7 */ /* 0x000e640008001118 */
[----:B-12---:R-:W-:Y:S05]  /*5a20*/  @!P0 BRA `(.L_x_96) ;  /* 0x0000005000a88947 */ /* 0x006fea0003800000 */
.L_x_201:
[----:B------:R-:W2:Y:S01]  /*5a30*/  LDS.128 R4, [UR24+0x1c0] ;  /* 0x0001c018ff047984 */ /* 0x000ea20008000c00 */
[----:B------:R-:W-:Y:S01]  /*5a40*/  @!PT LDS RZ, [RZ] ;  /* 0x00000000fffff984 */ /* 0x000fe20000000800 */
[----:B------:R-:W-:Y:S01]  /*5a50*/  @!PT LDS RZ, [RZ] ;  /* 0x00000000fffff984 */ /* 0x000fe20000000800 */
[----:B------:R-:W-:Y:S01]  /*5a60*/  @!PT LDS RZ, [RZ] ;  /* 0x00000000fffff984 */ /* 0x000fe20000000800 */
[----:B------:R-:W-:Y:S01]  /*5a70*/  @!PT LDS RZ, [RZ] ;  /* 0x00000000fffff984 */ /* 0x000fe20000000800 */
[----:B------:R3:W-:Y:S06]  /*5a80*/  MEMBAR.ALL.CTA ;  /* 0x0000000000007992 */ /* 0x0007ec0000008000 */
[----:B---3--:R-:W3:Y:S02]  /*5a90*/  FENCE.VIEW.ASYNC.S ;  /* 0x00000000000073c6 */ /* 0x008ee40000000000 */
[----:B---3--:R-:W-:Y:S01]  /*5aa0*/  SYNCS.ARRIVE.TRANS64.RED.A1T0 RZ, [UR44], RZ ;  /* 0x000000ffffff79a7 */ /* 0x008fe2000810042c */
[----:B--2---:R-:W-:Y:S11]  /*5ab0*/  LOP3.LUT P0, RZ, R6, 0x1, RZ, 0xc0, !PT ;  /* 0x0000000106ff7812 */ /* 0x004ff6000780c0ff */
[----:B------:R-:W-:Y:S02]  /*5ac0*/  @!UPT UIADD3 URZ, UPT, UPT, URZ, URZ, URZ ;  /* 0x000000fffffff290 */ /* 0x000fe4000fffe0ff */
[----:B------:R-:W-:Y:S01]  /*5ad0*/  VOTEU.ANY UP0, P0 ;  /* 0x0000000000ff7886 */ /* 0x000fe20000000100 */
[----:B------:R-:W-:Y:S11]  /*5ae0*/  PLOP3.LUT P0, PT, PT, PT, UP0, 0x80, 0x8 ;  /* 0x000000000008781c */ /* 0x000ff60003f0f008 */
[----:B------:R-:W-:Y:S02]  /*5af0*/  @!UPT UIADD3 URZ, UPT, UPT, URZ, URZ, URZ ;  /* 0x000000fffffff290 */ /* 0x000fe4000fffe0ff */
[----:B-1----:R-:W-:Y:S02]  /*5b00*/  @P0 MOV R3, R4 ;  /* 0x0000000400030202 */ /* 0x002fe40000000f00 */
[----:B------:R-:W-:Y:S02]  /*5b10*/  @P0 LOP3.LUT R0, R5, 0xffff, RZ, 0xc0, !PT ;  /* 0x0000ffff05000812 */ /* 0x000fe400078ec0ff */
[----:B------:R-:W-:Y:S02]  /*5b20*/  @P0 R2UR UR5, R3 ;  /* 0x00000000030502ca */ /* 0x000fe400000e0000 */
[----:B------:R-:W-:Y:S11]  /*5b30*/  @P0 R2UR UR4, R0 ;  /* 0x00000000000402ca */ /* 0x000ff600000e0000 */
[----:B------:R-:W-:Y:S02]  /*5b40*/  @UP0 UMOV UR16, UR5 ;  /* 0x0000000500100c82 */ /* 0x000fe40008000000 */
[----:B------:R-:W-:Y:S01]  /*5b50*/  @UP0 UMOV UR15, UR4 ;  /* 0x00000004000f0c82 */ /* 0x000fe20008000000 */
[----:B------:R-:W-:Y:S09]  /*5b60*/  UISETP.GE.AND UP0, UPT, UR39, 0x1, UPT ;  /* 0x000000012700788c */ /* 0x000ff2000bf06270 */
[----:B------:R-:W-:Y:S05]  /*5b70*/  BRA.U !UP0, `(.L_x_97) ;  /* 0x0000000108c07547 */ /* 0x000fea000b800000 */
[----:B------:R-:W-:Y:S02]  /*5b80*/  UIMAD.WIDE.U32 UR8, UR15, UR35, URZ ;  /* 0x000000230f0872a5 */ /* 0x000fe4000f8e00ff */
[----:B------:R-:W-:Y:S02]  /*5b90*/  UP2UR UR14, UPR, URZ, 0x4 ;  /* 0x00000004ff0e7883 */ /* 0x000fe40008000000 */
[----:B------:R-:W-:Y:S02]  /*5ba0*/  UISETP.NE.AND UP2, UPT, UR34, 0x1, UPT ;  /* 0x000000012200788c */ /* 0x000fe4000bf45270 */
[----:B------:R-:W-:Y:S02]  /*5bb0*/  UIMAD.WIDE.U32 UR10, UR16, UR32, URZ ;  /* 0x00000020100a72a5 */ /* 0x000fe4000f8e00ff */
[----:B------:R-:W-:Y:S02]  /*5bc0*/  USEL UR4, UR37, UR42, !UP2 ;  /* 0x0000002a25047287 */ /* 0x000fe4000d000000 */
[----:B------:R-:W-:Y:S02]  /*5bd0*/  UISETP.NE.AND UP0, UPT, UR17, 0x1, UPT ;  /* 0x000000011100788c */ /* 0x000fe4000bf05270 */
[----:B------:R-:W-:Y:S02]  /*5be0*/  UP2UR UR23, UPR, URZ, 0x2 ;  /* 0x00000002ff177883 */ /* 0x000fe40008000000 */
[----:B------:R-:W-:Y:S02]  /*5bf0*/  UISETP.NE.AND UP1, UPT, UR39, 0x1, UPT ;  /* 0x000000012700788c */ /* 0x000fe4000bf25270 */
[----:B------:R-:W-:Y:S02]  /*5c00*/  UIMAD.WIDE.U32 UR12, UR4, UR18, URZ ;  /* 0x00000012040c72a5 */ /* 0x000fe4000f8e00ff */
[----:B------:R-:W-:Y:S01]  /*5c10*/  USEL UR7, UR38, UR43, !UP0 ;  /* 0x0000002b26077287 */ /* 0x000fe2000c000000 */
[----:B------:R-:W-:Y:S02]  /*5c20*/  UMOV UR5, UR9 ;  /* 0x0000000900057c82 */ /* 0x000fe40008000000 */
[----:B------:R-:W-:Y:S02]  /*5c30*/  USHF.R.U32.HI UR6, URZ, UR47, UR5 ;  /* 0x0000002fff067299 */ /* 0x000fe40008011605 */
[----:B------:R-:W-:Y:S02]  /*5c40*/  UIMAD.WIDE.U32 UR20, UR7, UR18, URZ ;  /* 0x00000012071472a5 */ /* 0x000fe4000f8e00ff */
[----:B------:R-:W-:Y:S02]  /*5c50*/  USEL UR6, UR15, UR6, !UP2 ;  /* 0x000000060f067287 */ /* 0x000fe4000d000000 */
[----:B------:R-:W-:Y:S01]  /*5c60*/  UISETP.NE.AND UP2, UPT, UR14, URZ, UPT ;  /* 0x000000ff0e00728c */ /* 0x000fe2000bf45270 */
[----:B------:R-:W-:Y:S01]  /*5c70*/  UMOV UR5, UR11 ;  /* 0x0000000b00057c82 */ /* 0x000fe20008000000 */
[----:B------:R-:W-:Y:S02]  /*5c80*/  UIMAD.WIDE.U32 UR10, UR6, UR18, URZ ;  /* 0x00000012060a72a5 */ /* 0x000fe4000f8e00ff */
[----:B------:R-:W-:Y:S03]  /*5c90*/  USHF.R.U32.HI UR8, URZ, UR33, UR5 ;  /* 0x00000021ff087299 */ /* 0x000fe60008011605 */
[----:B------:R-:W-:Y:S02]  /*5ca0*/  UMOV UR5, UR13 ;  /* 0x0000000d00057c82 */ /* 0x000fe40008000000 */
[----:B------:R-:W-:Y:S03]  /*5cb0*/  @UP1 USHF.R.U32.HI UR4, URZ, UR19, UR5 ;  /* 0x00000013ff041299 */ /* 0x000fe60008011605 */
[----:B------:R-:W-:Y:S01]  /*5cc0*/  UMOV UR5, UR21 ;  /* 0x0000001500057c82 */ /* 0x000fe20008000000 */
[----:B------:R-:W-:Y:S02]  /*5cd0*/  UIMAD UR4, UR39, UR4, URZ ;  /* 0x00000004270472a4 */ /* 0x000fe4000f8e02ff */
[----:B------:R-:W-:Y:S02]  /*5ce0*/  @UP1 USHF.R.U32.HI UR7, URZ, UR19, UR5 ;  /* 0x00000013ff071299 */ /* 0x000fe40008011605 */
[----:B------:R-:W-:Y:S02]  /*5cf0*/  USEL UR5, UR16, UR8, !UP0 ;  /* 0x0000000810057287 */ /* 0x000fe4000c000000 */
[----:B------:R-:W-:Y:S02]  /*5d00*/  UIMAD UR8, UR39, UR7, URZ ;  /* 0x00000007270872a4 */ /* 0x000fe4000f8e02ff */
[----:B------:R-:W-:Y:S03]  /*5d10*/  UISETP.GE.AND UP0, UPT, UR6, UR4, UPT ;  /* 0x000000040600728c */ /* 0x000fe6000bf06270 */
[----:B------:R-:W-:Y:S01]  /*5d20*/  UMOV UR4, UR11 ;  /* 0x0000000b00047c82 */ /* 0x000fe20008000000 */
[----:B------:R-:W-:Y:S02]  /*5d30*/  UISETP.GE.OR UP0, UPT, UR5, UR8, UP0 ;  /* 0x000000080500728c */ /* 0x000fe40008706670 */
[----:B------:R-:W-:Y:S02]  /*5d40*/  USHF.R.U32.HI UR4, URZ, UR19, UR4 ;  /* 0x00000013ff047299 */ /* 0x000fe40008011604 */
[----:B------:R-:W-:Y:S02]  /*5d50*/  UIMAD.WIDE.U32 UR8, UR5, UR18, URZ ;  /* 0x00000012050872a5 */ /* 0x000fe4000f8e00ff */
[----:B------:R-:W-:Y:S04]  /*5d60*/  USEL UR10, UR6, UR4, !UP1 ;  /* 0x00000004060a7287 */ /* 0x000fe8000c800000 */
[----:B------:R-:W-:Y:S01]  /*5d70*/  UIADD3 UR11, UPT, UPT, -UR10, URZ, URZ ;  /* 0x000000ff0a0b7290 */ /* 0x000fe2000fffe1ff */
[----:B------:R-:W-:Y:S02]  /*5d80*/  @!UP0 UMOV UR4, UR9 ;  /* 0x0000000900048c82 */ /* 0x000fe40008000000 */
[----:B------:R-:W-:Y:S02]  /*5d90*/  @!UP0 USHF.R.U32.HI UR4, URZ, UR19, UR4 ;  /* 0x00000013ff048299 */ /* 0x000fe40008011604 */
[----:B------:R-:W-:Y:S02]  /*5da0*/  UIMAD UR8, UR39, UR11, UR6 ;  /* 0x0000000b270872a4 */ /* 0x000fe4000f8e0206 */
[----:B------:R-:W-:Y:S02]  /*5db0*/  @!UP0 USEL UR4, UR5, UR4, !UP1 ;  /* 0x0000000405048287 */ /* 0x000fe4000c800000 */
[----:B------:R-:W-:Y:S02]  /*5dc0*/  UISETP.NE.AND UP1, UPT, UR23, URZ, UPT ;  /* 0x000000ff1700728c */ /* 0x000fe4000bf25270 */
[----:B------:R-:W-:Y:S02]  /*5dd0*/  @!UP0 UIMAD UR8, UR7, UR8, UR4 ;  /* 0x00000008070882a4 */ /* 0x000fe4000f8e0204 */
[----:B------:R-:W-:Y:S02]  /*5de0*/  @!UP0 UIADD3 UR9, UPT, UPT, UR10, -UR4, URZ ;  /* 0x800000040a098290 */ /* 0x000fe4000fffe0ff */
[----:B------:R-:W-:Y:S02]  /*5df0*/  UIADD3 UR4, UPT, UPT, -UR5, URZ, URZ ;  /* 0x000000ff05047290 */ /* 0x000fe4000fffe1ff */
[----:B------:R-:W-:Y:S02]  /*5e00*/  UIADD3 UR7, UPT, UPT, -UR6, URZ, URZ ;  /* 0x000000ff06077290 */ /* 0x000fe4000fffe1ff */
[----:B------:R-:W-:Y:S02]  /*5e10*/  @!UP0 UIMAD UR6, UR9, UR39, UR5 ;  /* 0x00000027090682a4 */ /* 0x000fe4000f8e0205 */
[----:B------:R-:W-:Y:S02]  /*5e20*/  UIMAD UR16, UR17, UR4, UR16 ;  /* 0x00000004111072a4 */ /* 0x000fe4000f8e0210 */
[----:B------:R-:W-:Y:S01]  /*5e30*/  UIMAD UR15, UR34, UR7, UR15 ;  /* 0x00000007220f72a4 */ /* 0x000fe2000f8e020f */
[----:B------:R-:W-:Y:S02]  /*5e40*/  @!UP0 UMOV UR5, UR8 ;  /* 0x0000000800058c82 */ /* 0x000fe40008000000 */
[----:B------:R-:W-:Y:S02]  /*5e50*/  UIMAD UR16, UR5, UR17, UR16 ;  /* 0x00000011051072a4 */ /* 0x000fe4000f8e0210 */
[----:B------:R-:W-:Y:S11]  /*5e60*/  UIMAD UR15, UR6, UR34, UR15 ;  /* 0x00000022060f72a4 */ /* 0x000ff6000f8e020f */
[----:B------:R-:W-:Y:S01]  /*5e70*/  @!UPT UIADD3 URZ, UPT, UPT, URZ, URZ, URZ ;  /* 0x000000fffffff290 */ /* 0x000fe2000fffe0ff */
.L_x_97:
[----:B------:R-:W1:Y:S01]  /*5e80*/  @!UP3 LDCU.128 UR8, c[0x0][0xc10] ;  /* 0x00018200ff08b7ac */ /* 0x000e620008000c00 */
[----:B------:R-:W-:Y:S04]  /*5e90*/  MOV R0, UR22 ;  /* 0x0000001600007c02 */ /* 0x000fe80008000f00 */
[----:B------:R-:W-:Y:S01]  /*5ea0*/  IABS R0, R0 ;  /* 0x0000000000007213 */ /* 0x000fe20000000000 */
[----:B------:R-:W2:Y:S01]  /*5eb0*/  @!UP3 LDCU UR5, c[0x0][0xc0c] ;  /* 0x00018180ff05b7ac */ /* 0x000ea20008000800 */
[----:B-1----:R-:W-:Y:S07]  /*5ec0*/  UIMAD.WIDE.U32 UR6, UR16, UR8, URZ ;  /* 0x00000008100672a5 */ /* 0x002fee000f8e00ff */
[----:B------:R-:W-:Y:S01]  /*5ed0*/  @!UP3 UMOV UR4, UR7 ;  /* 0x000000070004bc82 */ /* 0x000fe20008000000 */
[----:B--2---:R-:W-:Y:S02]  /*5ee0*/  @!UP3 UISETP.NE.AND UP0, UPT, UR5, 0x1, UPT ;  /* 0x000000010500b88c */ /* 0x004fe4000bf05270 */
[----:B------:R-:W-:Y:S02]  /*5ef0*/  @!UP3 USHF.R.U32.HI UR4, URZ, UR9, UR4 ;  /* 0x00000009ff04b299 */ /* 0x000fe40008011604 */
[----:B------:R-:W-:Y:S02]  /*5f00*/  UIMAD.WIDE.U32 UR6, UR15, UR11, URZ ;  /* 0x0000000b0f0672a5 */ /* 0x000fe4000f8e00ff */
[----:B------:R-:W-:Y:S02]  /*5f10*/  @!UP3 USEL UR8, UR16, UR4, !UP0 ;  /* 0x000000041008b287 */ /* 0x000fe4000c000000 */
[----:B------:R-:W-:Y:S03]  /*5f20*/  @!UP3 UISETP.NE.AND UP0, UPT, UR10, 0x1, UPT ;  /* 0x000000010a00b88c */ /* 0x000fe6000bf05270 */
[----:B------:R-:W-:Y:S02]  /*5f30*/  @!UP3 UMOV UR6, UR7 ;  /* 0x000000070006bc82 */ /* 0x000fe40008000000 */
[----:B------:R-:W1:Y:S02]  /*5f40*/  @!UP3 LDCU UR4, c[0x0][0xc20] ;  /* 0x00018400ff04b7ac */ /* 0x000e640008000800 */
[----:B-1----:R-:W-:Y:S04]  /*5f50*/  @!UP3 USHF.R.U32.HI UR6, URZ, UR4, UR6 ;  /* 0x00000004ff06b299 */ /* 0x002fe80008011606 */
[----:B------:R-:W-:Y:S04]  /*5f60*/  @!UP3 USEL UR6, UR15, UR6, !UP0 ;  /* 0x000000060f06b287 */ /* 0x000fe8000c000000 */
[----:B------:R-:W-:Y:S02]  /*5f70*/  @!UP3 UIADD3 UR4, UPT, UPT, -UR8, UR6, URZ ;  /* 0x000000060804b290 */ /* 0x000fe4000fffe1ff */
[----:B------:R-:W-:Y:S02]  /*5f80*/  @!UP3 UIADD3 UR6, UPT, UPT, UR8, -UR6, URZ ;  /* 0x800000060806b290 */ /* 0x000fe4000fffe0ff */
[----:B------:R-:W-:Y:S02]  /*5f90*/  @!UP3 UIMAD UR16, UR4, UR5, UR16 ;  /* 0x000000050410b2a4 */ /* 0x000fe4000f8e0210 */
[----:B------:R-:W-:Y:S01]  /*5fa0*/  @!UP3 UIMAD UR15, UR6, UR10, UR15 ;  /* 0x0000000a060fb2a4 */ /* 0x000fe2000f8e020f */
[----:B------:R-:W-:Y:S11]  /*5fb0*/  BRA.U UP2, `(.L_x_98) ;  /* 0x0000000102107547 */ /* 0x000ff6000b800000 */
[----:B------:R-:W-:Y:S04]  /*5fc0*/  MOV R3, UR54 ;  /* 0x0000003600037c02 */ /* 0x000fe80008000f00 */
[----:B------:R-:W-:Y:S04]  /*5fd0*/  SHF.L.U32 R12, R3, 0x1f, RZ ;  /* 0x0000001f030c7819 */ /* 0x000fe800000006ff */
[----:B------:R-:W1:Y:S02]  /*5fe0*/  SYNCS.PHASECHK.TRANS64.TRYWAIT P1, [UR24+0x178], R12 ;  /* 0x0001780cff0075a7 */ /* 0x000e640008021118 */
[----:B-1----:R-:W-:Y:S05]  /*5ff0*/  @!P1 BRA `(.L_x_99) ;  /* 0x0000004c004c9947 */ /* 0x002fea0003800000 */
.L_x_98:
[----:B------:R-:W-:Y:S01]  /*6000*/  UISETP.NE.AND UP2, UPT, UR46, URZ, UPT ;  /* 0x000000ff2e00728c */ /* 0x000fe2000bf45270 */
[----:B------:R-:W-:Y:S01]  /*6010*/  R2UR UR4, R0 ;  /* 0x00000000000472ca */ /* 0x000fe200000e0000 */
[----:B------:R-:W-:Y:S11]  /*6020*/  USHF.L.U32 UR11, UR29, 0x7, URZ ;  /* 0x000000071d0b7899 */ /* 0x000ff600080006ff */
[----:B------:R-:W-:Y:S01]  /*6030*/  @!UPT UIADD3 URZ, UPT, UPT, URZ, URZ, URZ ;  /* 0x000000fffffff290 */ /* 0x000fe2000fffe0ff */
[----:B------:R-:W-:Y:S07]  /*6040*/  UIMAD.WIDE.U32 UR6, UR41, UR4, URZ ;  /* 0x00000004290672a5 */ /* 0x000fee000f8e00ff */
[----:B------:R-:W-:Y:S02]  /*6050*/  UMOV UR12, UR7 ;  /* 0x00000007000c7c82 */ /* 0x000fe40008000000 */
[----:B------:R-:W-:Y:S04]  /*6060*/  UIMAD UR4, UR12, UR45, UR4 ;  /* 0x0000002d0c0472a4 */ /* 0x000fe8000f8e0204 */
[----:B------:R-:W-:Y:S11]  /*6070*/  UISETP.GT.U32.AND UP0, UPT, UR27, UR4, UPT ;  /* 0x000000041b00728c */ /* 0x000ff6000bf04070 */
[----:B------:R-:W-:Y:S02]  /*6080*/  @!UP0 UIADD3 UR4, UPT, UPT, UR4, -UR27, URZ ;  /* 0x8000001b04048290 */ /* 0x000fe4000fffe0ff */
[----:B------:R-:W-:Y:S02]  /*6090*/  @!UP0 UIADD3 UR12, UPT, UPT, UR12, 0x1, URZ ;  /* 0x000000010c0c8890 */ /* 0x000fe4000fffe0ff */
[----:B------:R-:W-:Y:S02]  /*60a0*/  UISETP.GE.U32.AND UP0, UPT, UR4, UR27, UPT ;  /* 0x0000001b0400728c */ /* 0x000fe4000bf06070 */
[----:B------:R-:W-:Y:S09]  /*60b0*/  ULOP3.LUT UR4, UR22, UR28, URZ, 0x3c, !UPT ;  /* 0x0000001c16047292 */ /* 0x000ff2000f8e3cff */
[----:B------:R-:W-:Y:S02]  /*60c0*/  @UP0 UIADD3 UR12, UPT, UPT, UR12, 0x1, URZ ;  /* 0x000000010c0c0890 */ /* 0x000fe4000fffe0ff */
[----:B------:R-:W-:Y:S11]  /*60d0*/  UISETP.GE.AND UP0, UPT, UR4, URZ, UPT ;  /* 0x000000ff0400728c */ /* 0x000ff6000bf06270 */
[----:B------:R-:W-:Y:S02]  /*60e0*/  @!UP0 UIADD3 UR12, UPT, UPT, -UR12, URZ, URZ ;  /* 0x000000ff0c0c8290 */ /* 0x000fe4000fffe1ff */
[----:B------:R-:W-:Y:S06]  /*60f0*/  @!UP5 ULOP3.LUT UR12, URZ, UR28, URZ, 0x33, !UPT ;  /* 0x0000001cff0cd292 */ /* 0x000fec000f8e33ff */
[----:B------:R-:W-:Y:S05]  /*6100*/  IMAD.U32 R0, RZ, RZ, UR12 ;  /* 0x0000000cff007e24 */ /* 0x000fea000f8e00ff */
[----:B------:R-:W-:Y:S04]  /*6110*/  IABS R0, R0 ;  /* 0x0000000000007213 */ /* 0x000fe80000000000 */
[----:B------:R-:W-:Y:S01]  /*6120*/  R2UR UR4, R0 ;  /* 0x00000000000472ca */ /* 0x000fe200000e0000 */
[----:B------:R-:W-:Y:S05]  /*6130*/  IMAD.U32 R0, RZ, RZ, UR36 ;  /* 0x00000024ff007e24 */ /* 0x000fea000f8e00ff */
[----:B------:R-:W-:Y:S04]  /*6140*/  IABS R9, R0 ;  /* 0x0000000000097213 */ /* 0x000fe80000000000 */
[----:B------:R-:W2:Y:S03]  /*6150*/  I2F.RP R16, R9 ;  /* 0x0000000900107306 */ /* 0x000ea60000209400 */
[----:B------:R-:W-:Y:S07]  /*6160*/  UIMAD.WIDE.U32 UR6, UR40, UR4, URZ ;  /* 0x00000004280672a5 */ /* 0x000fee000f8e00ff */
[----:B------:R-:W-:Y:S02]  /*6170*/  UMOV UR13, UR7 ;  /* 0x00000007000d7c82 */ /* 0x000fe40008000000 */
[----:B------:R-:W-:Y:S01]  /*6180*/  UIADD3 UR5, UPT, UPT, -UR13, URZ, URZ ;  /* 0x000000ff0d057290 */ /* 0x000fe2000fffe1ff */
[----:B--2---:R-:W2:Y:S03]  /*6190*/  MUFU.RCP R0, R16 ;  /* 0x0000001000007308 */ /* 0x004ea60000001000 */
[----:B------:R-:W-:Y:S04]  /*61a0*/  UIMAD UR4, UR26, UR5, UR4 ;  /* 0x000000051a0472a4 */ /* 0x000fe8000f8e0204 */
[----:B------:R-:W-:Y:S11]  /*61b0*/  UISETP.GT.U32.AND UP0, UPT, UR26, UR4, UPT ;  /* 0x000000041a00728c */ /* 0x000ff6000bf04070 */
[----:B------:R-:W-:Y:S01]  /*61c0*/  @!UP0 UIADD3 UR4, UPT, UPT, UR4, -UR26, URZ ;  /* 0x8000001a04048290 */ /* 0x000fe2000fffe0ff */
[----:B--2---:R-:W-:Y:S01]  /*61d0*/  VIADD R11, R0, 0xffffffe ;  /* 0x0ffffffe000b7836 */ /* 0x004fe20000000000 */
[----:B------:R-:W-:Y:S02]  /*61e0*/  @!UP0 UIADD3 UR13, UPT, UPT, UR13, 0x1, URZ ;  /* 0x000000010d0d8890 */ /* 0x000fe4000fffe0ff */
[----:B------:R-:W-:Y:S01]  /*61f0*/  UISETP.GE.U32.AND UP0, UPT, UR4, UR26, UPT ;  /* 0x0000001a0400728c */ /* 0x000fe2000bf06070 */
[----:B------:R-:W1:Y:S01]  /*6200*/  F2I.FTZ.U32.TRUNC.NTZ R13, R11 ;  /* 0x0000000b000d7305 */ /* 0x000e62000021f000 */
[----:B------:R-:W-:Y:S09]  /*6210*/  ULOP3.LUT UR4, UR12, UR46, URZ, 0x3c, !UPT ;  /* 0x0000002e0c047292 */ /* 0x000ff2000f8e3cff */
[----:B------:R-:W-:Y:S02]  /*6220*/  @UP0 UIADD3 UR13, UPT, UPT, UR13, 0x1, URZ ;  /* 0x000000010d0d0890 */ /* 0x000fe4000fffe0ff */
[----:B------:R-:W-:Y:S01]  /*6230*/  UISETP.GE.AND UP0, UPT, UR4, URZ, UPT ;  /* 0x000000ff0400728c */ /* 0x000fe2000bf06270 */
[----:B-1----:R-:W-:Y:S05]  /*6240*/  IADD3 R12, PT, PT, RZ, -R13, RZ ;  /* 0x8000000dff0c7210 */ /* 0x002fea0007ffe0ff */
[----:B------:R-:W-:Y:S02]  /*6250*/  IMAD R3, R12, R9, RZ ;  /* 0x000000090c037224 */ /* 0x000fe400078e02ff */
[----:B------:R-:W-:Y:S03]  /*6260*/  IMAD.MOV.U32 R12, RZ, RZ, RZ ;  /* 0x000000ffff0c7224 */ /* 0x000fe600078e00ff */
[----:B------:R-:W-:Y:S02]  /*6270*/  @!UP0 UIADD3 UR13, UPT, UPT, -UR13, URZ, URZ ;  /* 0x000000ff0d0d8290 */ /* 0x000fe4000fffe1ff */
[----:B------:R-:W-:Y:S01]  /*6280*/  @!UP2 ULOP3.LUT UR13, URZ, UR46, URZ, 0x33, !UPT ;  /* 0x0000002eff0da292 */ /* 0x000fe2000f8e33ff */
[----:B------:R-:W-:Y:S01]  /*6290*/  IMAD.HI.U32 R13, R13, R3, R12 ;  /* 0x000000030d0d7227 */ /* 0x000fe200078e000c */
[----:B------:R-:W-:Y:S02]  /*62a0*/  UISETP.NE.AND UP2, UPT, UR36, URZ, UPT ;  /* 0x000000ff2400728c */ /* 0x000fe4000bf45270 */
[----:B------:R-:W-:Y:S02]  /*62b0*/  ULOP3.LUT UR4, UR13, UR36, URZ, 0x3c, !UPT ;  /* 0x000000240d047292 */ /* 0x000fe4000f8e3cff */
[----:B------:R-:W-:Y:S02]  /*62c0*/  IMAD.U32 R0, RZ, RZ, UR13 ;  /* 0x0000000dff007e24 */ /* 0x000fe4000f8e00ff */
[----:B------:R-:W-:Y:S02]  /*62d0*/  UISETP.GE.AND UP0, UPT, UR4, URZ, UPT ;  /* 0x000000ff0400728c */ /* 0x000fe4000bf06270 */
[----:B------:R-:W-:Y:S01]  /*62e0*/  UIADD3 UR4, UPT, UPT, -UR12, URZ, URZ ;  /* 0x000000ff0c047290 */ /* 0x000fe2000fffe1ff */
[----:B------:R-:W-:Y:S03]  /*62f0*/  IABS R0, R0 ;  /* 0x0000000000007213 */ /* 0x000fe60000000000 */
[----:B------:R-:W-:Y:S02]  /*6300*/  UIMAD UR5, UR28, UR4, UR22 ;  /* 0x000000041c0572a4 */ /* 0x000fe4000f8e0216 */
[----:B------:R-:W-:Y:S01]  /*6310*/  UIADD3 UR4, UPT, UPT, -UR13, URZ, URZ ;  /* 0x000000ff0d047290 */ /* 0x000fe2000fffe1ff */
[----:B------:R-:W-:Y:S01]  /*6320*/  IMAD.HI.U32 R13, R13, R0, RZ ;  /* 0x000000000d0d7227 */ /* 0x000fe200078e00ff */
[----:B------:R-:W-:Y:S02]  /*6330*/  USHF.L.U32 UR23, UR5, 0x6, URZ ;  /* 0x0000000605177899 */ /* 0x000fe400080006ff */
[----:B------:R-:W-:Y:S02]  /*6340*/  UIMAD UR12, UR46, UR4, UR12 ;  /* 0x000000042e0c72a4 */ /* 0x000fe4000f8e020c */
[----:B------:R-:W-:Y:S05]  /*6350*/  IADD3 R3, PT, PT, -R13, RZ, RZ ;  /* 0x000000ff0d037210 */ /* 0x000fea0007ffe1ff */
[C---:B------:R-:W-:Y:S05]  /*6360*/  IMAD R0, R9.reuse, R3, R0 ;  /* 0x0000000309007224 */ /* 0x040fea00078e0200 */
[----:B------:R-:W-:Y:S11]  /*6370*/  ISETP.GT.U32.AND P1, PT, R9, R0, PT ;  /* 0x000000000900720c */ /* 0x000ff60003f24070 */
[----:B------:R-:W-:Y:S02]  /*6380*/  @!UPT UIADD3 URZ, UPT, UPT, URZ, URZ, URZ ;  /* 0x000000fffffff290 */ /* 0x000fe4000fffe0ff */
[----:B------:R-:W-:Y:S02]  /*6390*/  @!P1 IMAD.IADD R0, R0, 0x1, -R9 ;  /* 0x0000000100009824 */ /* 0x000fe400078e0a09 */
[----:B------:R-:W-:Y:S01]  /*63a0*/  @!P1 VIADD R13, R13, 0x1 ;  /* 0x000000010d0d9836 */ /* 0x000fe20000000000 */
[----:B------:R-:W-:Y:S02]  /*63b0*/  ISETP.NE.U32.AND P1, PT, RZ, UR30, PT ;  /* 0x0000001eff007c0c */ /* 0x000fe4000bf25070 */
[----:B------:R-:W-:Y:S02]  /*63c0*/  ISETP.GE.U32.AND P2, PT, R0, R9, PT ;  /* 0x000000090000720c */ /* 0x000fe40003f46070 */
[----:B------:R-:W-:Y:S11]  /*63d0*/  ISETP.NE.AND.EX P1, PT, RZ, UR31, PT, P1 ;  /* 0x0000001fff007c0c */ /* 0x000ff6000bf25310 */
[----:B------:R-:W-:Y:S04]  /*63e0*/  @P2 IADD3 R13, PT, PT, R13, 0x1, RZ ;  /* 0x000000010d0d2810 */ /* 0x000fe80007ffe0ff */
[----:B------:R-:W-:Y:S11]  /*63f0*/  R2UR UR14, R13 ;  /* 0x000000000d0e72ca */ /* 0x000ff600000e0000 */
[----:B------:R-:W-:Y:S02]  /*6400*/  @!UPT UIADD3 URZ, UPT, UPT, URZ, URZ, URZ ;  /* 0x000000fffffff290 */ /* 0x000fe4000fffe0ff */
[----:B------:R-:W-:Y:S02]  /*6410*/  @!UP0 UIADD3 UR14, UPT, UPT, -UR14, URZ, URZ ;  /* 0x000000ff0e0e8290 */ /* 0x000fe4000fffe1ff */
[----:B------:R-:W-:Y:S04]  /*6420*/  @!UP2 ULOP3.LUT UR14, URZ, UR36, URZ, 0x33, !UPT ;  /* 0x00000024ff0ea292 */ /* 0x000fe8000f8e33ff */
[----:B------:R-:W-:Y:S04]  /*6430*/  UIADD3 UR6, UPT, UPT, -UR14, URZ, URZ ;  /* 0x000000ff0e067290 */ /* 0x000fe8000fffe1ff */
[----:B------:R-:W-:Y:S01]  /*6440*/  UIMAD UR13, UR36, UR6, UR13 ;  /* 0x00000006240d72a4 */ /* 0x000fe2000f8e020d */
[----:B------:R-:W-:Y:S11]  /*6450*/  BRA.U !UP4, `(.L_x_100) ;  /* 0x000000010c387547 */ /* 0x000ff6000b800000 */
[----:B------:R-:W-:Y:S01]  /*6460*/  UPLOP3.LUT UP1, UPT, UPT, UPT, UP6, 0x80, 0x8 ;  /* 0x000000000008789c */ /* 0x000fe20003f2f060 */
[----:B------:R-:W-:Y:S01]  /*6470*/  HFMA2 R0, -RZ, RZ, 0, 5.9604644775390625e-08 ;  /* 0x00000001ff007431 */ /* 0x000fe200000001ff */
[----:B------:R-:W1:Y:S01]  /*6480*/  LDCU.64 UR8, c[0x0][0x358] ;  /* 0x00006b00ff0877ac */ /* 0x000e620008000a00 */
[----:B------:R-:W-:Y:S03]  /*6490*/  IMAD.MOV.U32 R91, RZ, RZ, 0x1 ;  /* 0x00000001ff5b7424 */ /* 0x000fe600078e00ff */
[----:B------:R-:W-:Y:S05]  /*64a0*/  PLOP3.LUT P2, PT, PT, PT, UP1, 0x80, 0x8 ;  /* 0x000000000008781c */ /* 0x000fea0003f4f018 */
[----:B------:R-:W2:Y:S01]  /*64b0*/  @UP1 LDCU.64 UR4, c[0x0][0x988] ;  /* 0x00013100ff0417ac */ /* 0x000ea20008000a00 */
[----:B------:R-:W-:Y:S07]  /*64c0*/  @UP1 UIMAD UR6, UR50, UR30, URZ ;  /* 0x0000001e320612a4 */ /* 0x000fee000f8e02ff */
[----:B------:R-:W-:Y:S01]  /*64d0*/  @!P2 PRMT R91, R0, 0x7610, R91 ;  /* 0x00007610005ba816 */ /* 0x000fe2000000005b */
[----:B--2---:R-:W-:Y:S06]  /*64e0*/  @UP1 UIMAD.WIDE UR4, UR6, 0x4, UR4 ;  /* 0x00000004060418a5 */ /* 0x004fec000f8e0204 */
[----:B------:R-:W-:Y:S01]  /*64f0*/  IMAD.U32 R12, RZ, RZ, UR4 ;  /* 0x00000004ff0c7e24 */ /* 0x000fe2000f8e00ff */
[----:B------:R-:W-:Y:S04]  /*6500*/  MOV R13, UR5 ;  /* 0x00000005000d7c02 */ /* 0x000fe80008000f00 */
[----:B------:R-:W2:Y:S01]  /*6510*/  @!UP1 LDCU UR4, c[0x0][0x980] ;  /* 0x00013000ff0497ac */ /* 0x000ea20008000800 */
[----:B-1---5:R1:W5:Y:S02]  /*6520*/  @P2 LDG.E R41, desc[UR8][R12.64] ;  /* 0x000000080c292981 */ /* 0x022364000c1e1900 */
[----:B-12---:R-:W-:Y:S07]  /*6530*/  @!P2 IMAD.U32 R41, RZ, RZ, UR4 ;  /* 0x00000004ff29ae24 */ /* 0x006fee000f8e00ff */
.L_x_100:
[----:B-----5:R-:W-:Y:S01]  /*6540*/  @!P1 FSETP.EQ.AND P3, PT, R41, RZ, PT ;  /* 0x000000ff2900920b */ /* 0x020fe20003f62000 */
[----:B------:R-:W-:Y:S01]  /*6550*/  @!UPT UIADD3 URZ, UPT, UPT, URZ, URZ, URZ ;  /* 0x000000fffffff290 */ /* 0x000fe2000fffe0ff */
[----:B------:R-:W-:Y:S11]  /*6560*/  @!P1 BRA `(.L_x_101) ;  /* 0x0000000000149947 */ /* 0x000ff60003800000 */
[----:B------:R-:W-:Y:S02]  /*6570*/  LOP3.LUT P1, RZ, R91, 0xff, RZ, 0xc0, !PT ;  /* 0x000000ff5bff7812 */ /* 0x000fe4000782c0ff */
[----:B------:R-:W-:Y:S04]  /*6580*/  PLOP3.LUT P3, PT, PT, PT, UP1, 0x80, 0x8 ;  /* 0x000000000008781c */ /* 0x000fe80003f6f018 */
[----:B------:R-:W-:Y:S07]  /*6590*/  PLOP3.LUT P3, PT, P3, PT, PT, 0x8, 0x80 ;  /* 0x000000000080781c */ /* 0x000fee0001f6e170 */
[----:B------:R-:W-:Y:S11]  /*65a0*/  @P1 FSETP.EQ.AND P3, PT, R41, RZ, PT ;  /* 0x000000ff2900120b */ /* 0x000ff60003f62000 */
[----:B------:R-:W-:Y:S02]  /*65b0*/  @!UPT UIADD3 URZ, UPT, UPT, URZ, URZ, URZ ;  /* 0x000000fffffff290 */ /* 0x000fe4000fffe0ff */
.L_x_101:
[----:B------:R-:W-:Y:S01]  /*65c0*/  ULEA UR5, UR25, UR24, 0x3 ;  /* 0x0000001819057291 */ /* 0x000fe2000f8e18ff */
[----:B------:R-:W-:Y:S02]  /*65d0*/  SHF.L.U32 R3, R10, 0x1f, RZ ;  /* 0x0000001f0a037819 */ /* 0x000fe400000006ff */
[----:B------:R-:W-:Y:S04]  /*65e0*/  ELECT P2, URZ, PT ;  /* 0x0000000000ff782f */ /* 0x000fe80003840000 */
[----:B------:R-:W-:Y:S02]  /*65f0*/  PLOP3.LUT P2, PT, P3, P2, PT, 0xf2, 0x2f ;  /* 0x00000000002f781c */ /* 0x000fe40001f45e72 */
[----:B------:R-:W1:Y:S02]  /*6600*/  SYNCS.PHASECHK.TRANS64.TRYWAIT P1, [UR5+0x158], R3 ;  /* 0x00015803ff0075a7 */ /* 0x000e640008021105 */
[----:B-1----:R-:W-:Y:S09]  /*6610*/  @!P1 BRA `(.L_x_102) ;  /* 0x0000004400dc9947 */ /* 0x002ff20003800000 */
.L_x_204:
[----:B------:R-:W2:Y:S01]  /*6620*/  S2UR UR29, SR_CgaCtaId ;  /* 0x00000000001d79c3 */ /* 0x000ea20000008800 */
[----:B------:R-:W-:Y:S01]  /*6630*/  VOTEU.ALL UP0, P2 ;  /* 0x0000000000ff7886 */ /* 0x000fe20001000000 */
[----:B------:R-:W-:Y:S01]  /*6640*/  @!P2 IADD3 R9, P1, PT, R14, 0x680, RZ ;  /* 0x000006800e09a810 */ /* 0x000fe20007f3e0ff */
[----:B------:R-:W-:Y:S01]  /*6650*/  UIADD3 UR6, UPT, UPT, UR25, 0x1, URZ ;  /* 0x0000000119067890 */ /* 0x000fe2000fffe0ff */
[----:B------:R-:W-:Y:S02]  /*6660*/  UMOV UR48, 0x0 ;  /* 0x0000000000307882 */ /* 0x000fe40000000000 */
[----:B------:R-:W-:Y:S01]  /*6670*/  @!UP0 ULEA UR4, UR25, UR24, 0xd ;  /* 0x0000001819048291 */ /* 0x000fe2000f8e68ff */
[----:B-1----:R-:W-:Y:S01]  /*6680*/  @!P2 IMAD.X R0, RZ, RZ, R15, P1 ;  /* 0x000000ffff00a224 */ /* 0x002fe200008e060f */
[----:B------:R-:W-:Y:S01]  /*6690*/  @!P2 R2UR UR7, R9 ;  /* 0x000000000907a2ca */ /* 0x000fe200000e0000 */
[----:B------:R-:W-:Y:S01]  /*66a0*/  UMOV UR49, 0x10000000 ;  /* 0x1000000000317882 */ /* 0x000fe20000000000 */
[----:B------:R-:W-:Y:S02]  /*66b0*/  @!UP0 UIADD3 UR8, UPT, UPT, UR4, 0x200, URZ ;  /* 0x0000020004088890 */ /* 0x000fe4000fffe0ff */
[----:B------:R-:W-:Y:S01]  /*66c0*/  UISETP.NE.AND UP0, UPT, UR6, 0x3, UPT ;  /* 0x000000030600788c */ /* 0x000fe2000bf05270 */
[----:B------:R-:W-:Y:S01]  /*66d0*/  @!P2 R2UR UR4, R0 ;  /* 0x000000000004a2ca */ /* 0x000fe200000e0000 */
[----:B------:R-:W-:Y:S02]  /*66e0*/  @!P2 IMAD.MOV.U32 R0, RZ, RZ, 0x2000 ;  /* 0x00002000ff00a424 */ /* 0x000fe400078e00ff */
[----:B------:R-:W-:Y:S02]  /*66f0*/  USEL UR6, UR6, URZ, UP0 ;  /* 0x000000ff06067287 */ /* 0x000fe40008000000 */
[----:B------:R-:W-:Y:S02]  /*6700*/  USEL UR22, URZ, 0x1, UP0 ;  /* 0x00000001ff167887 */ /* 0x000fe40008000000 */
[----:B------:R-:W-:Y:S01]  /*6710*/  VOTEU.ALL UP0, P2 ;  /* 0x0000000000ff7886 */ /* 0x000fe20001000000 */
[----:B------:R-:W-:Y:S03]  /*6720*/  IMAD.U32 R12, RZ, RZ, UR7 ;  /* 0x00000007ff0c7e24 */ /* 0x000fe6000f8e00ff */
[----:B------:R-:W-:Y:S01]  /*6730*/  LOP3.LUT R10, R10, UR22, RZ, 0x3c, !PT ;  /* 0x000000160a0a7c12 */ /* 0x000fe2000f8e3cff */
[----:B------:R-:W-:Y:S01]  /*6740*/  @!UP0 UMOV UR10, UR23 ;  /* 0x00000017000a8c82 */ /* 0x000fe20008000000 */
[----:B------:R-:W-:Y:S01]  /*6750*/  IMAD.U32 R13, RZ, RZ, UR4 ;  /* 0x00000004ff0d7e24 */ /* 0x000fe2000f8e00ff */
[----:B------:R-:W-:Y:S01]  /*6760*/  @!P2 R2UR UR20, R12 ;  /* 0x000000000c14a2ca */ /* 0x000fe200000e0000 */
[----:B------:R-:W-:Y:S01]  /*6770*/  UIADD3 UR4, UPT, UPT, UR5, 0x140, URZ ;  /* 0x0000014005047890 */ /* 0x000fe2000fffe0ff */
[----:B------:R-:W-:Y:S02]  /*6780*/  SHF.L.U32 R3, R10, 0x1f, RZ ;  /* 0x0000001f0a037819 */ /* 0x000fe400000006ff */
[----:B------:R-:W-:Y:S01]  /*6790*/  @!P2 R2UR UR21, R13 ;  /* 0x000000000d15a2ca */ /* 0x000fe200000e0000 */
[----:B--2---:R-:W-:Y:S03]  /*67a0*/  UPRMT UR7, UR29, 0x654, UR4 ;  /* 0x000006541d077896 */ /* 0x004fe60008000004 */
[----:B------:R-:W-:Y:S01]  /*67b0*/  @!UP0 UMOV UR9, UR4 ;  /* 0x0000000400098c82 */ /* 0x000fe20008000000 */
[----:B------:R-:W-:Y:S08]  /*67c0*/  ULEA UR4, UR6, UR24, 0x3 ;  /* 0x0000001806047291 */ /* 0x000ff0000f8e18ff */
[----:B------:R1:W-:Y:S01]  /*67d0*/  @!UP0 UTMALDG.5D [UR8], [UR20], desc[UR48] ;  /* 0x00003008140085b4 */ /* 0x0003e20008021000 */
[----:B------:R2:W-:Y:S01]  /*67e0*/  @!P2 SYNCS.ARRIVE.TRANS64.RED.A0TR RZ, [UR5+0x140], R0 ;  /* 0x00014000ffffa9a7 */ /* 0x0005e20008300405 */
[----:B------:R-:W-:Y:S01]  /*67f0*/  SYNCS.ARRIVE.TRANS64.RED.A1T0 RZ, [UR7], RZ ;  /* 0x000000ffffff79a7 */ /* 0x000fe20008100407 */
[----:B--2---:R-:W-:Y:S01]  /*6800*/  @P0 SHF.R.U32.HI R0, RZ, 0x10, R5 ;  /* 0x00000010ff000819 */ /* 0x004fe20000011605 */
[----:B------:R-:W2:Y:S03]  /*6810*/  SYNCS.PHASECHK.TRANS64.TRYWAIT P1, [UR4+0x158], R3 ;  /* 0x00015803ff0075a7 */ /* 0x000ea60008021104 */
[----:B------:R-:W-:Y:S01]  /*6820*/  @P0 R2UR UR50, R0 ;  /* 0x00000000003202ca */ /* 0x000fe200000e0000 */
[----:B------:R-:W-:Y:S03]  /*6830*/  @!UPT UIADD3 URZ, UPT, UPT, URZ, URZ, URZ ;  /* 0x000000fffffff290 */ /* 0x000fe6000fffe0ff */
[----:B-12---:R-:W-:Y:S11]  /*6840*/  @!P1 BRA `(.L_x_103) ;  /* 0x0000004400689947 */ /* 0x006ff60003800000 */
.L_x_206:
[----:B------:R-:W2:Y:S01]  /*6850*/  S2UR UR48, SR_CgaCtaId ;  /* 0x00000000003079c3 */ /* 0x000ea20000008800 */
[----:B------:R-:W-:Y:S01]  /*6860*/  UPLOP3.LUT UP2, UPT, UPT, UPT, UPT, 0x80, 0x8 ;  /* 0x000000000008789c */ /* 0x000fe20003f4f070 */
[----:B-1----:R-:W-:Y:S01]  /*6870*/  @!P2 IADD3 R3, P0, PT, R14, 0x680, RZ ;  /* 0x000006800e03a810 */ /* 0x002fe20007f1e0ff */
[----:B------:R-:W-:Y:S01]  /*6880*/  UMOV UR22, 0x0 ;  /* 0x0000000000167882 */ /* 0x000fe20000000000 */
[----:B------:R-:W-:Y:S01]  /*6890*/  VOTEU.ALL UP0, P2 ;  /* 0x0000000000ff7886 */ /* 0x000fe20001000000 */
[----:B------:R-:W-:Y:S02]  /*68a0*/  R2UR UR29, R96 ;  /* 0x00000000601d72ca */ /* 0x000fe400000e0000 */
[----:B------:R-:W-:Y:S01]  /*68b0*/  @!P2 IMAD.X R0, RZ, RZ, R15, P0 ;  /* 0x000000ffff00a224 */ /* 0x000fe200000e060f */
[----:B------:R-:W-:Y:S01]  /*68c0*/  R2UR UR21, R97 ;  /* 0x00000000611572ca */ /* 0x000fe200000e0000 */
[----:B------:R-:W-:Y:S01]  /*68d0*/  @!UP0 ULEA UR5, UR6, UR24, 0xd ;  /* 0x0000001806058291 */ /* 0x000fe2000f8e68ff */
[----:B------:R-:W-:Y:S01]  /*68e0*/  LOP3.LUT P0, RZ, R6, 0x1, RZ, 0xc0, !PT ;  /* 0x0000000106ff7812 */ /* 0x000fe2000780c0ff */
[----:B------:R-:W-:Y:S01]  /*68f0*/  UIADD3 UR6, UPT, UPT, UR6, 0x1, URZ ;  /* 0x0000000106067890 */ /* 0x000fe2000fffe0ff */
[----:B------:R-:W-:Y:S01]  /*6900*/  LOP3.LUT R8, R8, 0x1, RZ, 0x3c, !PT ;  /* 0x0000000108087812 */ /* 0x000fe200078e3cff */
[----:B------:R-:W-:Y:S02]  /*6910*/  @!UP0 UIADD3 UR10, UPT, UPT, UR23, 0x20, URZ ;  /* 0x00000020170a8890 */ /* 0x000fe4000fffe0ff */
[----:B------:R-:W-:Y:S01]  /*6920*/  @!UP0 UIADD3 UR8, UPT, UPT, UR5, 0x200, URZ ;  /* 0x0000020005088890 */ /* 0x000fe2000fffe0ff */
[----:B------:R-:W-:Y:S01]  /*6930*/  @!P2 R2UR UR5, R0 ;  /* 0x000000000005a2ca */ /* 0x000fe200000e0000 */
[----:B------:R-:W-:Y:S01]  /*6940*/  UISETP.NE.AND UP0, UPT, UR6, 0x3, UPT ;  /* 0x000000030600788c */ /* 0x000fe2000bf05270 */
[----:B------:R-:W-:Y:S03]  /*6950*/  UMOV UR23, 0x10000000 ;  /* 0x1000000000177882 */ /* 0x000fe60000000000 */
[----:B------:R-:W-:Y:S01]  /*6960*/  USEL UR25, UR6, URZ, UP0 ;  /* 0x000000ff06197287 */ /* 0x000fe20008000000 */
[----:B------:R-:W-:Y:S01]  /*6970*/  @!P2 R2UR UR6, R3 ;  /* 0x000000000306a2ca */ /* 0x000fe200000e0000 */
[----:B------:R-:W-:Y:S02]  /*6980*/  USEL UR20, URZ, 0x1, UP0 ;  /* 0x00000001ff147887 */ /* 0x000fe40008000000 */
[----:B------:R-:W-:Y:S04]  /*6990*/  VOTEU.ALL UP0, P2 ;  /* 0x0000000000ff7886 */ /* 0x000fe80001000000 */
[----:B------:R-:W-:Y:S01]  /*69a0*/  IMAD.U32 R13, RZ, RZ, UR5 ;  /* 0x00000005ff0d7e24 */ /* 0x000fe2000f8e00ff */
[----:B------:R-:W-:Y:S01]  /*69b0*/  UIADD3 UR5, UPT, UPT, UR4, 0x140, URZ ;  /* 0x0000014004057890 */ /* 0x000fe2000fffe0ff */
[----:B------:R-:W-:Y:S03]  /*69c0*/  LOP3.LUT R10, R10, UR20, RZ, 0x3c, !PT ;  /* 0x000000140a0a7c12 */ /* 0x000fe6000f8e3cff */
[----:B------:R-:W-:Y:S01]  /*69d0*/  @!P2 R2UR UR7, R13 ;  /* 0x000000000d07a2ca */ /* 0x000fe200000e0000 */
[----:B------:R-:W-:Y:S02]  /*69e0*/  IMAD.U32 R12, RZ, RZ, UR6 ;  /* 0x00000006ff0c7e24 */ /* 0x000fe4000f8e00ff */
[----:B------:R-:W-:Y:S01]  /*69f0*/  @!UP0 UMOV UR9, UR5 ;  /* 0x0000000500098c82 */ /* 0x000fe20008000000 */
[----:B--2---:R-:W-:Y:S02]  /*6a00*/  UPRMT UR5, UR48, 0x654, UR5 ;  /* 0x0000065430057896 */ /* 0x004fe40008000005 */
[----:B------:R-:W-:Y:S11]  /*6a10*/  @!P2 R2UR UR6, R12 ;  /* 0x000000000c06a2ca */ /* 0x000ff600000e0000 */
[----:B------:R-:W-:Y:S02]  /*6a20*/  @!UPT UIADD3 URZ, UPT, UPT, URZ, URZ, URZ ;  /* 0x000000fffffff290 */ /* 0x000fe4000fffe0ff */
[----:B------:R1:W-:Y:S01]  /*6a30*/  @!UP0 UTMALDG.5D [UR8], [UR6], desc[UR22] ;  /* 0x00001608060085b4 */ /* 0x0003e20008021000 */
[----:B------:R2:W-:Y:S01]  /*6a40*/  @!P2 SYNCS.ARRIVE.TRANS64.RED.A0TR RZ, [UR4+0x140], R2 ;  /* 0x00014002ffffa9a7 */ /* 0x0005e20008300404 */
[----:B------:R-:W-:Y:S01]  /*6a50*/  SYNCS.ARRIVE.TRANS64.RED.A1T0 RZ, [UR5], RZ ;  /* 0x000000ffffff79a7 */ /* 0x000fe20008100405 */
[----:B-1----:R-:W-:Y:S02]  /*6a60*/  UIADD3 UR22, UPT, UPT, UR15, UR29, URZ ;  /* 0x0000001d0f167290 */ /* 0x002fe4000fffe0ff */
[----:B------:R-:W-:Y:S01]  /*6a70*/  UIADD3 UR29, UPT, UPT, UR16, UR21, URZ ;  /* 0x00000015101d7290 */ /* 0x000fe2000fffe0ff */
[----:B------:R-:W-:Y:S11]  /*6a80*/  @P0 BRA `(.L_x_104) ;  /* 0xffffffec00dc0947 */ /* 0x000ff6000383ffff */
[----:B------:R-:W-:Y:S01]  /*6a90*/  UIADD3 UR24, UPT, UPT, UR24, 0x158, URZ ;  /* 0x0000015818187890 */ /* 0x000fe2000fffe0ff */
[----:B------:R-:W-:-:S03]  /*6aa0*/  SHF.L.U32 R3, R10, 0x1f, RZ ;  /* 0x0000001f0a037819 */ /* 0x000fc600000006ff */
[----:B------:R-:W-:-:S09]  /*6ab0*/  ULEA UR4, UR25, UR24, 0x3 ;  /* 0x0000001819047291 */ /* 0x000fd2000f8e18ff */
[----:B------:R-:W1:Y:S02]  /*6ac0*/  SYNCS.PHASECHK.TRANS64.TRYWAIT P0, [UR4], R3 ;  /* 0x00000003ff0075a7 */ /* 0x000e640008001104 */
[----:B-1----:R-:W-:Y:S05]  /*6ad0*/  @!P0 BRA `(.L_x_105) ;  /* 0x0000004000dc8947 */ /* 0x002fea0003800000 */
.L_x_208:
[----:B------:R-:W-:-:S04]  /*6ae0*/  UIADD3 UR4, UPT, UPT, UR25, 0x1, URZ ;  /* 0x0000000119047890 */ /* 0x000fc8000fffe0ff */
[----:B------:R-:W-:-:S04]  /*6af0*/  UISETP.NE.AND UP0, UPT, UR4, 0x3, UPT ;  /* 0x000000030400788c */ /* 0x000fc8000bf05270 */
[----:B------:R-:W-:Y:S02]  /*6b00*/  USEL UR6, URZ, 0x1, UP0 ;  /* 0x00000001ff067887 */ /* 0x000fe40008000000 */
[----:B------:R-:W-:-:S04]  /*6b10*/  USEL UR4, UR4, URZ, UP0 ;  /* 0x000000ff04047287 */ /* 0x000fc80008000000 */
[----:B------:R-:W-:Y:S01]  /*6b20*/  ULEA UR5, UR4, UR24, 0x3 ;  /* 0x0000001804057291 */ /* 0x000fe2000f8e18ff */
[----:B------:R-:W-:-:S04]  /*6b30*/  LOP3.LUT R10, R10, UR6, RZ, 0x3c, !PT ;  /* 0x000000060a0a7c12 */ /* 0x000fc8000f8e3cff */
[----:B-1----:R-:W-:-:S04]  /*6b40*/  SHF.L.U32 R3, R10, 0x1f, RZ ;  /* 0x0000001f0a037819 */ /* 0x002fc800000006ff */
[----:B------:R-:W1:Y:S02]  /*6b50*/  SYNCS.PHASECHK.TRANS64.TRYWAIT P0, [UR5], R3 ;  /* 0x00000003ff0075a7 */ /* 0x000e640008001105 */
[----:B-1----:R-:W-:Y:S05]  /*6b60*/  @!P0 BRA `(.L_x_106) ;  /* 0x0000004000d08947 */ /* 0x002fea0003800000 */
.L_x_210:
[----:B------:R-:W-:-:S04]  /*6b70*/  UIADD3 UR4, UPT, UPT, UR4, 0x1, URZ ;  /* 0x0000000104047890 */ /* 0x000fc8000fffe0ff */
[----:B------:R-:W-:-:S04]  /*6b80*/  UISETP.NE.AND UP0, UPT, UR4, 0x3, UPT ;  /* 0x000000030400788c */ /* 0x000fc8000bf05270 */
[----:B------:R-:W-:Y:S02]  /*6b90*/  USEL UR5, URZ, 0x1, UP0 ;  /* 0x00000001ff057887 */ /* 0x000fe40008000000 */
[----:B------:R-:W-:-:S04]  /*6ba0*/  USEL UR4, UR4, URZ, UP0 ;  /* 0x000000ff04047287 */ /* 0x000fc80008000000 */
[----:B------:R-:W-:Y:S01]  /*6bb0*/  ULEA UR4, UR4, UR24, 0x3 ;  /* 0x0000001804047291 */ /* 0x000fe2000f8e18ff */
[----:B-1----:R-:W-:-:S04]  /*6bc0*/  LOP3.LUT R3, R10, UR5, RZ, 0x3c, !PT ;  /* 0x000000050a037c12 */ /* 0x002fc8000f8e3cff */
[----:B------:R-:W-:Y:S01]  /*6bd0*/  SHF.L.U32 R3, R3, 0x1f, RZ ;  /* 0x0000001f03037819 */ /* 0x000fe200000006ff */
[----:B------:R-:W-:-:S07]  /*6be0*/  IMAD.U32 R0, RZ, RZ, UR4 ;  /* 0x00000004ff007e24 */ /* 0x000fce000f8e00ff */
.L_x_107:
[----:B-1----:R1:W3:Y:S02]  /*6bf0*/  SYNCS.PHASECHK.TRANS64.TRYWAIT P0, [R0+URZ], R3 ;  /* 0x00000003000075a7 */ /* 0x0022e400080011ff */
[----:B---3--:R-:W-:Y:S05]  /*6c00*/  @!P0 NANOSLEEP.SYNCS 0x989680 ;  /* 0x009896800000895d */ /* 0x008fea0003900000 */
[----:B------:R-:W3:Y:S02]  /*6c10*/  @!P0 SYNCS.PHASECHK.TRANS64 P0, [R0+URZ], R3 ;  /* 0x00000003000085a7 */ /* 0x000ee400080010ff */
[----:B---3--:R-:W-:Y:S05]  /*6c20*/  @P0 EXIT ;  /* 0x000000000000094d */ /* 0x008fea0003800000 */
[----:B------:R-:W-:Y:S05]  /*6c30*/  BRA `(.L_x_107) ;  /* 0xfffffffc00ec7947 */ /* 0x000fea000383ffff */
.L_x_95:
[----:B------:R-:W-:-:S06]  /*6c40*/  UISETP.GE.AND UP0, UPT, UR18, 0x4, UPT ;  /* 0x000000041200788c */ /* 0x000fcc000bf06270 */
[----:B------:R-:W-:-:S13]  /*6c50*/  PLOP3.LUT P0, PT, PT, PT, UP0, 0x80, 0x8 ;  /* 0x000000000008781c */ /* 0x000fda0003f0f008 */
[----:B-1----:R-:W-:Y:S05]  /*6c60*/  @!P0 EXIT ;  /* 0x000000000000894d */ /* 0x002fea0003800000 */
[----:B------:R-:W1:Y:S08]  /*6c70*/  S2UR UR4, SR_CgaCtaId ;  /* 0x00000000000479c3 */ /* 0x000e700000008800 */
[----:B------:R-:W-:Y:S01]  /*6c80*/  BAR.SYNC.DEFER_BLOCKING 0x6, 0xa0 ;  /* 0x0182800000007b1d */ /* 0x000fe20000010000 */
[C---:B------:R-:W-:Y:S01]  /*6c90*/  IMAD.SHL.U32 R5, R99.reuse, 0x20, RZ ;  /* 0x0000002063057824 */ /* 0x040fe200078e00ff */
[C---:B------:R-:W-:Y:S01]  /*6ca0*/  LOP3.LUT R100, R99.reuse, 0x2, RZ, 0xc0, !PT ;  /* 0x0000000263647812 */ /* 0x040fe200078ec0ff */
[C---:B------:R-:W-:Y:S01]  /*6cb0*/  IMAD.SHL.U32 R102, R99.reuse, 0x4, RZ ;  /* 0x0000000463667824 */ /* 0x040fe200078e00ff */
[C---:B------:R-:W-:Y:S01]  /*6cc0*/  LOP3.LUT R90, R99.reuse, 0x60, RZ, 0xc0, !PT ;  /* 0x00000060635a7812 */ /* 0x040fe200078ec0ff */
[----:B------:R-:W-:Y:S01]  /*6cd0*/  IMAD.U32 R37, R99, 0x10000, RZ ;  /* 0x0001000063257824 */ /* 0x000fe200078e00ff */
[----:B------:R-:W-:-:S02]  /*6ce0*/  UMOV UR52, 0x400 ;  /* 0x0000040000347882 */ /* 0x000fc40000000000 */
[----:B------:R-:W2:Y:S01]  /*6cf0*/  LDC.64 R78, c[0x0][0x9b0] ;  /* 0x00026c00ff4e7b82 */ /* 0x000ea20000000a00 */
[----:B------:R-:W3:Y:S01]  /*6d00*/  LDCU.64 UR6, c[0x0][0x988] ;  /* 0x00013100ff0677ac */ /* 0x000ee20008000a00 */
[----:B------:R-:W-:Y:S01]  /*6d10*/  LOP3.LUT R7, R5, 0xc0, RZ, 0xc0, !PT ;  /* 0x000000c005077812 */ /* 0x000fe200078ec0ff */
[----:B------:R-:W-:Y:S01]  /*6d20*/  IMAD.MOV.U32 R36, RZ, RZ, RZ ;  /* 0x000000ffff247224 */ /* 0x000fe200078e00ff */
[----:B------:R-:W-:Y:S01]  /*6d30*/  LOP3.LUT R99, R99, 0x4, RZ, 0xc0, !PT ;  /* 0x0000000463637812 */ /* 0x000fe200078ec0ff */
[----:B------:R-:W-:Y:S01]  /*6d40*/  USHF.R.S32.HI UR56, URZ, 0x1f, UR5 ;  /* 0x0000001fff387899 */ /* 0x000fe20008011405 */
[----:B------:R-:W-:Y:S02]  /*6d50*/  LOP3.LUT R102, R7, 0x18, R102, 0xf8, !PT ;  /* 0x0000001807667812 */ /* 0x000fe400078ef866 */
[----:B------:R-:W-:Y:S01]  /*6d60*/  CS2R R88, SRZ ;  /* 0x0000000000587805 */ /* 0x000fe2000001ff00 */
[----:B------:R-:W4:Y:S01]  /*6d70*/  LDC.64 R76, c[0x0][0x9a8] ;  /* 0x00026a00ff4c7b82 */ /* 0x000f220000000a00 */
[----:B------:R-:W-:Y:S01]  /*6d80*/  IADD3 R101, PT, PT, -R99, 0x2, RZ ;  /* 0x0000000263657810 */ /* 0x000fe20007ffe1ff */
[----:B------:R-:W-:Y:S01]  /*6d90*/  ULEA.HI UR56, UR56, UR5, URZ, 0x6 ;  /* 0x0000000538387291 */ /* 0x000fe2000f8f30ff */
[----:B------:R-:W-:Y:S01]  /*6da0*/  LOP3.LUT R102, R102, 0xf20, R5, 0xf8, !PT ;  /* 0x00000f2066667812 */ /* 0x000fe200078ef805 */
[----:B------:R-:W-:Y:S01]  /*6db0*/  IMAD.MOV R100, RZ, RZ, -R100 ;  /* 0x000000ffff647224 */ /* 0x000fe200078e0a64 */
[----:B------:R-:W-:Y:S01]  /*6dc0*/  LOP3.LUT R37, R37, 0x600000, RZ, 0xc0, !PT ;  /* 0x0060000025257812 */ /* 0x000fe200078ec0ff */
[----:B------:R-:W-:Y:S01]  /*6dd0*/  IMAD.MOV R99, RZ, RZ, -R99 ;  /* 0x000000ffff637224 */ /* 0x000fe200078e0a63 */
[----:B------:R-:W-:Y:S01]  /*6de0*/  UMOV UR58, 0x1 ;  /* 0x00000001003a7882 */ /* 0x000fe20000000000 */
[----:B-1----:R-:W-:Y:S01]  /*6df0*/  ULEA UR52, UR4, UR52, 0x18 ;  /* 0x0000003404347291 */ /* 0x002fe2000f8ec0ff */
[----:B------:R-:W-:Y:S01]  /*6e00*/  IMAD.SHL.U32 R101, R101, 0x10, RZ ;  /* 0x0000001065657824 */ /* 0x000fe200078e00ff */
[----:B------:R-:W1:Y:S01]  /*6e10*/  LDCU UR4, c[0x0][0x370] ;  /* 0x00006e00ff0477ac */ /* 0x000e620008000800 */
[----:B---3--:R-:W-:-:S02]  /*6e20*/  IMAD.U32 R94, RZ, RZ, UR6 ;  /* 0x00000006ff5e7e24 */ /* 0x008fc4000f8e00ff */
[----:B------:R-:W-:Y:S01]  /*6e30*/  IMAD.U32 R93, RZ, RZ, UR7 ;  /* 0x00000007ff5d7e24 */ /* 0x000fe2000f8e00ff */
[----:B------:R-:W-:Y:S01]  /*6e40*/  UMOV UR53, URZ ;  /* 0x000000ff00357c82 */ /* 0x000fe20008000000 */
[----:B------:R-:W3:Y:S02]  /*6e50*/  LDCU UR48, c[0x0][0xc0c] ;  /* 0x00018180ff3077ac */ /* 0x000ee40008000800 */
[----:B------:R-:W3:Y:S01]  /*6e60*/  LDS R2, [UR52+0x1d0] ;  /* 0x0001d034ff027984 */ /* 0x000ee20008000800 */
[----:B------:R-:W2:Y:S01]  /*6e70*/  LDCU UR38, c[0x0][0xc30] ;  /* 0x00018600ff2677ac */ /* 0x000ea20008000800 */
[----:B------:R-:W2:Y:S01]  /*6e80*/  LDCU.64 UR46, c[0x0][0xc28] ;  /* 0x00018500ff2e77ac */ /* 0x000ea20008000a00 */
[----:B------:R-:W2:Y:S01]  /*6e90*/  LDCU.128 UR60, c[0x0][0xc10] ;  /* 0x00018200ff3c77ac */ /* 0x000ea20008000c00 */
[----:B-1----:R-:W-:Y:S01]  /*6ea0*/  IMAD.U32 R95, RZ, RZ, UR4 ;  /* 0x00000004ff5f7e24 */ /* 0x002fe2000f8e00ff */
[----:B------:R-:W-:Y:S01]  /*6eb0*/  UIADD3 UR4, UPT, UPT, UR52, 0x200, URZ ;  /* 0x0000020034047890 */ /* 0x000fe2000fffe0ff */
[----:B------:R-:W1:Y:S05]  /*6ec0*/  LDCU UR59, c[0x0][0x374] ;  /* 0x00006e80ff3b77ac */ /* 0x000e6a0008000800 */
[----:B------:R-:W-:Y:S01]  /*6ed0*/  IMAD.U32 R0, RZ, RZ, UR4 ;  /* 0x00000004ff007e24 */ /* 0x000fe2000f8e00ff */
[----:B------:R-:W-:Y:S01]  /*6ee0*/  LEA R102, R102, UR4, 0x1 ;  /* 0x0000000466667c11 */ /* 0x000fe2000f8e08ff */
[----:B------:R-:W-:Y:S01]  /*6ef0*/  USHF.R.S32.HI UR56, URZ, 0x6, UR56 ;  /* 0x00000006ff387899 */ /* 0x000fe20008011438 */
[----:B------:R-:W-:Y:S01]  /*6f00*/  UMOV UR57, URZ ;  /* 0x000000ff00397c82 */ /* 0x000fe20008000000 */
[----:B------:R-:W-:Y:S01]  /*6f10*/  UMOV UR55, URZ ;  /* 0x000000ff00377c82 */ /* 0x000fe20008000000 */
[C---:B---3--:R-:W-:Y:S01]  /*6f20*/  VIADD R3, R2.reuse, 0x40 ;  /* 0x0000004002037836 */ /* 0x048fe20000000000 */
[----:B------:R-:W-:-:S04]  /*6f30*/  LOP3.LUT R2, R2, 0xffff, RZ, 0xc0, !PT ;  /* 0x0000ffff02027812 */ /* 0x000fc800078ec0ff */
[----:B------:R-:W-:-:S05]  /*6f40*/  LOP3.LUT R3, R3, 0xffff, RZ, 0xc0, !PT ;  /* 0x0000ffff03037812 */ /* 0x000fca00078ec0ff */
[----:B-12-4-:R3:W-:Y:S02]  /*6f50*/  STL.64 [R1], R2 ;  /* 0x0000000201007387 */ /* 0x0167e40000100a00 */
.L_x_138:
[----:B---3--:R-:W-:Y:S04]  /*6f60*/  SHF.L.U32 R3, R88, 0x1f, RZ ;  /* 0x0000001f58037819 */ /* 0x008fe800000006ff */
[----:B-1----:R-:W1:Y:S02]  /*6f70*/  SYNCS.PHASECHK.TRANS64.TRYWAIT P0, [UR52+0x180], R3 ;  /* 0x00018003ff0075a7 */ /* 0x002e640008001134 */
[----:B-1----:R-:W-:Y:S05]  /*6f80*/  @!P0 BRA `(.L_x_108) ;  /* 0x0000003c00e08947 */ /* 0x002fea0003800000 */
.L_x_212:
[----:B------:R-:W2:Y:S01]  /*6f90*/  LDS.128 R80, [UR52+0x1c0] ;  /* 0x0001c034ff507984 */ /* 0x000ea20008000c00 */
[----:B------:R-:W-:Y:S02]  /*6fa0*/  UIADD3 UR4, UPT, UPT, UR52, 0x188, URZ ;  /* 0x0000018834047890 */ /* 0x000fe4000fffe0ff */
[----:B------:R-:W-:Y:S02]  /*6fb0*/  UISETP.GE.AND UP1, UPT, UR39, 0x1, UPT ;  /* 0x000000012700788c */ /* 0x000fe4000bf26270 */
[----:B------:R-:W-:Y:S01]  /*6fc0*/  UPRMT UR4, URZ, 0x654, UR4 ;  /* 0x00000654ff047896 */ /* 0x000fe20008000004 */
        /* <DEDUP_REMOVED lines=12> */
[----:B------:R-:W-:Y:S02]  /*7090*/  @P0 MOV R2, R80 ;  /* 0x0000005000020202 */ /* 0x000fe40000000f00 */
[----:B-1----:R-:W-:Y:S02]  /*70a0*/  @P0 LOP3.LUT R0, R81, 0xffff, RZ, 0xc0, !PT ;  /* 0x0000ffff51000812 */ /* 0x002fe400078ec0ff */
[----:B------:R-:W-:Y:S02]  /*70b0*/  @P0 R2UR UR6, R2 ;  /* 0x00000000020602ca */ /* 0x000fe400000e0000 */
[----:B------:R-:W-:Y:S01]  /*70c0*/  @P0 R2UR UR5, R0 ;  /* 0x00000000000502ca */ /* 0x000fe200000e0000 */
[----:B------:R-:W-:Y:S05]  /*70d0*/  IMAD.U32 R0, RZ, RZ, UR56 ;  /* 0x00000038ff007e24 */ /* 0x000fea000f8e00ff */
[----:B------:R-:W-:Y:S05]  /*70e0*/  IABS R2, R0 ;  /* 0x0000000000027213 */ /* 0x000fea0000000000 */
[----:B------:R-:W-:Y:S02]  /*70f0*/  @UP0 UMOV UR37, UR6 ;  /* 0x0000000600250c82 */ /* 0x000fe40008000000 */
[----:B------:R-:W-:Y:S01]  /*7100*/  @UP0 UMOV UR36, UR5 ;  /* 0x0000000500240c82 */ /* 0x000fe20008000000 */
[----:B------:R-:W-:Y:S05]  /*7110*/  BRA.U !UP1, `(.L_x_109) ;  /* 0x0000000109d07547 */ /* 0x000fea000b800000 */
[----:B------:R-:W1:Y:S01]  /*7120*/  LDCU UR14, c[0x0][0xc20] ;  /* 0x00018400ff0e77ac */ /* 0x000e620008000800 */
[----:B------:R-:W-:Y:S01]  /*7130*/  R2UR UR9, R95 ;  /* 0x000000005f0972ca */ /* 0x000fe200000e0000 */
[----:B------:R-:W-:Y:S02]  /*7140*/  UIMAD.WIDE.U32 UR4, UR59, UR63, URZ ;  /* 0x0000003f3b0472a5 */ /* 0x000fe4000f8e00ff */
[----:B------:R-:W-:Y:S02]  /*7150*/  UIMAD.WIDE.U32 UR10, UR36, UR63, URZ ;  /* 0x0000003f240a72a5 */ /* 0x000fe4000f8e00ff */
[----:B------:R-:W-:Y:S02]  /*7160*/  UISETP.NE.AND UP0, UPT, UR62, 0x1, UPT ;  /* 0x000000013e00788c */ /* 0x000fe4000bf05270 */
[----:B------:R-:W-:Y:S02]  /*7170*/  UISETP.NE.AND UP1, UPT, UR48, 0x1, UPT ;  /* 0x000000013000788c */ /* 0x000fe4000bf25270 */
[----:B------:R-:W-:Y:S04]  /*7180*/  UISETP.NE.AND UP2, UPT, UR39, 0x1, UPT ;  /* 0x000000012700788c */ /* 0x000fe8000bf45270 */
[----:B------:R-:W-:Y:S02]  /*7190*/  UIMAD.WIDE.U32 UR6, UR9, UR60, URZ ;  /* 0x0000003c090672a5 */ /* 0x000fe4000f8e00ff */
[----:B------:R-:W-:Y:S01]  /*71a0*/  UIMAD.WIDE.U32 UR12, UR37, UR60, URZ ;  /* 0x0000003c250c72a5 */ /* 0x000fe2000f8e00ff */
[----:B------:R-:W-:Y:S02]  /*71b0*/  UMOV UR4, UR5 ;  /* 0x0000000500047c82 */ /* 0x000fe40008000000 */
[----:B-1----:R-:W-:Y:S02]  /*71c0*/  USHF.R.U32.HI UR8, URZ, UR14, UR4 ;  /* 0x0000000eff087299 */ /* 0x002fe40008011604 */
[----:B------:R-:W-:Y:S01]  /*71d0*/  UMOV UR6, UR11 ;  /* 0x0000000b00067c82 */ /* 0x000fe20008000000 */
[----:B------:R-:W-:Y:S02]  /*71e0*/  UMOV UR4, UR7 ;  /* 0x0000000700047c82 */ /* 0x000fe40008000000 */
[----:B------:R-:W-:Y:S02]  /*71f0*/  USHF.R.U32.HI UR5, URZ, UR61, UR4 ;  /* 0x0000003dff057299 */ /* 0x000fe40008011604 */
[----:B------:R-:W-:Y:S02]  /*7200*/  USEL UR4, UR59, UR8, !UP0 ;  /* 0x000000083b047287 */ /* 0x000fe4000c000000 */
[----:B------:R-:W-:Y:S02]  /*7210*/  USHF.R.U32.HI UR8, URZ, UR14, UR6 ;  /* 0x0000000eff087299 */ /* 0x000fe40008011606 */
[----:B------:R-:W-:Y:S02]  /*7220*/  UIMAD.WIDE.U32 UR6, UR4, UR46, URZ ;  /* 0x0000002e040672a5 */ /* 0x000fe4000f8e00ff */
[----:B------:R-:W-:Y:S02]  /*7230*/  USEL UR9, UR9, UR5, !UP1 ;  /* 0x0000000509097287 */ /* 0x000fe4000c800000 */
[----:B------:R-:W-:Y:S02]  /*7240*/  USEL UR8, UR36, UR8, !UP0 ;  /* 0x0000000824087287 */ /* 0x000fe4000c000000 */
[----:B------:R-:W-:Y:S01]  /*7250*/  UIMAD.WIDE.U32 UR10, UR9, UR46, URZ ;  /* 0x0000002e090a72a5 */ /* 0x000fe2000f8e00ff */
[----:B------:R-:W-:Y:S01]  /*7260*/  UMOV UR6, UR7 ;  /* 0x0000000700067c82 */ /* 0x000fe20008000000 */
[----:B------:R-:W-:Y:S01]  /*7270*/  UMOV UR5, UR13 ;  /* 0x0000000d00057c82 */ /* 0x000fe20008000000 */
[----:B------:R-:W-:Y:S02]  /*7280*/  @UP2 USHF.R.U32.HI UR4, URZ, UR47, UR6 ;  /* 0x0000002fff042299 */ /* 0x000fe40008011606 */
[----:B------:R-:W-:Y:S02]  /*7290*/  USHF.R.U32.HI UR5, URZ, UR61, UR5 ;  /* 0x0000003dff057299 */ /* 0x000fe40008011605 */
[----:B------:R-:W-:Y:S02]  /*72a0*/  UIMAD UR4, UR39, UR4, URZ ;  /* 0x00000004270472a4 */ /* 0x000fe4000f8e02ff */
[----:B------:R-:W-:Y:S02]  /*72b0*/  USEL UR5, UR37, UR5, !UP1 ;  /* 0x0000000525057287 */ /* 0x000fe4000c800000 */
[----:B------:R-:W-:Y:S01]  /*72c0*/  UISETP.GE.AND UP0, UPT, UR8, UR4, UPT ;  /* 0x000000040800728c */ /* 0x000fe2000bf06270 */
[----:B------:R-:W-:Y:S01]  /*72d0*/  UMOV UR6, UR11 ;  /* 0x0000000b00067c82 */ /* 0x000fe20008000000 */
[----:B------:R-:W-:Y:S02]  /*72e0*/  UIMAD.WIDE.U32 UR10, UR8, UR46, URZ ;  /* 0x0000002e080a72a5 */ /* 0x000fe4000f8e00ff */
[----:B------:R-:W-:Y:S04]  /*72f0*/  @UP2 USHF.R.U32.HI UR9, URZ, UR47, UR6 ;  /* 0x0000002fff092299 */ /* 0x000fe80008011606 */
[----:B------:R-:W-:Y:S01]  /*7300*/  UIMAD UR6, UR39, UR9, URZ ;  /* 0x00000009270672a4 */ /* 0x000fe2000f8e02ff */
[----:B------:R-:W-:Y:S03]  /*7310*/  UMOV UR4, UR11 ;  /* 0x0000000b00047c82 */ /* 0x000fe60008000000 */
[----:B------:R-:W-:Y:S02]  /*7320*/  UISETP.GE.OR UP0, UPT, UR5, UR6, UP0 ;  /* 0x000000060500728c */ /* 0x000fe40008706670 */
[----:B------:R-:W-:Y:S02]  /*7330*/  USHF.R.U32.HI UR4, URZ, UR47, UR4 ;  /* 0x0000002fff047299 */ /* 0x000fe40008011604 */
[----:B------:R-:W-:Y:S02]  /*7340*/  UIMAD.WIDE.U32 UR6, UR5, UR46, URZ ;  /* 0x0000002e050672a5 */ /* 0x000fe4000f8e00ff */
[----:B------:R-:W-:Y:S02]  /*7350*/  USEL UR11, UR8, UR4, !UP2 ;  /* 0x00000004080b7287 */ /* 0x000fe4000d000000 */
[----:B------:R-:W-:Y:S02]  /*7360*/  UIADD3 UR6, UPT, UPT, -UR5, URZ, URZ ;  /* 0x000000ff05067290 */ /* 0x000fe4000fffe1ff */
[----:B------:R-:W-:Y:S02]  /*7370*/  UIADD3 UR10, UPT, UPT, -UR11, URZ, URZ ;  /* 0x000000ff0b0a7290 */ /* 0x000fe4000fffe1ff */
[----:B------:R-:W-:Y:S02]  /*7380*/  UIMAD UR6, UR48, UR6, UR37 ;  /* 0x00000006300672a4 */ /* 0x000fe4000f8e0225 */
[----:B------:R-:W-:Y:S01]  /*7390*/  UIMAD UR10, UR39, UR10, UR8 ;  /* 0x0000000a270a72a4 */ /* 0x000fe2000f8e0208 */
[----:B------:R-:W-:Y:S01]  /*73a0*/  @!UP0 UMOV UR4, UR7 ;  /* 0x0000000700048c82 */ /* 0x000fe20008000000 */
[----:B------:R-:W-:Y:S02]  /*73b0*/  UIADD3 UR7, UPT, UPT, -UR8, URZ, URZ ;  /* 0x000000ff08077290 */ /* 0x000fe4000fffe1ff */
[----:B------:R-:W-:Y:S04]  /*73c0*/  @!UP0 USHF.R.U32.HI UR4, URZ, UR47, UR4 ;  /* 0x0000002fff048299 */ /* 0x000fe80008011604 */
[----:B------:R-:W-:Y:S04]  /*73d0*/  @!UP0 USEL UR4, UR5, UR4, !UP2 ;  /* 0x0000000405048287 */ /* 0x000fe8000d000000 */
[----:B------:R-:W-:Y:S02]  /*73e0*/  @!UP0 UIMAD UR9, UR9, UR10, UR4 ;  /* 0x0000000a090982a4 */ /* 0x000fe4000f8e0204 */
[----:B------:R-:W-:Y:S02]  /*73f0*/  @!UP0 UIADD3 UR10, UPT, UPT, UR11, -UR4, URZ ;  /* 0x800000040b0a8290 */ /* 0x000fe4000fffe0ff */
[----:B------:R-:W-:Y:S02]  /*7400*/  UIMAD UR4, UR62, UR7, UR36 ;  /* 0x000000073e0472a4 */ /* 0x000fe4000f8e0224 */
[----:B------:R-:W-:Y:S03]  /*7410*/  @!UP0 UIMAD UR8, UR10, UR39, UR5 ;  /* 0x000000270a0882a4 */ /* 0x000fe6000f8e0205 */
[----:B------:R-:W-:Y:S02]  /*7420*/  @!UP0 UMOV UR5, UR9 ;  /* 0x0000000900058c82 */ /* 0x000fe40008000000 */
[----:B------:R-:W-:Y:S02]  /*7430*/  UIMAD UR37, UR5, UR48, UR6 ;  /* 0x00000030052572a4 */ /* 0x000fe4000f8e0206 */
[----:B------:R-:W-:Y:S11]  /*7440*/  UIMAD UR36, UR8, UR62, UR4 ;  /* 0x0000003e082472a4 */ /* 0x000ff6000f8e0204 */
[----:B------:R-:W-:Y:S01]  /*7450*/  @!UPT UIADD3 URZ, UPT, UPT, URZ, URZ, URZ ;  /* 0x000000fffffff290 */ /* 0x000fe2000fffe0ff */
.L_x_109:
[----:B------:R-:W1:Y:S01]  /*7460*/  LDCU UR16, c[0x0][0x388] ;  /* 0x00007100ff1077ac */ /* 0x000e620008000800 */
[----:B------:R-:W-:Y:S01]  /*7470*/  R2UR UR6, R2 ;  /* 0x00000000020672ca */ /* 0x000fe200000e0000 */
[----:B------:R-:W-:Y:S01]  /*7480*/  IMAD.U32 R4, RZ, RZ, UR22 ;  /* 0x00000016ff047e24 */ /* 0x000fe2000f8e00ff */
[----:B------:R-:W-:Y:S01]  /*7490*/  LEA R2, R36, UR49, 0x2 ;  /* 0x0000003124027c11 */ /* 0x000fe2000f8e10ff */
[----:B------:R-:W2:Y:S01]  /*74a0*/  LDCU UR11, c[0x0][0x38c] ;  /* 0x00007180ff0b77ac */ /* 0x000ea20008000800 */
[----:B------:R-:W-:Y:S02]  /*74b0*/  IABS R0, R0 ;  /* 0x0000000000007213 */ /* 0x000fe40000000000 */
[----:B------:R-:W-:Y:S01]  /*74c0*/  IABS R4, R4 ;  /* 0x0000000400047213 */ /* 0x000fe20000000000 */
[----:B------:R-:W-:Y:S01]  /*74d0*/  USHF.L.U32 UR42, UR29, 0x7, URZ ;  /* 0x000000071d2a7899 */ /* 0x000fe200080006ff */
[----:B------:R-:W5:Y:S01]  /*74e0*/  LDL R2, [R2] ;  /* 0x0000000002027983 */ /* 0x000f620000100800 */
[----:B------:R-:W-:Y:S01]  /*74f0*/  IMAD.MOV R0, RZ, RZ, -R0 ;  /* 0x000000ffff007224 */ /* 0x000fe200078e0a00 */
[----:B------:R-:W-:Y:S02]  /*7500*/  R2UR UR9, R4 ;  /* 0x00000000040972ca */ /* 0x000fe400000e0000 */
[----:B------:R-:W-:Y:S01]  /*7510*/  R2UR UR17, R110 ;  /* 0x000000006e1172ca */ /* 0x000fe200000e0000 */
[----:B------:R-:W3:Y:S10]  /*7520*/  I2F.RP R6, UR6 ;  /* 0x0000000600067d06 */ /* 0x000ef40008209400 */
[----:B---3--:R-:W3:Y:S02]  /*7530*/  MUFU.RCP R3, R6 ;  /* 0x0000000600037308 */ /* 0x008ee40000001000 */
[----:B---3--:R-:W-:Y:S08]  /*7540*/  VIADD R5, R3, 0xffffffe ;  /* 0x0ffffffe03057836 */ /* 0x008ff00000000000 */
[----:B------:R-:W3:Y:S02]  /*7550*/  F2I.FTZ.U32.TRUNC.NTZ R3, R5 ;  /* 0x0000000500037305 */ /* 0x000ee4000021f000 */
[----:B---3--:R-:W-:Y:S01]  /*7560*/  R2UR UR5, R3 ;  /* 0x00000000030572ca */ /* 0x008fe200000e0000 */
[----:B-1----:R-:W-:Y:S05]  /*7570*/  IMAD.U32 R3, RZ, RZ, UR16 ;  /* 0x00000010ff037e24 */ /* 0x002fea000f8e00ff */
[----:B------:R-:W-:Y:S04]  /*7580*/  IABS R3, R3 ;  /* 0x0000000300037213 */ /* 0x000fe80000000000 */
[----:B------:R-:W-:Y:S03]  /*7590*/  R2UR UR7, R3 ;  /* 0x00000000030772ca */ /* 0x000fe600000e0000 */
[----:B------:R-:W-:Y:S04]  /*75a0*/  UIADD3 UR4, UPT, UPT, URZ, -UR5, URZ ;  /* 0x80000005ff047290 */ /* 0x000fe8000fffe0ff */
[----:B------:R-:W-:Y:S03]  /*75b0*/  UIMAD UR8, UR4, UR6, URZ ;  /* 0x00000006040872a4 */ /* 0x000fe6000f8e02ff */
[----:B------:R-:W-:Y:S02]  /*75c0*/  UMOV UR4, URZ ;  /* 0x000000ff00047c82 */ /* 0x000fe40008000000 */
[----:B------:R-:W-:Y:S01]  /*75d0*/  UIMAD.WIDE.U32 UR4, UR5, UR8, UR4 ;  /* 0x00000008050472a5 */ /* 0x000fe2000f8e0004 */
[----:B------:R-:W1:Y:S01]  /*75e0*/  I2F.RP R4, UR7 ;  /* 0x0000000700047d06 */ /* 0x000e620008209400 */
[----:B------:R-:W-:Y:S05]  /*75f0*/  R2UR UR8, R0 ;  /* 0x00000000000872ca */ /* 0x000fea00000e0000 */
[----:B------:R-:W-:Y:S02]  /*7600*/  UMOV UR4, UR5 ;  /* 0x0000000500047c82 */ /* 0x000fe40008000000 */
[----:B------:R-:W-:Y:S02]  /*7610*/  UIMAD.WIDE.U32 UR4, UR4, UR9, URZ ;  /* 0x00000009040472a5 */ /* 0x000fe4000f8e00ff */
[----:B-1----:R-:W1:Y:S05]  /*7620*/  MUFU.RCP R0, R4 ;  /* 0x0000000400007308 */ /* 0x002e6a0000001000 */
[----:B------:R-:W-:Y:S02]  /*7630*/  UMOV UR43, UR5 ;  /* 0x00000005002b7c82 */ /* 0x000fe40008000000 */
[----:B------:R-:W-:Y:S04]  /*7640*/  UIMAD UR4, UR43, UR8, UR9 ;  /* 0x000000082b0472a4 */ /* 0x000fe8000f8e0209 */
[----:B------:R-:W-:Y:S01]  /*7650*/  UISETP.GT.U32.AND UP0, UPT, UR6, UR4, UPT ;  /* 0x000000040600728c */ /* 0x000fe2000bf04070 */
[----:B-1----:R-:W-:Y:S10]  /*7660*/  VIADD R3, R0, 0xffffffe ;  /* 0x0ffffffe00037836 */ /* 0x002ff40000000000 */
[----:B------:R-:W-:Y:S02]  /*7670*/  @!UP0 UIADD3 UR4, UPT, UPT, UR4, -UR6, URZ ;  /* 0x8000000604048290 */ /* 0x000fe4000fffe0ff */
[----:B------:R-:W-:Y:S01]  /*7680*/  @!UP0 UIADD3 UR43, UPT, UPT, UR43, 0x1, URZ ;  /* 0x000000012b2b8890 */ /* 0x000fe2000fffe0ff */
[----:B------:R-:W1:Y:S01]  /*7690*/  F2I.FTZ.U32.TRUNC.NTZ R0, R3 ;  /* 0x0000000300007305 */ /* 0x000e62000021f000 */
[----:B------:R-:W-:Y:S02]  /*76a0*/  UISETP.GE.U32.AND UP2, UPT, UR4, UR6, UPT ;  /* 0x000000060400728c */ /* 0x000fe4000bf46070 */
[----:B------:R-:W-:Y:S02]  /*76b0*/  ULOP3.LUT UR4, UR22, UR56, URZ, 0x3c, !UPT ;  /* 0x0000003816047292 */ /* 0x000fe4000f8e3cff */
[----:B------:R-:W-:Y:S02]  /*76c0*/  UISETP.NE.AND UP0, UPT, UR56, URZ, UPT ;  /* 0x000000ff3800728c */ /* 0x000fe4000bf05270 */
[----:B------:R-:W-:Y:S05]  /*76d0*/  UISETP.GE.AND UP1, UPT, UR4, URZ, UPT ;  /* 0x000000ff0400728c */ /* 0x000fea000bf26270 */
[----:B------:R-:W-:Y:S01]  /*76e0*/  @UP2 UIADD3 UR43, UPT, UPT, UR43, 0x1, URZ ;  /* 0x000000012b2b2890 */ /* 0x000fe2000fffe0ff */
[----:B-1----:R-:W-:Y:S05]  /*76f0*/  R2UR UR5, R0 ;  /* 0x00000000000572ca */ /* 0x002fea00000e0000 */
[----:B------:R-:W-:Y:S02]  /*7700*/  @!UP1 UIADD3 UR43, UPT, UPT, -UR43, URZ, URZ ;  /* 0x000000ff2b2b9290 */ /* 0x000fe4000fffe1ff */
[----:B------:R-:W-:Y:S06]  /*7710*/  @!UP0 ULOP3.LUT UR43, URZ, UR56, URZ, 0x33, !UPT ;  /* 0x00000038ff2b8292 */ /* 0x000fec000f8e33ff */
[----:B------:R-:W-:Y:S01]  /*7720*/  IMAD.U32 R0, RZ, RZ, UR43 ;  /* 0x0000002bff007e24 */ /* 0x000fe2000f8e00ff */
[----:B------:R-:W-:Y:S04]  /*7730*/  UIADD3 UR4, UPT, UPT, URZ, -UR5, URZ ;  /* 0x80000005ff047290 */ /* 0x000fe8000fffe0ff */
[----:B------:R-:W-:Y:S01]  /*7740*/  IABS R0, R0 ;  /* 0x0000000000007213 */ /* 0x000fe20000000000 */
[----:B------:R-:W-:Y:S03]  /*7750*/  UIMAD UR6, UR4, UR7, URZ ;  /* 0x00000007040672a4 */ /* 0x000fe6000f8e02ff */
[----:B------:R-:W-:Y:S01]  /*7760*/  R2UR UR8, R0 ;  /* 0x00000000000872ca */ /* 0x000fe200000e0000 */
[----:B------:R-:W-:Y:S01]  /*7770*/  UMOV UR4, URZ ;  /* 0x000000ff00047c82 */ /* 0x000fe20008000000 */
[----:B--2---:R-:W-:Y:S01]  /*7780*/  IMAD.U32 R0, RZ, RZ, UR11 ;  /* 0x0000000bff007e24 */ /* 0x004fe2000f8e00ff */
[----:B------:R-:W-:Y:S04]  /*7790*/  UIMAD.WIDE.U32 UR4, UR5, UR6, UR4 ;  /* 0x00000006050472a5 */ /* 0x000fe8000f8e0004 */
[----:B------:R-:W-:Y:S03]  /*77a0*/  IABS R5, R0 ;  /* 0x0000000000057213 */ /* 0x000fe60000000000 */
[----:B------:R-:W-:Y:S01]  /*77b0*/  UMOV UR4, UR5 ;  /* 0x0000000500047c82 */ /* 0x000fe20008000000 */
[----:B------:R-:W1:Y:S02]  /*77c0*/  I2F.RP R0, R5 ;  /* 0x0000000500007306 */ /* 0x000e640000209400 */
[----:B------:R-:W-:Y:S07]  /*77d0*/  UIMAD.WIDE.U32 UR4, UR4, UR8, URZ ;  /* 0x00000008040472a5 */ /* 0x000fee000f8e00ff */
[----:B------:R-:W-:Y:S02]  /*77e0*/  UMOV UR44, UR5 ;  /* 0x00000005002c7c82 */ /* 0x000fe40008000000 */
[----:B------:R-:W-:Y:S04]  /*77f0*/  UIADD3 UR4, UPT, UPT, -UR44, URZ, URZ ;  /* 0x000000ff2c047290 */ /* 0x000fe8000fffe1ff */
[----:B------:R-:W-:Y:S01]  /*7800*/  UIMAD UR4, UR7, UR4, UR8 ;  /* 0x00000004070472a4 */ /* 0x000fe2000f8e0208 */
[----:B-1----:R-:W1:Y:S03]  /*7810*/  MUFU.RCP R0, R0 ;  /* 0x0000000000007308 */ /* 0x002e660000001000 */
[----:B------:R-:W-:Y:S11]  /*7820*/  UISETP.GT.U32.AND UP0, UPT, UR7, UR4, UPT ;  /* 0x000000040700728c */ /* 0x000ff6000bf04070 */
[----:B------:R-:W-:Y:S02]  /*7830*/  @!UP0 UIADD3 UR4, UPT, UPT, UR4, -UR7, URZ ;  /* 0x8000000704048290 */ /* 0x000fe4000fffe0ff */
[----:B------:R-:W-:Y:S01]  /*7840*/  @!UP0 UIADD3 UR44, UPT, UPT, UR44, 0x1, URZ ;  /* 0x000000012c2c8890 */ /* 0x000fe2000fffe0ff */
[----:B-1----:R-:W-:Y:S01]  /*7850*/  VIADD R6, R0, 0xffffffe ;  /* 0x0ffffffe00067836 */ /* 0x002fe20000000000 */
[----:B------:R-:W-:Y:S02]  /*7860*/  UISETP.GE.U32.AND UP1, UPT, UR4, UR7, UPT ;  /* 0x000000070400728c */ /* 0x000fe4000bf26070 */
[----:B------:R-:W-:Y:S01]  /*7870*/  ULOP3.LUT UR4, UR43, UR16, URZ, 0x3c, !UPT ;  /* 0x000000102b047292 */ /* 0x000fe2000f8e3cff */
[----:B------:R-:W1:Y:S03]  /*7880*/  F2I.FTZ.U32.TRUNC.NTZ R7, R6 ;  /* 0x0000000600077305 */ /* 0x000e66000021f000 */
[----:B------:R-:W-:Y:S05]  /*7890*/  UISETP.GE.AND UP0, UPT, UR4, URZ, UPT ;  /* 0x000000ff0400728c */ /* 0x000fea000bf06270 */
[----:B------:R-:W-:Y:S02]  /*78a0*/  @UP1 UIADD3 UR44, UPT, UPT, UR44, 0x1, URZ ;  /* 0x000000012c2c1890 */ /* 0x000fe4000fffe0ff */
[----:B------:R-:W-:Y:S04]  /*78b0*/  UISETP.NE.AND UP1, UPT, UR16, URZ, UPT ;  /* 0x000000ff1000728c */ /* 0x000fe8000bf25270 */
[----:B------:R-:W-:Y:S01]  /*78c0*/  @!UP0 UIADD3 UR44, UPT, UPT, -UR44, URZ, URZ ;  /* 0x000000ff2c2c8290 */ /* 0x000fe2000fffe1ff */
[--C-:B-1----:R-:W-:Y:S02]  /*78d0*/  IMAD.MOV R4, RZ, RZ, -R7.reuse ;  /* 0x000000ffff047224 */ /* 0x102fe400078e0a07 */
[----:B------:R-:W-:Y:S02]  /*78e0*/  IMAD.MOV.U32 R6, RZ, RZ, RZ ;  /* 0x000000ffff067224 */ /* 0x000fe400078e00ff */
[----:B------:R-:W-:Y:S02]  /*78f0*/  IMAD R3, R4, R5, RZ ;  /* 0x0000000504037224 */ /* 0x000fe400078e02ff */
[----:B------:R-:W-:Y:S02]  /*7900*/  @!UP1 ULOP3.LUT UR44, URZ, UR16, URZ, 0x33, !UPT ;  /* 0x00000010ff2c9292 */ /* 0x000fe4000f8e33ff */
[----:B------:R-:W-:Y:S01]  /*7910*/  UISETP.NE.AND UP1, UPT, UR38, 0x1, UPT ;  /* 0x000000012600788c */ /* 0x000fe2000bf25270 */
[----:B------:R-:W-:Y:S04]  /*7920*/  IMAD.HI.U32 R7, R7, R3, R6 ;  /* 0x0000000307077227 */ /* 0x000fe800078e0006 */
[----:B------:R-:W-:Y:S05]  /*7930*/  IMAD.U32 R0, RZ, RZ, UR44 ;  /* 0x0000002cff007e24 */ /* 0x000fea000f8e00ff */
[----:B------:R-:W-:Y:S01]  /*7940*/  IABS R0, R0 ;  /* 0x0000000000007213 */ /* 0x000fe20000000000 */
[----:B------:R-:W1:Y:S04]  /*7950*/  @!UP1 LDCU.128 UR12, c[0x0][0xc10] ;  /* 0x00018200ff0c97ac */ /* 0x000e680008000c00 */
[----:B------:R-:W-:Y:S01]  /*7960*/  IMAD.HI.U32 R7, R7, R0, RZ ;  /* 0x0000000007077227 */ /* 0x000fe200078e00ff */
[----:B------:R-:W2:Y:S03]  /*7970*/  @!UP1 LDCU UR10, c[0x0][0xc20] ;  /* 0x00018400ff0a97ac */ /* 0x000ea60008000800 */
[----:B------:R-:W-:Y:S01]  /*7980*/  IMAD.MOV R3, RZ, RZ, -R7 ;  /* 0x000000ffff037224 */ /* 0x000fe200078e0a07 */
[----:B------:R-:W3:Y:S03]  /*7990*/  @!UP1 LDCU UR5, c[0x0][0xc0c] ;  /* 0x00018180ff0597ac */ /* 0x000ee60008000800 */
[C---:B------:R-:W-:Y:S01]  /*79a0*/  IMAD R0, R5.reuse, R3, R0 ;  /* 0x0000000305007224 */ /* 0x040fe200078e0200 */
[----:B-1----:R-:W-:Y:S04]  /*79b0*/  UIMAD.WIDE.U32 UR6, UR36, UR15, URZ ;  /* 0x0000000f240672a5 */ /* 0x002fe8000f8e00ff */
[----:B------:R-:W-:Y:S01]  /*79c0*/  ISETP.GT.U32.AND P1, PT, R5, R0, PT ;  /* 0x000000000500720c */ /* 0x000fe20003f24070 */
[----:B------:R-:W-:Y:S02]  /*79d0*/  UIMAD.WIDE.U32 UR8, UR37, UR12, URZ ;  /* 0x0000000c250872a5 */ /* 0x000fe4000f8e00ff */
[----:B------:R-:W-:Y:S02]  /*79e0*/  @!UP1 UISETP.NE.AND UP0, UPT, UR14, 0x1, UPT ;  /* 0x000000010e00988c */ /* 0x000fe4000bf05270 */
[----:B------:R-:W-:Y:S01]  /*79f0*/  ULOP3.LUT UR8, UR44, UR11, URZ, 0x3c, !UPT ;  /* 0x0000000b2c087292 */ /* 0x000fe2000f8e3cff */
[----:B------:R-:W-:Y:S02]  /*7a00*/  @!UP1 UMOV UR6, UR7 ;  /* 0x0000000700069c82 */ /* 0x000fe40008000000 */
[----:B------:R-:W-:Y:S01]  /*7a10*/  @!UP1 UMOV UR4, UR9 ;  /* 0x0000000900049c82 */ /* 0x000fe20008000000 */
[----:B--2---:R-:W-:Y:S02]  /*7a20*/  @!UP1 USHF.R.U32.HI UR6, URZ, UR10, UR6 ;  /* 0x0000000aff069299 */ /* 0x004fe40008011606 */
[----:B---3--:R-:W-:Y:S02]  /*7a30*/  @!UP1 UISETP.NE.AND UP2, UPT, UR5, 0x1, UPT ;  /* 0x000000010500988c */ /* 0x008fe4000bf45270 */
[----:B------:R-:W-:Y:S01]  /*7a40*/  @!UP1 USEL UR6, UR36, UR6, !UP0 ;  /* 0x0000000624069287 */ /* 0x000fe2000c000000 */
[----:B------:R-:W-:Y:S01]  /*7a50*/  @!P1 IMAD.IADD R0, R0, 0x1, -R5 ;  /* 0x0000000100009824 */ /* 0x000fe200078e0a05 */
[----:B------:R-:W-:Y:S01]  /*7a60*/  UISETP.GE.AND UP0, UPT, UR8, URZ, UPT ;  /* 0x000000ff0800728c */ /* 0x000fe2000bf06270 */
[----:B------:R-:W-:Y:S01]  /*7a70*/  @!P1 VIADD R7, R7, 0x1 ;  /* 0x0000000107079836 */ /* 0x000fe20000000000 */
[----:B------:R-:W-:Y:S02]  /*7a80*/  @!UP1 USHF.R.U32.HI UR4, URZ, UR13, UR4 ;  /* 0x0000000dff049299 */ /* 0x000fe40008011604 */
[----:B------:R-:W-:Y:S02]  /*7a90*/  ISETP.GE.U32.AND P2, PT, R0, R5, PT ;  /* 0x000000050000720c */ /* 0x000fe40003f46070 */
[----:B------:R-:W-:Y:S01]  /*7aa0*/  @!UP1 USEL UR7, UR37, UR4, !UP2 ;  /* 0x0000000425079287 */ /* 0x000fe2000d000000 */
[----:B------:R-:W-:Y:S01]  /*7ab0*/  @P0 SHF.R.U32.HI R0, RZ, 0x10, R81 ;  /* 0x00000010ff000819 */ /* 0x000fe20000011651 */
[----:B------:R-:W-:Y:S02]  /*7ac0*/  UISETP.NE.AND UP2, UPT, UR11, URZ, UPT ;  /* 0x000000ff0b00728c */ /* 0x000fe4000bf45270 */
[----:B------:R-:W-:Y:S01]  /*7ad0*/  @!UP1 UIADD3 UR4, UPT, UPT, -UR7, UR6, URZ ;  /* 0x0000000607049290 */ /* 0x000fe2000fffe1ff */
[----:B------:R-:W-:Y:S01]  /*7ae0*/  @P0 R2UR UR17, R0 ;  /* 0x00000000001102ca */ /* 0x000fe200000e0000 */
[----:B------:R-:W-:Y:S02]  /*7af0*/  @!UP1 UIADD3 UR6, UPT, UPT, UR7, -UR6, URZ ;  /* 0x8000000607069290 */ /* 0x000fe4000fffe0ff */
[----:B------:R-:W-:Y:S02]  /*7b00*/  @!UP1 UIMAD UR37, UR4, UR5, UR37 ;  /* 0x00000005042592a4 */ /* 0x000fe4000f8e0225 */
[----:B------:R-:W-:Y:S01]  /*7b10*/  UIADD3 UR4, UPT, UPT, -UR43, URZ, URZ ;  /* 0x000000ff2b047290 */ /* 0x000fe2000fffe1ff */
[----:B------:R-:W-:Y:S01]  /*7b20*/  @P2 VIADD R7, R7, 0x1 ;  /* 0x0000000107072836 */ /* 0x000fe20000000000 */
[----:B------:R-:W-:Y:S02]  /*7b30*/  @!UP1 UIMAD UR36, UR6, UR14, UR36 ;  /* 0x0000000e062492a4 */ /* 0x000fe4000f8e0224 */
[----:B------:R-:W-:Y:S02]  /*7b40*/  UIMAD UR5, UR56, UR4, UR22 ;  /* 0x00000004380572a4 */ /* 0x000fe4000f8e0216 */
[----:B------:R-:W-:Y:S01]  /*7b50*/  UIADD3 UR4, UPT, UPT, -UR44, URZ, URZ ;  /* 0x000000ff2c047290 */ /* 0x000fe2000fffe1ff */
[----:B------:R-:W-:Y:S01]  /*7b60*/  R2UR UR45, R7 ;  /* 0x00000000072d72ca */ /* 0x000fe200000e0000 */
[----:B------:R-:W-:Y:S01]  /*7b70*/  USHF.L.U32 UR54, UR5, 0x6, URZ ;  /* 0x0000000605367899 */ /* 0x000fe200080006ff */
[----:B------:R-:W-:Y:S01]  /*7b80*/  IMAD.U32 R110, RZ, RZ, UR17 ;  /* 0x00000011ff6e7e24 */ /* 0x000fe2000f8e00ff */
[----:B------:R-:W-:Y:S02]  /*7b90*/  UIADD3 UR17, UPT, UPT, UR52, 0x200, URZ ;  /* 0x0000020034117890 */ /* 0x000fe4000fffe0ff */
[----:B------:R-:W-:Y:S08]  /*7ba0*/  UIMAD UR43, UR16, UR4, UR43 ;  /* 0x00000004102b72a4 */ /* 0x000ff0000f8e022b */
[----:B------:R-:W-:Y:S02]  /*7bb0*/  @!UP0 UIADD3 UR45, UPT, UPT, -UR45, URZ, URZ ;  /* 0x000000ff2d2d8290 */ /* 0x000fe4000fffe1ff */
[----:B------:R-:W-:Y:S02]  /*7bc0*/  ULOP3.LUT UP0, URZ, UR17, 0x1b0, URZ, 0xc0, !UPT ;  /* 0x000001b011ff7892 */ /* 0x000fe4000f80c0ff */
[----:B------:R-:W-:Y:S04]  /*7bd0*/  @!UP2 ULOP3.LUT UR45, URZ, UR11, URZ, 0x33, !UPT ;  /* 0x0000000bff2da292 */ /* 0x000fe8000f8e33ff */
[----:B------:R-:W-:Y:S04]  /*7be0*/  UIADD3 UR6, UPT, UPT, -UR45, URZ, URZ ;  /* 0x000000ff2d067290 */ /* 0x000fe8000fffe1ff */
[----:B------:R-:W-:Y:S01]  /*7bf0*/  UIMAD UR44, UR11, UR6, UR44 ;  /* 0x000000060b2c72a4 */ /* 0x000fe2000f8e022c */
[----:B------:R-:W-:Y:S11]  /*7c00*/  BRA.U !UP0, `(.L_x_110) ;  /* 0x00000001087c7547 */ /* 0x000ff6000b800000 */
[----:B------:R-:W1:Y:S01]  /*7c10*/  LDCU.64 UR8, c[0x4][0x80] ;  /* 0x01001000ff0877ac */ /* 0x000e620008000a00 */
[----:B------:R-:W-:Y:S01]  /*7c20*/  MOV R16, 0x0 ;  /* 0x0000000000107802 */ /* 0x000fe20000000f00 */
[----:B------:R-:W-:Y:S02]  /*7c30*/  HFMA2 R12, -RZ, RZ, 0, 5.9604644775390625e-08 ;  /* 0x00000001ff0c7431 */ /* 0x000fe400000001ff */
[----:B------:R-:W-:Y:S01]  /*7c40*/  IMAD.MOV.U32 R8, RZ, RZ, 0x70 ;  /* 0x00000070ff087424 */ /* 0x000fe200078e00ff */
[----:B------:R2:W3:Y:S01]  /*7c50*/  LDC.64 R14, c[0x4][R16] ;  /* 0x01000000100e7b82 */ /* 0x0004e20000000a00 */
[----:B------:R-:W4:Y:S01]  /*7c60*/  LDCU.64 UR6, c[0x4][0x88] ;  /* 0x01001100ff0677ac */ /* 0x000f220008000a00 */
[----:B------:R-:W-:Y:S01]  /*7c70*/  IMAD.MOV.U32 R13, RZ, RZ, RZ ;  /* 0x000000ffff0d7224 */ /* 0x000fe200078e00ff */
[----:B------:R-:W2:Y:S01]  /*7c80*/  LDCU.64 UR4, c[0x4][0x8] ;  /* 0x01000100ff0477ac */ /* 0x000ea20008000a00 */
[----:B-1----:R-:W-:Y:S01]  /*7c90*/  MOV R5, UR9 ;  /* 0x0000000900057c02 */ /* 0x002fe20008000f00 */
[----:B------:R-:W-:Y:S01]  /*7ca0*/  IMAD.U32 R4, RZ, RZ, UR8 ;  /* 0x00000008ff047e24 */ /* 0x000fe2000f8e00ff */
[----:B----4-:R-:W-:Y:S01]  /*7cb0*/  MOV R7, UR7 ;  /* 0x0000000700077c02 */ /* 0x010fe20008000f00 */
[----:B------:R-:W-:Y:S01]  /*7cc0*/  IMAD.U32 R6, RZ, RZ, UR6 ;  /* 0x00000006ff067e24 */ /* 0x000fe2000f8e00ff */
[----:B--2---:R-:W-:Y:S01]  /*7cd0*/  MOV R11, UR5 ;  /* 0x00000005000b7c02 */ /* 0x004fe20008000f00 */
[----:B------:R-:W-:Y:S02]  /*7ce0*/  IMAD.U32 R10, RZ, RZ, UR4 ;  /* 0x00000004ff0a7e24 */ /* 0x000fe4000f8e00ff */
[----:B------:R-:W-:Y:S07]  /*7cf0*/  LEPC R20, `(.L_x_111) ;  /* 0x000000001014794e */ /* 0x000fee0000000000 */
[----:B---3-5:R-:W-:Y:S05]  /*7d00*/  CALL.ABS.NOINC R14 ;  /* 0x000000000e007343 */ /* 0x028fea0003c00000 */
.L_x_111:
[----:B------:R-:W1:Y:S01]  /*7d10*/  LDCU.64 UR8, c[0x4][0x80] ;  /* 0x01001000ff0877ac */ /* 0x000e620008000a00 */
[----:B------:R-:W2:Y:S01]  /*7d20*/  LDC.64 R16, c[0x4][R16] ;  /* 0x0100000010107b82 */ /* 0x000ea20000000a00 */
[----:B------:R-:W-:Y:S02]  /*7d30*/  HFMA2 R12, -RZ, RZ, 0, 5.9604644775390625e-08 ;  /* 0x00000001ff0c7431 */ /* 0x000fe400000001ff */
[----:B------:R-:W-:Y:S02]  /*7d40*/  IMAD.MOV.U32 R8, RZ, RZ, 0x70 ;  /* 0x00000070ff087424 */ /* 0x000fe400078e00ff */
[----:B------:R-:W-:Y:S01]  /*7d50*/  IMAD.MOV.U32 R13, RZ, RZ, RZ ;  /* 0x000000ffff0d7224 */ /* 0x000fe200078e00ff */
[----:B------:R-:W3:Y:S01]  /*7d60*/  LDCU.64 UR6, c[0x4][0x88] ;  /* 0x01001100ff0677ac */ /* 0x000ee20008000a00 */
[----:B------:R-:W4:Y:S01]  /*7d70*/  LDCU.64 UR4, c[0x4][0x8] ;  /* 0x01000100ff0477ac */ /* 0x000f220008000a00 */
[----:B-1----:R-:W-:Y:S02]  /*7d80*/  MOV R4, UR8 ;  /* 0x0000000800047c02 */ /* 0x002fe40008000f00 */
[----:B------:R-:W-:Y:S02]  /*7d90*/  MOV R5, UR9 ;  /* 0x0000000900057c02 */ /* 0x000fe40008000f00 */
[----:B---3--:R-:W-:Y:S01]  /*7da0*/  MOV R7, UR7 ;  /* 0x0000000700077c02 */ /* 0x008fe20008000f00 */
[----:B------:R-:W-:Y:S01]  /*7db0*/  IMAD.U32 R6, RZ, RZ, UR6 ;  /* 0x00000006ff067e24 */ /* 0x000fe2000f8e00ff */
[----:B----4-:R-:W-:Y:S01]  /*7dc0*/  MOV R11, UR5 ;  /* 0x00000005000b7c02 */ /* 0x010fe20008000f00 */
[----:B------:R-:W-:Y:S02]  /*7dd0*/  IMAD.U32 R10, RZ, RZ, UR4 ;  /* 0x00000004ff0a7e24 */ /* 0x000fe4000f8e00ff */
[----:B------:R-:W-:Y:S07]  /*7de0*/  LEPC R20, `(.L_x_110) ;  /* 0x000000001014794e */ /* 0x000fee0000000000 */
[----:B--2---:R-:W-:Y:S05]  /*7df0*/  CALL.ABS.NOINC R16 ;  /* 0x0000000010007343 */ /* 0x004fea0003c00000 */
.L_x_110:
[----:B------:R-:W-:Y:S02]  /*7e00*/  R2UR UR4, R98 ;  /* 0x00000000620472ca */ /* 0x000fe400000e0000 */
[----:B------:R-:W-:Y:S02]  /*7e10*/  R2UR UR7, R94 ;  /* 0x000000005e0772ca */ /* 0x000fe400000e0000 */
[----:B------:R-:W-:Y:S02]  /*7e20*/  R2UR UR6, R93 ;  /* 0x000000005d0672ca */ /* 0x000fe400000e0000 */
[----:B------:R-:W-:Y:S04]  /*7e30*/  ISETP.NE.U32.AND P3, PT, R78, RZ, PT ;  /* 0x000000ff4e00720c */ /* 0x000fe80003f65070 */
[----:B------:R-:W-:Y:S03]  /*7e40*/  ISETP.NE.AND.EX P3, PT, R79, RZ, PT, P3 ;  /* 0x000000ff4f00720c */ /* 0x000fe60003f65330 */
[----:B------:R-:W-:Y:S01]  /*7e50*/  UISETP.NE.AND UP2, UPT, UR4, URZ, UPT ;  /* 0x000000ff0400728c */ /* 0x000fe2000bf45270 */
[----:B------:R-:W1:Y:S01]  /*7e60*/  LDCU.64 UR4, c[0x0][0x990] ;  /* 0x00013200ff0477ac */ /* 0x000e620008000a00 */
[----:B------:R-:W-:Y:S04]  /*7e70*/  ISETP.NE.U32.AND P2, PT, RZ, UR7, PT ;  /* 0x00000007ff007c0c */ /* 0x000fe8000bf45070 */
[----:B------:R-:W-:Y:S02]  /*7e80*/  PLOP3.LUT P4, PT, PT, PT, UP2, 0x80, 0x8 ;  /* 0x000000000008781c */ /* 0x000fe40003f8f028 */
[----:B------:R-:W-:Y:S02]  /*7e90*/  ISETP.NE.AND.EX P2, PT, RZ, UR6, PT, P2 ;  /* 0x00000006ff007c0c */ /* 0x000fe4000bf45320 */
[----:B------:R-:W-:Y:S01]  /*7ea0*/  P2R R111, PR, RZ, 0x10 ;  /* 0x00000010ff6f7803 */ /* 0x000fe20000000000 */
[----:B-1----:R-:W-:Y:S04]  /*7eb0*/  UISETP.NE.U32.AND UP0, UPT, UR4, URZ, UPT ;  /* 0x000000ff0400728c */ /* 0x002fe8000bf05070 */
[----:B------:R-:W-:Y:S02]  /*7ec0*/  UISETP.NE.AND.EX UP1, UPT, UR5, URZ, UPT, UP0 ;  /* 0x000000ff0500728c */ /* 0x000fe4000bf25300 */
[----:B------:R-:W-:Y:S02]  /*7ed0*/  UPLOP3.LUT UP0, UPT, UPT, UPT, UPT, 0x40, 0x4 ;  /* 0x000000000004789c */ /* 0x000fe40003f0e870 */
[----:B------:R-:W-:Y:S06]  /*7ee0*/  @UP2 UPLOP3.LUT UP0, UPT, UPT, UPT, UP1, 0x80, 0x8 ;  /* 0x000000000008289c */ /* 0x000fec0003f0f010 */
[----:B------:R-:W-:Y:S01]  /*7ef0*/  PLOP3.LUT P0, PT, PT, PT, UP0, 0x80, 0x8 ;  /* 0x000000000008781c */ /* 0x000fe20003f0f008 */
[----:B------:R-:W-:Y:S01]  /*7f00*/  @!UPT UIADD3 URZ, UPT, UPT, URZ, URZ, URZ ;  /* 0x000000fffffff290 */ /* 0x000fe2000fffe0ff */
[----:B------:R-:W-:Y:S11]  /*7f10*/  BRA.U !UP1, `(.L_x_112) ;  /* 0x0000000109447547 */ /* 0x000ff6000b800000 */
[----:B------:R-:W1:Y:S01]  /*7f20*/  LDCU.64 UR8, c[0x0][0x358] ;  /* 0x00006b00ff0877ac */ /* 0x000e620008000a00 */
[----:B------:R-:W-:Y:S01]  /*7f30*/  R2UR UR6, R94 ;  /* 0x000000005e0672ca */ /* 0x000fe200000e0000 */
[----:B------:R-:W-:Y:S01]  /*7f40*/  HFMA2 R91, -RZ, RZ, 0, 5.9604644775390625e-08 ;  /* 0x00000001ff5b7431 */ /* 0x000fe200000001ff */
[----:B------:R-:W-:Y:S01]  /*7f50*/  R2UR UR5, R93 ;  /* 0x000000005d0572ca */ /* 0x000fe200000e0000 */
[----:B------:R-:W-:Y:S10]  /*7f60*/  IMAD.MOV.U32 R0, RZ, RZ, 0x1 ;  /* 0x00000001ff007424 */ /* 0x000ff400078e00ff */
[----:B------:R-:W-:Y:S04]  /*7f70*/  UISETP.NE.U32.AND UP0, UPT, UR6, URZ, UPT ;  /* 0x000000ff0600728c */ /* 0x000fe8000bf05070 */
[----:B------:R-:W-:Y:S06]  /*7f80*/  UISETP.NE.AND.EX UP0, UPT, UR5, URZ, UPT, UP0 ;  /* 0x000000ff0500728c */ /* 0x000fec000bf05300 */
[----:B------:R-:W-:Y:S05]  /*7f90*/  PLOP3.LUT P1, PT, PT, PT, UP0, 0x80, 0x8 ;  /* 0x000000000008781c */ /* 0x000fea0003f2f008 */
[----:B------:R-:W2:Y:S01]  /*7fa0*/  @UP0 LDCU.64 UR6, c[0x0][0x988] ;  /* 0x00013100ff0607ac */ /* 0x000ea20008000a00 */
[----:B------:R-:W-:Y:S07]  /*7fb0*/  @UP0 UIMAD UR4, UR50, UR4, URZ ;  /* 0x00000004320402a4 */ /* 0x000fee000f8e02ff */
[----:B------:R-:W-:Y:S01]  /*7fc0*/  @!P1 PRMT R91, R0, 0x7610, R91 ;  /* 0x00007610005b9816 */ /* 0x000fe2000000005b */
[----:B--2---:R-:W-:Y:S06]  /*7fd0*/  @UP0 UIMAD.WIDE UR4, UR4, 0x4, UR6 ;  /* 0x00000004040408a5 */ /* 0x004fec000f8e0206 */
[----:B------:R-:W-:Y:S02]  /*7fe0*/  IMAD.U32 R4, RZ, RZ, UR4 ;  /* 0x00000004ff047e24 */ /* 0x000fe4000f8e00ff */
[----:B------:R-:W-:Y:S03]  /*7ff0*/  IMAD.U32 R5, RZ, RZ, UR5 ;  /* 0x00000005ff057e24 */ /* 0x000fe6000f8e00ff */
[----:B------:R-:W2:Y:S02]  /*8000*/  @!UP0 LDCU UR4, c[0x0][0x980] ;  /* 0x00013000ff0487ac */ /* 0x000ea40008000800 */
[----:B-1---5:R1:W5:Y:S02]  /*8010*/  @P1 LDG.E R41, desc[UR8][R4.64] ;  /* 0x0000000804291981 */ /* 0x022364000c1e1900 */
[----:B-12---:R-:W-:Y:S02]  /*8020*/  @!P1 MOV R41, UR4 ;  /* 0x0000000400299c02 */ /* 0x006fe40008000f00 */
.L_x_112:
[----:B------:R-:W-:Y:S05]  /*8030*/  @!P3 BRA `(.L_x_113) ;  /* 0x000000000024b947 */ /* 0x000fea0003800000 */
[----:B------:R-:W-:Y:S01]  /*8040*/  ISETP.NE.U32.AND P1, PT, R76, RZ, PT ;  /* 0x000000ff4c00720c */ /* 0x000fe20003f25070 */
[----:B------:R-:W1:Y:S03]  /*8050*/  LDCU.64 UR4, c[0x0][0x358] ;  /* 0x00006b00ff0477ac */ /* 0x000e660008000a00 */
[----:B------:R-:W-:Y:S11]  /*8060*/  ISETP.NE.AND.EX P1, PT, R77, RZ, PT, P1 ;  /* 0x000000ff4d00720c */ /* 0x000ff60003f25310 */
[----:B------:R-:W-:Y:S02]  /*8070*/  @!UPT UIADD3 URZ, UPT, UPT, URZ, URZ, URZ ;  /* 0x000000fffffff290 */ /* 0x000fe4000fffe0ff */
[----:B------:R-:W2:Y:S01]  /*8080*/  @P1 LDC.64 R4, c[0x0][0x9a8] ;  /* 0x00026a00ff041b82 */ /* 0x000ea20000000a00 */
[----:B------:R-:W-:Y:S04]  /*8090*/  @P1 IMAD R0, R78, UR50, RZ ;  /* 0x000000324e001c24 */ /* 0x000fe8000f8e02ff */
[----:B--2---:R-:W-:Y:S05]  /*80a0*/  @P1 IMAD.WIDE R4, R0, 0x4, R4 ;  /* 0x0000000400041825 */ /* 0x004fea00078e0204 */
[----:B-1---5:R1:W5:Y:S02]  /*80b0*/  @P1 LDG.E R38, desc[UR4][R4.64] ;  /* 0x0000000404261981 */ /* 0x022364000c1e1900 */
[----:B-1----:R-:W2:Y:S02]  /*80c0*/  @!P1 LDC R38, c[0x0][0x9a0] ;  /* 0x00026800ff269b82 */ /* 0x002ea40000000800 */
.L_x_113:
[----:B-----5:R-:W-:Y:S01]  /*80d0*/  FSETP.NEU.AND P1, PT, R41, RZ, PT ;  /* 0x000000ff2900720b */ /* 0x020fe20003f2d000 */
[----:B------:R-:W-:Y:S01]  /*80e0*/  ULOP3.LUT UR4, UR58, 0x1, URZ, 0x3c, !UPT ;  /* 0x000000013a047892 */ /* 0x000fe2000f8e3cff */
[----:B------:R-:W-:Y:S01]  /*80f0*/  SEL R3, RZ, 0xffffffff, P2 ;  /* 0xffffffffff037807 */ /* 0x000fe20001000000 */
[----:B------:R-:W-:Y:S01]  /*8100*/  IMAD.U32 R113, RZ, RZ, UR53 ;  /* 0x00000035ff717e24 */ /* 0x000fe2000f8e00ff */
[----:B------:R-:W-:Y:S01]  /*8110*/  @P4 LOP3.LUT P2, RZ, R91, 0xff, RZ, 0xc0, !PT ;  /* 0x000000ff5bff4812 */ /* 0x000fe2000784c0ff */
[----:B------:R-:W-:Y:S01]  /*8120*/  IMAD.SHL.U32 R105, R100, 0x10, RZ ;  /* 0x0000001064697824 */ /* 0x000fe200078e00ff */
[----:B------:R-:W-:Y:S01]  /*8130*/  @P4 SEL R6, RZ, 0xffffffff, P1 ;  /* 0xffffffffff064807 */ /* 0x000fe20000800000 */
[----:B------:R-:W-:Y:S01]  /*8140*/  IMAD.U32 R46, RZ, RZ, UR4 ;  /* 0x00000004ff2e7e24 */ /* 0x000fe2000f8e00ff */
[----:B------:R-:W-:Y:S01]  /*8150*/  LEA R103, R36, UR52, 0x3 ;  /* 0x0000003424677c11 */ /* 0x000fe2000f8e18ff */
[----:B------:R-:W-:Y:S01]  /*8160*/  IMAD.SHL.U32 R113, R113, 0x2000, RZ ;  /* 0x0000200071717824 */ /* 0x000fe200078e00ff */
[----:B------:R-:W-:Y:S01]  /*8170*/  @P0 SEL R6, R3, R6, !P2 ;  /* 0x0000000603060207 */ /* 0x000fe20005000000 */
[----:B------:R-:W-:Y:S01]  /*8180*/  IMAD.SHL.U32 R104, R99, 0x10, RZ ;  /* 0x0000001063687824 */ /* 0x000fe200078e00ff */
[----:B------:R-:W-:Y:S01]  /*8190*/  SHF.L.U32 R4, R89, 0x1f, RZ ;  /* 0x0000001f59047819 */ /* 0x000fe200000006ff */
[----:B------:R-:W-:Y:S01]  /*81a0*/  IMAD.IADD R107, R102, 0x1, R113 ;  /* 0x00000001666b7824 */ /* 0x000fe200078e0271 */
[----:B------:R-:W-:Y:S01]  /*81b0*/  @P4 LOP3.LUT R109, R6, 0x1, RZ, 0xc0, !PT ;  /* 0x00000001066d4812 */ /* 0x000fe200078ec0ff */
[----:B------:R-:W-:Y:S01]  /*81c0*/  IMAD.U32 R6, RZ, RZ, UR53 ;  /* 0x00000035ff067e24 */ /* 0x000fe2000f8e00ff */
[----:B------:R-:W-:Y:S01]  /*81d0*/  PLOP3.LUT P0, PT, PT, PT, UP1, 0x80, 0x8 ;  /* 0x000000000008781c */ /* 0x000fe20003f0f018 */
[----:B------:R-:W-:Y:S01]  /*81e0*/  IMAD.IADD R112, R107, 0x1, R105 ;  /* 0x000000016b707824 */ /* 0x000fe200078e0269 */
[----:B------:R-:W-:Y:S01]  /*81f0*/  ISETP.NE.U32.OR P5, PT, R109, 0x1, !P4 ;  /* 0x000000016d00780c */ /* 0x000fe200067a5470 */
[----:B------:R-:W-:Y:S01]  /*8200*/  BSSY B1, `(.L_x_114) ;  /* 0x0000032000017945 */ /* 0x000fe20003800000 */
[----:B------:R-:W-:Y:S01]  /*8210*/  LEA R0, R6, UR52, 0x3 ;  /* 0x0000003406007c11 */ /* 0x000fe2000f8e18ff */
[----:B------:R-:W-:Y:S01]  /*8220*/  IMAD.MOV.U32 R114, RZ, RZ, 0x1 ;  /* 0x00000001ff727424 */ /* 0x000fe200078e00ff */
[----:B------:R-:W-:Y:S01]  /*8230*/  LOP3.LUT P2, R108, R91, 0xff, RZ, 0xc0, !PT ;  /* 0x000000ff5b6c7812 */ /* 0x000fe2000784c0ff */
[----:B------:R-:W-:Y:S01]  /*8240*/  IMAD.IADD R39, R37, 0x1, R2 ;  /* 0x0000000125277824 */ /* 0x000fe200078e0202 */
[----:B------:R-:W-:Y:S01]  /*8250*/  SEL R116, RZ, 0xffffffff, P1 ;  /* 0xffffffffff747807 */ /* 0x000fe20000800000 */
[----:B------:R-:W-:Y:S01]  /*8260*/  IMAD.U32 R115, RZ, RZ, UR53 ;  /* 0x00000035ff737e24 */ /* 0x000fe2000f8e00ff */
[----:B------:R-:W-:Y:S02]  /*8270*/  CS2R R74, SRZ ;  /* 0x00000000004a7805 */ /* 0x000fe4000001ff00 */
[----:B------:R-:W-:Y:S02]  /*8280*/  CS2R R72, SRZ ;  /* 0x0000000000487805 */ /* 0x000fe4000001ff00 */
[----:B------:R-:W-:Y:S02]  /*8290*/  CS2R R66, SRZ ;  /* 0x0000000000427805 */ /* 0x000fe4000001ff00 */
[----:B------:R-:W-:Y:S02]  /*82a0*/  @P0 SEL R116, R3, R116, !P2 ;  /* 0x0000007403740207 */ /* 0x000fe40005000000 */
[----:B------:R-:W-:Y:S02]  /*82b0*/  CS2R R64, SRZ ;  /* 0x0000000000407805 */ /* 0x000fe4000001ff00 */
[----:B------:R-:W-:Y:S02]  /*82c0*/  @P5 SHF.L.U32 R5, R46, 0x1f, RZ ;  /* 0x0000001f2e055819 */ /* 0x000fe400000006ff */
[----:B------:R-:W-:Y:S02]  /*82d0*/  CS2R R58, SRZ ;  /* 0x00000000003a7805 */ /* 0x000fe4000001ff00 */
[----:B------:R-:W-:Y:S02]  /*82e0*/  CS2R R56, SRZ ;  /* 0x0000000000387805 */ /* 0x000fe4000001ff00 */
[----:B------:R-:W-:Y:S01]  /*82f0*/  CS2R R50, SRZ ;  /* 0x0000000000327805 */ /* 0x000fe2000001ff00 */
[----:B------:R-:W1:Y:S01]  /*8300*/  @P5 SYNCS.PHASECHK.TRANS64.TRYWAIT P4, [R0+URZ+0x140], R5 ;  /* 0x00014005000055a7 */ /* 0x000e6200080811ff */
[----:B------:R-:W-:Y:S01]  /*8310*/  CS2R R48, SRZ ;  /* 0x0000000000307805 */ /* 0x000fe2000001ff00 */
[----:B------:R-:W-:Y:S01]  /*8320*/  IMAD.IADD R106, R107, 0x1, R104 ;  /* 0x000000016b6a7824 */ /* 0x000fe200078e0268 */
[----:B------:R-:W-:Y:S01]  /*8330*/  LOP3.LUT R116, R116, 0x1, RZ, 0xc0, !PT ;  /* 0x0000000174747812 */ /* 0x000fe200078ec0ff */
[----:B------:R-:W-:Y:S01]  /*8340*/  IMAD.IADD R47, R101, 0x1, R112 ;  /* 0x00000001652f7824 */ /* 0x000fe200078e0270 */
[----:B------:R3:W4:Y:S01]  /*8350*/  SYNCS.PHASECHK.TRANS64.TRYWAIT P3, [R103+URZ+0x190], R4 ;  /* 0x00019004670075a7 */ /* 0x00072200080611ff */
[----:B-1----:R-:W-:Y:S01]  /*8360*/  @P5 SEL R114, RZ, 0x1, !P4 ;  /* 0x00000001ff725807 */ /* 0x002fe20006000000 */
[----:B---3--:R-:W-:Y:S06]  /*8370*/  @!P5 BRA `(.L_x_115) ;  /* 0x000000000068d947 */ /* 0x008fec0003800000 */
[----:B------:R-:W-:Y:S01]  /*8380*/  ISETP.NE.AND P1, PT, R114, RZ, PT ;  /* 0x000000ff7200720c */ /* 0x000fe20003f25270 */
[----:B------:R-:W-:Y:S01]  /*8390*/  BSSY B0, `(.L_x_116) ;  /* 0x000000e000007945 */ /* 0x000fe20003800000 */
[----:B------:R-:W-:Y:S02]  /*83a0*/  ISETP.NE.U32.AND P0, PT, R116, 0x1, PT ;  /* 0x000000017400780c */ /* 0x000fe40003f05070 */
[----:B------:R-:W-:Y:S02]  /*83b0*/  CS2R R50, SRZ ;  /* 0x0000000000327805 */ /* 0x000fe4000001ff00 */
[----:B------:R-:W-:Y:S02]  /*83c0*/  CS2R R48, SRZ ;  /* 0x0000000000307805 */ /* 0x000fe4000001ff00 */
[----:B------:R-:W-:Y:S02]  /*83d0*/  CS2R R58, SRZ ;  /* 0x00000000003a7805 */ /* 0x000fe4000001ff00 */
[----:B------:R-:W-:Y:S02]  /*83e0*/  CS2R R56, SRZ ;  /* 0x0000000000387805 */ /* 0x000fe4000001ff00 */
[----:B------:R-:W-:Y:S02]  /*83f0*/  CS2R R66, SRZ ;  /* 0x0000000000427805 */ /* 0x000fe4000001ff00 */
[----:B------:R-:W-:Y:S02]  /*8400*/  CS2R R64, SRZ ;  /* 0x0000000000407805 */ /* 0x000fe4000001ff00 */
[----:B------:R-:W-:Y:S02]  /*8410*/  CS2R R74, SRZ ;  /* 0x00000000004a7805 */ /* 0x000fe4000001ff00 */
[----:B------:R-:W-:Y:S01]  /*8420*/  CS2R R72, SRZ ;  /* 0x0000000000487805 */ /* 0x000fe2000001ff00 */
[----:B------:R-:W-:Y:S06]  /*8430*/  @P1 BRA `(.L_x_117) ;  /* 0x00000000000c1947 */ /* 0x000fec0003800000 */
[----:B------:R-:W-:Y:S04]  /*8440*/  SHF.L.U32 R3, R46, 0x1f, RZ ;  /* 0x0000001f2e037819 */ /* 0x000fe800000006ff */
[----:B------:R-:W1:Y:S02]  /*8450*/  SYNCS.PHASECHK.TRANS64.TRYWAIT P1, [R0+URZ+0x140], R3 ;  /* 0x00014003000075a7 */ /* 0x000e6400080211ff */
[----:B-1----:R-:W-:Y:S05]  /*8460*/  @!P1 BRA `(.L_x_118) ;  /* 0x0000002800c09947 */ /* 0x002fea0003800000 */
.L_x_117:
[----:B------:R-:W-:Y:S05]  /*8470*/  BSYNC B0 ;  /* 0x0000000000007941 */ /* 0x000fea0003800000 */
.L_x_116:
[----:B------:R3:W1:Y:S01]  /*8480*/  @P0 LDS.128 R48, [R107] ;  /* 0x000000006b300984 */ /* 0x0006620000000c00 */
[----:B------:R-:W-:Y:S03]  /*8490*/  UIADD3 UR4, UPT, UPT, UR53, 0x1, URZ ;  /* 0x0000000135047890 */ /* 0x000fe6000fffe0ff */
[----:B------:R3:W1:Y:S01]  /*84a0*/  @P0 LDS.128 R56, [R112+0x10] ;  /* 0x0000100070380984 */ /* 0x0006620000000c00 */
[----:B------:R-:W-:Y:S03]  /*84b0*/  UISETP.NE.AND UP0, UPT, UR4, 0x3, UPT ;  /* 0x000000030400788c */ /* 0x000fe6000bf05270 */
[----:B------:R3:W1:Y:S01]  /*84c0*/  @P0 LDS.128 R64, [R106+0x20] ;  /* 0x000020006a400984 */ /* 0x0006620000000c00 */
[----:B------:R-:W-:Y:S02]  /*84d0*/  USEL UR5, URZ, 0x1, UP0 ;  /* 0x00000001ff057887 */ /* 0x000fe40008000000 */
[----:B------:R-:W-:Y:S01]  /*84e0*/  USEL UR4, UR4, URZ, UP0 ;  /* 0x000000ff04047287 */ /* 0x000fe20008000000 */
[----:B------:R3:W1:Y:S03]  /*84f0*/  @P0 LDS.128 R72, [R47+0x10] ;  /* 0x000010002f480984 */ /* 0x0006660000000c00 */
[----:B------:R-:W-:Y:S02]  /*8500*/  LOP3.LUT R46, R46, UR5, RZ, 0x3c, !PT ;  /* 0x000000052e2e7c12 */ /* 0x000fe4000f8e3cff */
[----:B------:R-:W-:Y:S02]  /*8510*/  MOV R115, UR4 ;  /* 0x0000000400737c02 */ /* 0x000fe40008000f00 */
.L_x_115:
[----:B------:R-:W-:Y:S05]  /*8520*/  BSYNC B1 ;  /* 0x0000000000017941 */ /* 0x000fea0003800000 */
.L_x_114:
[----:B-1----:R-:W-:Y:S04]  /*8530*/  SHF.R.U32.HI R3, RZ, 0x15, R39 ;  /* 0x00000015ff037819 */ /* 0x002fe80000011627 */
[----:B------:R-:W-:Y:S01]  /*8540*/  LOP3.LUT P0, RZ, R3, 0x3, R92, 0x48, !PT ;  /* 0x0000000303ff7812 */ /* 0x000fe2000780485c */
[----:B------:R-:W-:Y:S01]  /*8550*/  @!UPT UIADD3 URZ, UPT, UPT, URZ, URZ, URZ ;  /* 0x000000fffffff290 */ /* 0x000fe2000fffe0ff */
[----:B----4-:R-:W-:Y:S11]  /*8560*/  @P3 BRA `(.L_x_119) ;  /* 0x0000000000083947 */ /* 0x010ff60003800000 */
[----:B------:R-:W1:Y:S02]  /*8570*/  SYNCS.PHASECHK.TRANS64.TRYWAIT P1, [R103+URZ+0x190], R4 ;  /* 0x00019004670075a7 */ /* 0x000e6400080211ff */
[----:B-1----:R-:W-:Y:S05]  /*8580*/  @!P1 BRA `(.L_x_120) ;  /* 0x00000028008c9947 */ /* 0x002fea0003800000 */
.L_x_119:
[----:B------:R-:W-:Y:S05]  /*8590*/  @!P0 BRA `(.L_x_121) ;  /* 0x0000000000408947 */ /* 0x000fea0003800000 */
[----:B------:R-:W4:Y:S01]  /*85a0*/  LDCU.64 UR8, c[0x4][0x70] ;  /* 0x01000e00ff0877ac */ /* 0x000f220008000a00 */
[----:B------:R-:W-:Y:S01]  /*85b0*/  MOV R3, 0x0 ;  /* 0x0000000000037802 */ /* 0x000fe20000000f00 */
[----:B------:R-:W-:Y:S02]  /*85c0*/  HFMA2 R12, -RZ, RZ, 0, 5.9604644775390625e-08 ;  /* 0x00000001ff0c7431 */ /* 0x000fe400000001ff */
[----:B------:R-:W-:Y:S02]  /*85d0*/  IMAD.MOV.U32 R8, RZ, RZ, 0x192 ;  /* 0x00000192ff087424 */ /* 0x000fe400078e00ff */
[----:B------:R-:W-:Y:S01]  /*85e0*/  IMAD.MOV.U32 R13, RZ, RZ, RZ ;  /* 0x000000ffff0d7224 */ /* 0x000fe200078e00ff */
[----:B------:R-:W5:Y:S01]  /*85f0*/  LDCU.64 UR6, c[0x4][0x78] ;  /* 0x01000f00ff0677ac */ /* 0x000f620008000a00 */
[----:B------:R-:W2:Y:S01]  /*8600*/  LDC.64 R2, c[0x4][R3] ;  /* 0x0100000003027b82 */ /* 0x000ea20000000a00 */
[----:B------:R-:W3:Y:S01]  /*8610*/  LDCU.64 UR4, c[0x4][0x10] ;  /* 0x01000200ff0477ac */ /* 0x000ee20008000a00 */
[----:B----4-:R-:W-:Y:S01]  /*8620*/  MOV R5, UR9 ;  /* 0x0000000900057c02 */ /* 0x010fe20008000f00 */
[----:B-1----:R-:W-:Y:S01]  /*8630*/  IMAD.U32 R4, RZ, RZ, UR8 ;  /* 0x00000008ff047e24 */ /* 0x002fe2000f8e00ff */
[----:B-----5:R-:W-:Y:S01]  /*8640*/  MOV R7, UR7 ;  /* 0x0000000700077c02 */ /* 0x020fe20008000f00 */
[----:B------:R-:W-:Y:S01]  /*8650*/  IMAD.U32 R6, RZ, RZ, UR6 ;  /* 0x00000006ff067e24 */ /* 0x000fe2000f8e00ff */
[----:B---3--:R-:W-:Y:S01]  /*8660*/  MOV R11, UR5 ;  /* 0x00000005000b7c02 */ /* 0x008fe20008000f00 */
[----:B------:R-:W-:Y:S02]  /*8670*/  IMAD.U32 R10, RZ, RZ, UR4 ;  /* 0x00000004ff0a7e24 */ /* 0x000fe4000f8e00ff */
[----:B------:R-:W-:Y:S07]  /*8680*/  LEPC R20, `(.L_x_121) ;  /* 0x000000001014794e */ /* 0x000fee0000000000 */
[----:B--2---:R-:W-:Y:S05]  /*8690*/  CALL.ABS.NOINC R2 ;  /* 0x0000000002007343 */ /* 0x004fea0003c00000 */
.L_x_121:
[C---:B------:R-:W-:Y:S01]  /*86a0*/  SHF.L.U32 R40, R48.reuse, 0x10, RZ ;  /* 0x0000001030287819 */ /* 0x040fe200000006ff */
[----:B------:R-:W-:Y:S05]  /*86b0*/  WARPSYNC.ALL ;  /* 0x0000000000007948 */ /* 0x000fea0003800000 */
[----:B------:R-:W-:Y:S01]  /*86c0*/  R2UR UR4, R39 ;  /* 0x00000000270472ca */ /* 0x000fe200000e0000 */
[----:B------:R-:W-:Y:S01]  /*86d0*/  BSSY.RECONVERGENT B0, `(.L_x_122) ;  /* 0x0000087000007945 */ /* 0x000fe20003800200 */
[----:B------:R-:W-:Y:S02]  /*86e0*/  LOP3.LUT R43, R48, 0xffff0000, RZ, 0xc0, !PT ;  /* 0xffff0000302b7812 */ /* 0x000fe400078ec0ff */
[----:B------:R-:W-:Y:S02]  /*86f0*/  LOP3.LUT R42, R49, 0xffff0000, RZ, 0xc0, !PT ;  /* 0xffff0000312a7812 */ /* 0x000fe400078ec0ff */
[----:B------:R-:W-:Y:S02]  /*8700*/  SHF.L.U32 R45, R51, 0x10, RZ ;  /* 0x00000010332d7819 */ /* 0x000fe400000006ff */
[----:B------:R-:W-:Y:S02]  /*8710*/  LOP3.LUT R44, R75, 0xffff0000, RZ, 0xc0, !PT ;  /* 0xffff00004b2c7812 */ /* 0x000fe400078ec0ff */
[----:B------:R-:W-:Y:S03]  /*8720*/  ISETP.NE.AND P1, PT, R90, RZ, PT ;  /* 0x000000ff5a00720c */ /* 0x000fe60003f25270 */
[----:B-1----:R-:W2:Y:S02]  /*8730*/  LDTM.x32 R4, tmem[UR4] ;  /* 0x00000004000479ee */ /* 0x002ea400082c0000 */
[C---:B--2---:R-:W-:Y:S01]  /*8740*/  FMUL R0, R38.reuse, R4 ;  /* 0x0000000426007220 */ /* 0x044fe20000400000 */
[C---:B------:R-:W-:Y:S01]  /*8750*/  FMUL R2, R38.reuse, R5 ;  /* 0x0000000526027220 */ /* 0x040fe20000400000 */
[C---:B------:R-:W-:Y:S01]  /*8760*/  FMUL R3, R38.reuse, R6 ;  /* 0x0000000626037220 */ /* 0x040fe20000400000 */
[----:B------:R-:W-:Y:S01]  /*8770*/  FMUL R7, R38, R7 ;  /* 0x0000000726077220 */ /* 0x000fe20000400000 */
[----:B------:R-:W-:Y:S01]  /*8780*/  FFMA R0, R41, R40, R0 ;  /* 0x0000002829007223 */ /* 0x000fe20000000000 */
[----:B------:R-:W-:Y:S01]  /*8790*/  SHF.L.U32 R40, R49, 0x10, RZ ;  /* 0x0000001031287819 */ /* 0x000fe200000006ff */
[C---:B------:R-:W-:Y:S01]  /*87a0*/  FFMA R2, R41.reuse, R43, R2 ;  /* 0x0000002b29027223 */ /* 0x040fe20000000002 */
[----:B------:R-:W-:Y:S01]  /*87b0*/  SHF.L.U32 R43, R50, 0x10, RZ ;  /* 0x00000010322b7819 */ /* 0x000fe200000006ff */
[C---:B------:R-:W-:Y:S01]  /*87c0*/  FMUL R4, R38.reuse, R8 ;  /* 0x0000000826047220 */ /* 0x040fe20000400000 */
[----:B------:R-:W-:Y:S01]  /*87d0*/  FMUL R5, R38, R9 ;  /* 0x0000000926057220 */ /* 0x000fe20000400000 */
[C---:B------:R-:W-:Y:S01]  /*87e0*/  FFMA R3, R41.reuse, R40, R3 ;  /* 0x0000002829037223 */ /* 0x040fe20000000003 */
[----:B------:R-:W-:Y:S01]  /*87f0*/  LOP3.LUT R40, R50, 0xffff0000, RZ, 0xc0, !PT ;  /* 0xffff000032287812 */ /* 0x000fe200078ec0ff */
[----:B------:R-:W-:Y:S01]  /*8800*/  FFMA R7, R41, R42, R7 ;  /* 0x0000002a29077223 */ /* 0x000fe20000000007 */
[----:B------:R-:W-:Y:S01]  /*8810*/  LOP3.LUT R42, R51, 0xffff0000, RZ, 0xc0, !PT ;  /* 0xffff0000332a7812 */ /* 0x000fe200078ec0ff */
[----:B------:R-:W-:Y:S01]  /*8820*/  FMUL R6, R38, R10 ;  /* 0x0000000a26067220 */ /* 0x000fe20000400000 */
[----:B------:R-:W-:Y:S01]  /*8830*/  F2FP.BF16.F32.PACK_AB R52, R2, R0 ;  /* 0x000000000234723e */ /* 0x000fe200000010ff */
[----:B------:R-:W-:Y:S01]  /*8840*/  FMUL R11, R38, R11 ;  /* 0x0000000b260b7220 */ /* 0x000fe20000400000 */
[----:B------:R-:W-:Y:S01]  /*8850*/  F2FP.BF16.F32.PACK_AB R53, R7, R3 ;  /* 0x000000030735723e */ /* 0x000fe200000010ff */
[----:B------:R-:W-:Y:S01]  /*8860*/  FFMA R4, R41, R43, R4 ;  /* 0x0000002b29047223 */ /* 0x000fe20000000004 */
[----:B------:R-:W-:Y:S01]  /*8870*/  SHF.L.U32 R43, R57, 0x10, RZ ;  /* 0x00000010392b7819 */ /* 0x000fe200000006ff */
[C---:B------:R-:W-:Y:S01]  /*8880*/  FFMA R5, R41.reuse, R40, R5 ;  /* 0x0000002829057223 */ /* 0x040fe20000000005 */
[C---:B------:R-:W-:Y:S01]  /*8890*/  SHF.L.U32 R40, R56.reuse, 0x10, RZ ;  /* 0x0000001038287819 */ /* 0x040fe200000006ff */
[----:B------:R-:W-:Y:S01]  /*88a0*/  FFMA R6, R41, R45, R6 ;  /* 0x0000002d29067223 */ /* 0x000fe20000000006 */
[----:B------:R-:W-:Y:S01]  /*88b0*/  SHF.L.U32 R45, R59, 0x10, RZ ;  /* 0x000000103b2d7819 */ /* 0x000fe200000006ff */
[----:B------:R-:W-:Y:S01]  /*88c0*/  FFMA R11, R41, R42, R11 ;  /* 0x0000002a290b7223 */ /* 0x000fe2000000000b */
[----:B------:R-:W-:Y:S01]  /*88d0*/  LOP3.LUT R42, R56, 0xffff0000, RZ, 0xc0, !PT ;  /* 0xffff0000382a7812 */ /* 0x000fe200078ec0ff */
[C---:B------:R-:W-:Y:S01]  /*88e0*/  FMUL R8, R38.reuse, R12 ;  /* 0x0000000c26087220 */ /* 0x040fe20000400000 */
[----:B------:R-:W-:Y:S01]  /*88f0*/  F2FP.BF16.F32.PACK_AB R54, R5, R4 ;  /* 0x000000040536723e */ /* 0x000fe200000010ff */
[C---:B------:R-:W-:Y:S01]  /*8900*/  FMUL R9, R38.reuse, R13 ;  /* 0x0000000d26097220 */ /* 0x040fe20000400000 */
[----:B------:R-:W-:Y:S01]  /*8910*/  F2FP.BF16.F32.PACK_AB R55, R11, R6 ;  /* 0x000000060b37723e */ /* 0x000fe200000010ff */
[----:B------:R-:W-:Y:S01]  /*8920*/  FMUL R10, R38, R14 ;  /* 0x0000000e260a7220 */ /* 0x000fe20000400000 */
[----:B------:R-:W-:Y:S01]  /*8930*/  FFMA R8, R41, R40, R8 ;  /* 0x0000002829087223 */ /* 0x000fe20000000008 */
[----:B------:R-:W-:Y:S01]  /*8940*/  LOP3.LUT R40, R57, 0xffff0000, RZ, 0xc0, !PT ;  /* 0xffff000039287812 */ /* 0x000fe200078ec0ff */
[C---:B------:R-:W-:Y:S01]  /*8950*/  FFMA R9, R41.reuse, R42, R9 ;  /* 0x0000002a29097223 */ /* 0x040fe20000000009 */
[----:B------:R-:W-:Y:S01]  /*8960*/  LOP3.LUT R42, R58, 0xffff0000, RZ, 0xc0, !PT ;  /* 0xffff00003a2a7812 */ /* 0x000fe200078ec0ff */
[----:B------:R-:W-:Y:S01]  /*8970*/  FMUL R15, R38, R15 ;  /* 0x0000000f260f7220 */ /* 0x000fe20000400000 */
[----:B------:R-:W-:Y:S01]  /*8980*/  FFMA R10, R41, R43, R10 ;  /* 0x0000002b290a7223 */ /* 0x000fe2000000000a */
[----:B------:R-:W-:Y:S01]  /*8990*/  SHF.L.U32 R43, R58, 0x10, RZ ;  /* 0x000000103a2b7819 */ /* 0x000fe200000006ff */
[C---:B------:R-:W-:Y:S01]  /*89a0*/  FMUL R12, R38.reuse, R16 ;  /* 0x00000010260c7220 */ /* 0x040fe20000400000 */
[----:B------:R-:W-:Y:S01]  /*89b0*/  F2FP.BF16.F32.PACK_AB R60, R9, R8 ;  /* 0x00000008093c723e */ /* 0x000fe200000010ff */
[----:B------:R-:W-:Y:S01]  /*89c0*/  FFMA R15, R41, R40, R15 ;  /* 0x00000028290f7223 */ /* 0x000fe2000000000f */
[----:B------:R-:W-:Y:S01]  /*89d0*/  LOP3.LUT R40, R59, 0xffff0000, RZ, 0xc0, !PT ;  /* 0xffff00003b287812 */ /* 0x000fe200078ec0ff */
[C---:B------:R-:W-:Y:S01]  /*89e0*/  FMUL R13, R38.reuse, R17 ;  /* 0x00000011260d7220 */ /* 0x040fe20000400000 */
[C---:B------:R-:W-:Y:S01]  /*89f0*/  FMUL R14, R38.reuse, R18 ;  /* 0x00000012260e7220 */ /* 0x040fe20000400000 */
[----:B------:R-:W-:Y:S01]  /*8a00*/  FMUL R19, R38, R19 ;  /* 0x0000001326137220 */ /* 0x000fe20000400000 */
[----:B------:R-:W-:Y:S01]  /*8a10*/  F2FP.BF16.F32.PACK_AB R61, R15, R10 ;  /* 0x0000000a0f3d723e */ /* 0x000fe200000010ff */
[C---:B------:R-:W-:Y:S01]  /*8a20*/  FFMA R12, R41.reuse, R43, R12 ;  /* 0x0000002b290c7223 */ /* 0x040fe2000000000c */
[C---:B------:R-:W-:Y:S01]  /*8a30*/  SHF.L.U32 R43, R64.reuse, 0x10, RZ ;  /* 0x00000010402b7819 */ /* 0x040fe200000006ff */
[----:B------:R-:W-:Y:S01]  /*8a40*/  FFMA R13, R41, R42, R13 ;  /* 0x0000002a290d7223 */ /* 0x000fe2000000000d */
[----:B------:R-:W-:Y:S01]  /*8a50*/  LOP3.LUT R42, R65, 0xffff0000, RZ, 0xc0, !PT ;  /* 0xffff0000412a7812 */ /* 0x000fe200078ec0ff */
[----:B------:R-:W-:Y:S01]  /*8a60*/  FFMA R14, R41, R45, R14 ;  /* 0x0000002d290e7223 */ /* 0x000fe2000000000e */
[----:B------:R-:W-:Y:S01]  /*8a70*/  SHF.L.U32 R45, R65, 0x10, RZ ;  /* 0x00000010412d7819 */ /* 0x000fe200000006ff */
[----:B------:R1:W-:Y:S01]  /*8a80*/  STS.128 [R107], R52 ;  /* 0x000000346b007388 */ /* 0x0003e20000000c00 */
[----:B------:R-:W-:Y:S01]  /*8a90*/  F2FP.BF16.F32.PACK_AB R62, R13, R12 ;  /* 0x0000000c0d3e723e */ /* 0x000fe200000010ff */
[----:B------:R-:W-:Y:S01]  /*8aa0*/  FFMA R19, R41, R40, R19 ;  /* 0x0000002829137223 */ /* 0x000fe20000000013 */
[----:B------:R-:W-:Y:S01]  /*8ab0*/  LOP3.LUT R40, R64, 0xffff0000, RZ, 0xc0, !PT ;  /* 0xffff000040287812 */ /* 0x000fe200078ec0ff */
[C---:B------:R-:W-:Y:S01]  /*8ac0*/  FMUL R16, R38.reuse, R20 ;  /* 0x0000001426107220 */ /* 0x040fe20000400000 */
[C---:B------:R-:W-:Y:S01]  /*8ad0*/  FMUL R17, R38.reuse, R21 ;  /* 0x0000001526117220 */ /* 0x040fe20000400000 */
[C---:B------:R-:W-:Y:S01]  /*8ae0*/  FMUL R18, R38.reuse, R22 ;  /* 0x0000001626127220 */ /* 0x040fe20000400000 */
[----:B------:R-:W-:Y:S01]  /*8af0*/  F2FP.BF16.F32.PACK_AB R63, R19, R14 ;  /* 0x0000000e133f723e */ /* 0x000fe200000010ff */
[----:B------:R-:W-:Y:S01]  /*8b00*/  FMUL R23, R38, R23 ;  /* 0x0000001726177220 */ /* 0x000fe20000400000 */
[----:B------:R-:W-:Y:S01]  /*8b10*/  FFMA R16, R41, R43, R16 ;  /* 0x0000002b29107223 */ /* 0x000fe20000000010 */
[----:B------:R-:W-:Y:S01]  /*8b20*/  SHF.L.U32 R43, R67, 0x10, RZ ;  /* 0x00000010432b7819 */ /* 0x000fe200000006ff */
[C---:B------:R-:W-:Y:S01]  /*8b30*/  FFMA R17, R41.reuse, R40, R17 ;  /* 0x0000002829117223 */ /* 0x040fe20000000011 */
[----:B------:R1:W-:Y:S01]  /*8b40*/  STS.128 [R112+0x10], R60 ;  /* 0x0000103c70007388 */ /* 0x0003e20000000c00 */
        /* <DEDUP_REMOVED lines=8> */
[C---:B------:R-:W-:Y:S01]  /*8bd0*/  FMUL R22, R38.reuse, R26 ;  /* 0x0000001a26167220 */ /* 0x040fe20000400000 */
[----:B------:R-:W-:Y:S01]  /*8be0*/  FFMA R20, R41, R40, R20 ;  /* 0x0000002829147223 */ /* 0x000fe20000000014 */
[----:B------:R-:W-:Y:S01]  /*8bf0*/  LOP3.LUT R40, R67, 0xffff0000, RZ, 0xc0, !PT ;  /* 0xffff000043287812 */ /* 0x000fe200078ec0ff */
[C---:B------:R-:W-:Y:S01]  /*8c00*/  FFMA R21, R41.reuse, R42, R21 ;  /* 0x0000002a29157223 */ /* 0x040fe20000000015 */
[C---:B------:R-:W-:Y:S01]  /*8c10*/  FFMA R22, R41.reuse, R43, R22 ;  /* 0x0000002b29167223 */ /* 0x040fe20000000016 */
[----:B------:R-:W-:Y:S01]  /*8c20*/  FMUL R27, R38, R27 ;  /* 0x0000001b261b7220 */ /* 0x000fe20000400000 */
[----:B------:R-:W-:Y:S01]  /*8c30*/  SHF.L.U32 R43, R72, 0x10, RZ ;  /* 0x00000010482b7819 */ /* 0x000fe200000006ff */
[----:B------:R-:W-:Y:S01]  /*8c40*/  FMUL R24, R38, R28 ;  /* 0x0000001c26187220 */ /* 0x000fe20000400000 */
[----:B------:R-:W-:Y:S01]  /*8c50*/  LOP3.LUT R42, R72, 0xffff0000, RZ, 0xc0, !PT ;  /* 0xffff0000482a7812 */ /* 0x000fe200078ec0ff */
[C---:B------:R-:W-:Y:S01]  /*8c60*/  FMUL R25, R38.reuse, R29 ;  /* 0x0000001d26197220 */ /* 0x040fe20000400000 */
[C---:B------:R-:W-:Y:S01]  /*8c70*/  FMUL R26, R38.reuse, R30 ;  /* 0x0000001e261a7220 */ /* 0x040fe20000400000 */
[C---:B------:R-:W-:Y:S01]  /*8c80*/  FFMA R27, R41.reuse, R40, R27 ;  /* 0x00000028291b7223 */ /* 0x040fe2000000001b */
[----:B------:R-:W-:Y:S01]  /*8c90*/  FFMA R24, R41, R43, R24 ;  /* 0x0000002b29187223 */ /* 0x000fe20000000018 */
[----:B------:R-:W-:Y:S01]  /*8ca0*/  LOP3.LUT R40, R73, 0xffff0000, RZ, 0xc0, !PT ;  /* 0xffff000049287812 */ /* 0x000fe200078ec0ff */
[C---:B------:R-:W-:Y:S01]  /*8cb0*/  FFMA R25, R41.reuse, R42, R25 ;  /* 0x0000002a29197223 */ /* 0x040fe20000000019 */
[----:B------:R-:W-:Y:S01]  /*8cc0*/  FMUL R31, R38, R31 ;  /* 0x0000001f261f7220 */ /* 0x000fe20000400000 */
[----:B------:R-:W-:Y:S01]  /*8cd0*/  SHF.L.U32 R43, R74, 0x10, RZ ;  /* 0x000000104a2b7819 */ /* 0x000fe200000006ff */
[----:B------:R-:W-:Y:S01]  /*8ce0*/  FFMA R26, R41, R45, R26 ;  /* 0x0000002d291a7223 */ /* 0x000fe2000000001a */
[----:B------:R-:W-:Y:S01]  /*8cf0*/  FMUL R28, R38, R32 ;  /* 0x00000020261c7220 */ /* 0x000fe20000400000 */
[----:B------:R-:W-:Y:S01]  /*8d00*/  LOP3.LUT R42, R74, 0xffff0000, RZ, 0xc0, !PT ;  /* 0xffff00004a2a7812 */ /* 0x000fe200078ec0ff */
[C---:B------:R-:W-:Y:S01]  /*8d10*/  FMUL R29, R38.reuse, R33 ;  /* 0x00000021261d7220 */ /* 0x040fe20000400000 */
[----:B------:R-:W-:Y:S01]  /*8d20*/  SHF.L.U32 R45, R75, 0x10, RZ ;  /* 0x000000104b2d7819 */ /* 0x000fe200000006ff */
[C---:B------:R-:W-:Y:S01]  /*8d30*/  FMUL R30, R38.reuse, R34 ;  /* 0x00000022261e7220 */ /* 0x040fe20000400000 */
[----:B------:R-:W-:Y:S01]  /*8d40*/  FFMA R31, R41, R40, R31 ;  /* 0x00000028291f7223 */ /* 0x000fe2000000001f */
[----:B------:R-:W-:Y:S01]  /*8d50*/  FMUL R35, R38, R35 ;  /* 0x0000002326237220 */ /* 0x000fe20000400000 */
[----:B------:R-:W-:Y:S01]  /*8d60*/  F2FP.BF16.F32.PACK_AB R69, R23, R18 ;  /* 0x000000121745723e */ /* 0x000fe200000010ff */
[----:B------:R-:W-:Y:S01]  /*8d70*/  FFMA R28, R41, R43, R28 ;  /* 0x0000002b291c7223 */ /* 0x000fe2000000001c */
[----:B------:R-:W-:Y:S01]  /*8d80*/  F2FP.BF16.F32.PACK_AB R70, R21, R20 ;  /* 0x000000141546723e */ /* 0x000fe200000010ff */
[----:B------:R-:W-:Y:S01]  /*8d90*/  FFMA R29, R41, R42, R29 ;  /* 0x0000002a291d7223 */ /* 0x000fe2000000001d */
[----:B------:R-:W-:Y:S01]  /*8da0*/  F2FP.BF16.F32.PACK_AB R71, R27, R22 ;  /* 0x000000161b47723e */ /* 0x000fe200000010ff */
[C---:B------:R-:W-:Y:S01]  /*8db0*/  FFMA R30, R41.reuse, R45, R30 ;  /* 0x0000002d291e7223 */ /* 0x040fe2000000001e */
[----:B------:R-:W-:Y:S01]  /*8dc0*/  FFMA R35, R41, R44, R35 ;  /* 0x0000002c29237223 */ /* 0x000fe20000000023 */
[----:B------:R-:W-:Y:S02]  /*8dd0*/  F2FP.BF16.F32.PACK_AB R84, R25, R24 ;  /* 0x000000181954723e */ /* 0x000fe400000010ff */
[----:B------:R1:W-:Y:S01]  /*8de0*/  STS.128 [R106+0x20], R68 ;  /* 0x000020446a007388 */ /* 0x0003e20000000c00 */
[----:B------:R-:W-:Y:S02]  /*8df0*/  F2FP.BF16.F32.PACK_AB R85, R31, R26 ;  /* 0x0000001a1f55723e */ /* 0x000fe400000010ff */
[----:B------:R-:W-:Y:S02]  /*8e00*/  F2FP.BF16.F32.PACK_AB R86, R29, R28 ;  /* 0x0000001c1d56723e */ /* 0x000fe400000010ff */
[----:B------:R-:W-:Y:S05]  /*8e10*/  F2FP.BF16.F32.PACK_AB R87, R35, R30 ;  /* 0x0000001e2357723e */ /* 0x000fea00000010ff */
[----:B------:R1:W-:Y:S01]  /*8e20*/  STS.128 [R47+0x10], R84 ;  /* 0x000010542f007388 */ /* 0x0003e20000000c00 */
[----:B------:R-:W-:Y:S01]  /*8e30*/  @!PT LDS RZ, [RZ] ;  /* 0x00000000fffff984 */ /* 0x000fe20000000800 */
[----:B------:R-:W-:Y:S01]  /*8e40*/  @!PT LDS RZ, [RZ] ;  /* 0x00000000fffff984 */ /* 0x000fe20000000800 */
[----:B------:R-:W-:Y:S01]  /*8e50*/  @!PT LDS RZ, [RZ] ;  /* 0x00000000fffff984 */ /* 0x000fe20000000800 */
[----:B------:R-:W-:Y:S01]  /*8e60*/  @!PT LDS RZ, [RZ] ;  /* 0x00000000fffff984 */ /* 0x000fe20000000800 */
[----:B------:R2:W-:Y:S07]  /*8e70*/  MEMBAR.ALL.CTA ;  /* 0x0000000000007992 */ /* 0x0005ee0000008000 */
[----:B--2---:R-:W2:Y:S02]  /*8e80*/  FENCE.VIEW.ASYNC.S ;  /* 0x00000000000073c6 */ /* 0x004ea40000000000 */
[----:B--2---:R-:W-:Y:S06]  /*8e90*/  BAR.SYNC.DEFER_BLOCKING 0x1, 0x80 ;  /* 0x0042000000007b1d */ /* 0x004fec0000010000 */
[----:B------:R-:W-:Y:S05]  /*8ea0*/  @P1 BRA `(.L_x_123) ;  /* 0x0000000000241947 */ /* 0x000fea0003800000 */
[----:B------:R-:W2:Y:S01]  /*8eb0*/  LDCU.64 UR6, c[0x0][0x348] ;  /* 0x00006900ff0677ac */ /* 0x000ea20008000a00 */
[----:B------:R-:W-:Y:S01]  /*8ec0*/  R2UR UR5, R113 ;  /* 0x00000000710572ca */ /* 0x000fe200000e0000 */
[----:B------:R-:W-:Y:S11]  /*8ed0*/  UMOV UR41, UR54 ;  /* 0x0000003600297c82 */ /* 0x000ff60008000000 */
[----:B------:R-:W-:Y:S01]  /*8ee0*/  @!UPT UIADD3 URZ, UPT, UPT, URZ, URZ, URZ ;  /* 0x000000fffffff290 */ /* 0x000fe2000fffe0ff */
[----:B------:R-:W-:Y:S02]  /*8ef0*/  UIADD3 UR40, UPT, UPT, UR52, 0x200, UR5 ;  /* 0x0000020034287890 */ /* 0x000fe4000fffe005 */
[----:B--2---:R-:W-:Y:S04]  /*8f00*/  UIADD3 UR4, UP0, UPT, UR6, 0x780, URZ ;  /* 0x0000078006047890 */ /* 0x004fe8000ff1e0ff */
[----:B------:R-:W-:Y:S09]  /*8f10*/  UIADD3.X UR5, UPT, UPT, URZ, UR7, URZ, UP0, !UPT ;  /* 0x00000007ff057290 */ /* 0x000ff200087fe4ff */
[----:B------:R2:W-:Y:S02]  /*8f20*/  UTMASTG.5D [UR40], [UR4] ;  /* 0x00000028040073b5 */ /* 0x0005e40008020000 */
[----:B--2---:R0:W-:Y:S02]  /*8f30*/  UTMACMDFLUSH ;  /* 0x00000000000079b7 */ /* 0x0041e40000000000 */
.L_x_123:
[----:B------:R-:W-:Y:S05]  /*8f40*/  BSYNC.RECONVERGENT B0 ;  /* 0x0000000000007941 */ /* 0x000fea0003800200 */
.L_x_122:
[----:B------:R-:W-:Y:S01]  /*8f50*/  UIADD3 UR50, UPT, UPT, UR53, 0x1, URZ ;  /* 0x0000000135327890 */ /* 0x000fe2000fffe0ff */
[----:B------:R-:W-:Y:S01]  /*8f60*/  ISETP.NE.AND P2, PT, R111, RZ, PT ;  /* 0x000000ff6f00720c */ /* 0x000fe20003f45270 */
[----:B------:R-:W-:Y:S02]  /*8f70*/  BSSY.RECONVERGENT B0, `(.L_x_124) ;  /* 0x0000006000007945 */ /* 0x000fe40003800200 */
[----:B------:R-:W-:Y:S01]  /*8f80*/  UISETP.NE.AND UP0, UPT, UR50, 0x3, UPT ;  /* 0x000000033200788c */ /* 0x000fe2000bf05270 */
[----:B------:R-:W-:Y:S03]  /*8f90*/  ISETP.NE.U32.OR P0, PT, R109, 0x1, !P2 ;  /* 0x000000016d00780c */ /* 0x000fe60005705470 */
[----:B------:R-:W-:Y:S01]  /*8fa0*/  USEL UR51, UR50, URZ, UP0 ;  /* 0x000000ff32337287 */ /* 0x000fe20008000000 */
[----:B------:R-:W-:Y:S11]  /*8fb0*/  @P1 BRA `(.L_x_125) ;  /* 0x0000000000041947 */ /* 0x000ff60003800000 */
[----:B------:R-:W-:Y:S04]  /*8fc0*/  DEPBAR.LE SB0, 0x1 ;  /* 0x000080400000791a */ /* 0x000fe80000000000 */
.L_x_125:
[----:B------:R-:W-:Y:S05]  /*8fd0*/  BSYNC.RECONVERGENT B0 ;  /* 0x0000000000007941 */ /* 0x000fea0003800200 */
.L_x_124:
[----:B------:R-:W-:Y:S01]  /*8fe0*/  BAR.SYNC.DEFER_BLOCKING 0x1, 0x80 ;  /* 0x0042000000007b1d */ /* 0x000fe20000010000 */
[----:B------:R-:W-:Y:S01]  /*8ff0*/  LEA R3, R115, UR52, 0x3 ;  /* 0x0000003473037c11 */ /* 0x000fe2000f8e18ff */
[----:B------:R-:W-:Y:S01]  /*9000*/  UISETP.NE.AND UP0, UPT, UR57, URZ, UPT ;  /* 0x000000ff3900728c */ /* 0x000fe2000bf05270 */
[----:B------:R-:W-:Y:S08]  /*9010*/  @P0 SHF.L.U32 R4, R46, 0x1f, RZ ;  /* 0x0000001f2e040819 */ /* 0x000ff000000006ff */
[----:B------:R-:W-:Y:S05]  /*9020*/  BRA.U !UP0, `(.L_x_126) ;  /* 0x0000000108287547 */ /* 0x000fea000b800000 */
[----:B------:R-:W2:Y:S01]  /*9030*/  S2R R0, SR_CgaCtaId ;  /* 0x0000000000007919 */ /* 0x000ea20000008800 */
[----:B------:R-:W-:Y:S01]  /*9040*/  ISETP.NE.U32.OR P1, PT, R109, 0x1, !P2 ;  /* 0x000000016d00780c */ /* 0x000fe20005725470 */
[----:B------:R-:W-:Y:S01]  /*9050*/  IMAD.U32 R2, RZ, RZ, UR55 ;  /* 0x00000037ff027e24 */ /* 0x000fe2000f8e00ff */
[----:B------:R-:W-:Y:S04]  /*9060*/  UIADD3 UR4, UPT, UPT, UR55, 0x1, URZ ;  /* 0x0000000137047890 */ /* 0x000fe8000fffe0ff */
[----:B------:R-:W-:Y:S04]  /*9070*/  UISETP.NE.AND UP0, UPT, UR4, 0x3, UPT ;  /* 0x000000030400788c */ /* 0x000fe8000bf05270 */
[----:B------:R-:W-:Y:S03]  /*9080*/  USEL UR55, UR4, URZ, UP0 ;  /* 0x000000ff04377287 */ /* 0x000fe60008000000 */
[----:B------:R-:W-:Y:S05]  /*9090*/  @P1 LEA R2, R2, UR52, 0x3 ;  /* 0x0000003402021c11 */ /* 0x000fea000f8e18ff */
[----:B------:R-:W-:Y:S05]  /*90a0*/  @P1 VIADD R5, R2, 0x158 ;  /* 0x0000015802051836 */ /* 0x000fea0000000000 */
[----:B--2---:R-:W-:Y:S04]  /*90b0*/  @P1 PRMT R0, R0, 0x654, R5 ;  /* 0x0000065400001816 */ /* 0x004fe80000000005 */
[----:B------:R2:W-:Y:S03]  /*90c0*/  @P1 SYNCS.ARRIVE.TRANS64.RED.A1T0 RZ, [R0+URZ], RZ ;  /* 0x000000ff00ff19a7 */ /* 0x0005e600081004ff */
.L_x_126:
[----:B------:R-:W4:Y:S01]  /*90d0*/  @P0 SYNCS.PHASECHK.TRANS64.TRYWAIT P1, [R3+URZ+0x140], R4 ;  /* 0x00014004030005a7 */ /* 0x000f2200080211ff */
[----:B------:R-:W-:Y:S01]  /*90e0*/  BSSY B1, `(.L_x_127) ;  /* 0x0000013000017945 */ /* 0x000fe20003800000 */
[----:B----4-:R-:W-:Y:S03]  /*90f0*/  @P0 SEL R114, RZ, 0x1, !P1 ;  /* 0x00000001ff720807 */ /* 0x010fe60004800000 */
[----:B------:R-:W-:Y:S05]  /*9100*/  @!P0 BRA `(.L_x_128) ;  /* 0x0000000000408947 */ /* 0x000fea0003800000 */
[----:B------:R-:W-:Y:S01]  /*9110*/  ISETP.NE.U32.AND P0, PT, R116, 0x1, PT ;  /* 0x000000017400780c */ /* 0x000fe20003f05070 */
[----:B------:R-:W-:Y:S01]  /*9120*/  BSSY B0, `(.L_x_129) ;  /* 0x000000a000007945 */ /* 0x000fe20003800000 */
[----:B------:R-:W-:Y:S11]  /*9130*/  ISETP.NE.AND P1, PT, R114, RZ, PT ;  /* 0x000000ff7200720c */ /* 0x000ff60003f25270 */
[----:B------:R-:W-:Y:S04]  /*9140*/  @P0 IMAD R115, R115, 0x2000, R102 ;  /* 0x0000200073730824 */ /* 0x000fe800078e0266 */
[----:B------:R-:W-:Y:S01]  /*9150*/  @P0 IMAD.IADD R4, R105, 0x1, R115 ;  /* 0x0000000169040824 */ /* 0x000fe200078e0273 */
[----:B------:R-:W-:Y:S03]  /*9160*/  @P0 IADD3 R2, PT, PT, R104, R115, RZ ;  /* 0x0000007368020210 */ /* 0x000fe60007ffe0ff */
[----:B--2---:R-:W-:Y:S01]  /*9170*/  @P0 IMAD.IADD R0, R101, 0x1, R4 ;  /* 0x0000000165000824 */ /* 0x004fe200078e0204 */
[----:B------:R-:W-:Y:S06]  /*9180*/  @P1 BRA `(.L_x_130) ;  /* 0x00000000000c1947 */ /* 0x000fec0003800000 */
[----:B------:R-:W-:Y:S04]  /*9190*/  SHF.L.U32 R46, R46, 0x1f, RZ ;  /* 0x0000001f2e2e7819 */ /* 0x000fe800000006ff */
[----:B------:R-:W2:Y:S02]  /*91a0*/  SYNCS.PHASECHK.TRANS64.TRYWAIT P1, [R3+URZ+0x140], R46 ;  /* 0x0001402e030075a7 */ /* 0x000ea400080211ff */
[----:B--2---:R-:W-:Y:S05]  /*91b0*/  @!P1 BRA `(.L_x_131) ;  /* 0x0000001c00949947 */ /* 0x004fea0003800000 */
.L_x_130:
[----:B------:R-:W-:Y:S05]  /*91c0*/  BSYNC B0 ;  /* 0x0000000000007941 */ /* 0x000fea0003800000 */
.L_x_129:
[----:B------:R4:W1:Y:S04]  /*91d0*/  @P0 LDS.128 R48, [R115] ;  /* 0x0000000073300984 */ /* 0x0008680000000c00 */
[----:B------:R4:W1:Y:S04]  /*91e0*/  @P0 LDS.128 R64, [R2+0x20] ;  /* 0x0000200002400984 */ /* 0x0008680000000c00 */
[----:B------:R4:W1:Y:S04]  /*91f0*/  @P0 LDS.128 R56, [R4+0x10] ;  /* 0x0000100004380984 */ /* 0x0008680000000c00 */
[----:B------:R4:W1:Y:S02]  /*9200*/  @P0 LDS.128 R72, [R0+0x10] ;  /* 0x0000100000480984 */ /* 0x0008640000000c00 */
.L_x_128:
[----:B------:R-:W-:Y:S05]  /*9210*/  BSYNC B1 ;  /* 0x0000000000017941 */ /* 0x000fea0003800000 */
.L_x_127:
[----:B--2---:R-:W-:Y:S05]  /*9220*/  VIADD R3, R39, 0x20 ;  /* 0x0000002027037836 */ /* 0x004fea0000000000 */
[----:B------:R-:W-:Y:S04]  /*9230*/  SHF.R.U32.HI R3, RZ, 0x15, R3 ;  /* 0x00000015ff037819 */ /* 0x000fe80000011603 */
[----:B------:R-:W-:Y:S11]  /*9240*/  LOP3.LUT P0, RZ, R3, 0x3, R92, 0x48, !PT ;  /* 0x0000000303ff7812 */ /* 0x000ff6000780485c */
[----:B------:R-:W-:Y:S02]  /*9250*/  @!UPT UIADD3 URZ, UPT, UPT, URZ, URZ, URZ ;  /* 0x000000fffffff290 */ /* 0x000fe4000fffe0ff */
[----:B------:R-:W-:Y:S05]  /*9260*/  @!P0 BRA `(.L_x_132) ;  /* 0x0000000000408947 */ /* 0x000fea0003800000 */
[----:B------:R-:W2:Y:S01]  /*9270*/  LDCU.64 UR8, c[0x4][0x70] ;  /* 0x01000e00ff0877ac */ /* 0x000ea20008000a00 */
[----:B------:R-:W-:Y:S01]  /*9280*/  MOV R3, 0x0 ;  /* 0x0000000000037802 */ /* 0x000fe20000000f00 */
[----:B------:R-:W-:Y:S02]  /*9290*/  HFMA2 R12, -RZ, RZ, 0, 5.9604644775390625e-08 ;  /* 0x00000001ff0c7431 */ /* 0x000fe400000001ff */
[----:B------:R-:W-:Y:S02]  /*92a0*/  IMAD.MOV.U32 R8, RZ, RZ, 0x192 ;  /* 0x00000192ff087424 */ /* 0x000fe400078e00ff */
[----:B------:R-:W-:Y:S01]  /*92b0*/  IMAD.MOV.U32 R13, RZ, RZ, RZ ;  /* 0x000000ffff0d7224 */ /* 0x000fe200078e00ff */
[----:B------:R-:W5:Y:S01]  /*92c0*/  LDCU.64 UR6, c[0x4][0x78] ;  /* 0x01000f00ff0677ac */ /* 0x000f620008000a00 */
[----:B----4-:R-:W4:Y:S01]  /*92d0*/  LDC.64 R2, c[0x4][R3] ;  /* 0x0100000003027b82 */ /* 0x010f220000000a00 */
[----:B------:R-:W3:Y:S01]  /*92e0*/  LDCU.64 UR4, c[0x4][0x10] ;  /* 0x01000200ff0477ac */ /* 0x000ee20008000a00 */
[----:B--2---:R-:W-:Y:S01]  /*92f0*/  MOV R5, UR9 ;  /* 0x0000000900057c02 */ /* 0x004fe20008000f00 */
[----:B------:R-:W-:Y:S01]  /*9300*/  IMAD.U32 R4, RZ, RZ, UR8 ;  /* 0x00000008ff047e24 */ /* 0x000fe2000f8e00ff */
[----:B-----5:R-:W-:Y:S01]  /*9310*/  MOV R7, UR7 ;  /* 0x0000000700077c02 */ /* 0x020fe20008000f00 */
[----:B------:R-:W-:Y:S01]  /*9320*/  IMAD.U32 R6, RZ, RZ, UR6 ;  /* 0x00000006ff067e24 */ /* 0x000fe2000f8e00ff */
[----:B---3--:R-:W-:Y:S01]  /*9330*/  MOV R11, UR5 ;  /* 0x00000005000b7c02 */ /* 0x008fe20008000f00 */
[----:B------:R-:W-:Y:S02]  /*9340*/  IMAD.U32 R10, RZ, RZ, UR4 ;  /* 0x00000004ff0a7e24 */ /* 0x000fe4000f8e00ff */
[----:B------:R-:W-:Y:S07]  /*9350*/  LEPC R20, `(.L_x_132) ;  /* 0x000000001014794e */ /* 0x000fee0000000000 */
[----:B-1--4-:R-:W-:Y:S05]  /*9360*/  CALL.ABS.NOINC R2 ;  /* 0x0000000002007343 */ /* 0x012fea0003c00000 */
.L_x_132:
[----:B------:R-:W-:Y:S01]  /*9370*/  ISETP.NE.AND P0, PT, R90, RZ, PT ;  /* 0x000000ff5a00720c */ /* 0x000fe20003f05270 */
[----:B------:R-:W-:Y:S05]  /*9380*/  WARPSYNC.ALL ;  /* 0x0000000000007948 */ /* 0x000fea0003800000 */
[----:B------:R-:W-:Y:S01]  /*9390*/  R2UR UR4, R39 ;  /* 0x00000000270472ca */ /* 0x000fe200000e0000 */
[----:B------:R-:W-:Y:S01]  /*93a0*/  BSSY.RECONVERGENT B0, `(.L_x_133) ;  /* 0x000008e000007945 */ /* 0x000fe20003800200 */
[C---:B-1----:R-:W-:Y:S02]  /*93b0*/  SHF.L.U32 R40, R48.reuse, 0x10, RZ ;  /* 0x0000001030287819 */ /* 0x042fe400000006ff */
[----:B------:R-:W-:Y:S02]  /*93c0*/  LOP3.LUT R43, R48, 0xffff0000, RZ, 0xc0, !PT ;  /* 0xffff0000302b7812 */ /* 0x000fe400078ec0ff */
[C---:B------:R-:W-:Y:S02]  /*93d0*/  SHF.L.U32 R42, R49.reuse, 0x10, RZ ;  /* 0x00000010312a7819 */ /* 0x040fe400000006ff */
[----:B------:R-:W-:Y:S02]  /*93e0*/  LOP3.LUT R44, R49, 0xffff0000, RZ, 0xc0, !PT ;  /* 0xffff0000312c7812 */ /* 0x000fe400078ec0ff */
[C---:B------:R-:W-:Y:S02]  /*93f0*/  SHF.L.U32 R45, R50.reuse, 0x10, RZ ;  /* 0x00000010322d7819 */ /* 0x040fe400000006ff */
[----:B------:R-:W-:Y:S01]  /*9400*/  LOP3.LUT R46, R50, 0xffff0000, RZ, 0xc0, !PT ;  /* 0xffff0000322e7812 */ /* 0x000fe200078ec0ff */
[----:B----4-:R-:W1:Y:S01]  /*9410*/  LDTM.x32 R4, tmem[UR4+0x20] ;  /* 0x00002004000479ee */ /* 0x010e6200082c0000 */
[C---:B---3--:R-:W-:Y:S01]  /*9420*/  SHF.L.U32 R47, R51.reuse, 0x10, RZ ;  /* 0x00000010332f7819 */ /* 0x048fe200000006ff */
[----:B------:R-:W-:Y:S01]  /*9430*/  NOP ;  /* 0x0000000000007918 */ /* 0x000fe20000000000 */
[----:B------:R-:W-:Y:S01]  /*9440*/  LOP3.LUT R48, R51, 0xffff0000, RZ, 0xc0, !PT ;  /* 0xffff000033307812 */ /* 0x000fe200078ec0ff */
[----:B------:R-:W-:Y:S01]  /*9450*/  USHF.L.U32 UR4, UR51, 0xd, URZ ;  /* 0x0000000d33047899 */ /* 0x000fe200080006ff */
[C---:B------:R-:W-:Y:S02]  /*9460*/  SHF.L.U32 R49, R56.reuse, 0x10, RZ ;  /* 0x0000001038317819 */ /* 0x040fe400000006ff */
[----:B------:R-:W-:Y:S02]  /*9470*/  LOP3.LUT R50, R56, 0xffff0000, RZ, 0xc0, !PT ;  /* 0xffff000038327812 */ /* 0x000fe400078ec0ff */
[C---:B------:R-:W-:Y:S02]  /*9480*/  SHF.L.U32 R51, R57.reuse, 0x10, RZ ;  /* 0x0000001039337819 */ /* 0x040fe400000006ff */
[----:B------:R-:W-:Y:S02]  /*9490*/  LOP3.LUT R52, R57, 0xffff0000, RZ, 0xc0, !PT ;  /* 0xffff000039347812 */ /* 0x000fe400078ec0ff */
[C---:B------:R-:W-:Y:S02]  /*94a0*/  SHF.L.U32 R53, R58.reuse, 0x10, RZ ;  /* 0x000000103a357819 */ /* 0x040fe400000006ff */
[----:B------:R-:W-:Y:S02]  /*94b0*/  LOP3.LUT R54, R58, 0xffff0000, RZ, 0xc0, !PT ;  /* 0xffff00003a367812 */ /* 0x000fe400078ec0ff */
[----:B------:R-:W-:Y:S02]  /*94c0*/  SHF.L.U32 R55, R59, 0x10, RZ ;  /* 0x000000103b377819 */ /* 0x000fe400000006ff */
[----:B------:R-:W-:Y:S02]  /*94d0*/  IADD3 R103, PT, PT, R103, 0x1a0, RZ ;  /* 0x000001a067677810 */ /* 0x000fe40007ffe0ff */
[----:B------:R-:W-:Y:S02]  /*94e0*/  LOP3.LUT R56, R59, 0xffff0000, RZ, 0xc0, !PT ;  /* 0xffff00003b387812 */ /* 0x000fe400078ec0ff */
[----:B------:R-:W-:Y:S01]  /*94f0*/  SHF.L.U32 R57, R64, 0x10, RZ ;  /* 0x0000001040397819 */ /* 0x000fe200000006ff */
[----:B-1----:R-:W-:Y:S01]  /*9500*/  FMUL R0, R38, R4 ;  /* 0x0000000426007220 */ /* 0x002fe20000400000 */
[----:B------:R-:W-:Y:S01]  /*9510*/  LOP3.LUT R58, R64, 0xffff0000, RZ, 0xc0, !PT ;  /* 0xffff0000403a7812 */ /* 0x000fe200078ec0ff */
[C---:B------:R-:W-:Y:S01]  /*9520*/  FMUL R2, R38.reuse, R5 ;  /* 0x0000000526027220 */ /* 0x040fe20000400000 */
[----:B------:R-:W-:Y:S01]  /*9530*/  SHF.L.U32 R59, R65, 0x10, RZ ;  /* 0x00000010413b7819 */ /* 0x000fe200000006ff */
[C---:B------:R-:W-:Y:S01]  /*9540*/  FMUL R3, R38.reuse, R6 ;  /* 0x0000000626037220 */ /* 0x040fe20000400000 */
[----:B------:R-:W-:Y:S01]  /*9550*/  LOP3.LUT R103, R103, 0xfefffff8, RZ, 0xc0, !PT ;  /* 0xfefffff867677812 */ /* 0x000fe200078ec0ff */
[----:B------:R-:W-:Y:S01]  /*9560*/  FMUL R7, R38, R7 ;  /* 0x0000000726077220 */ /* 0x000fe20000400000 */
[----:B------:R-:W-:Y:S01]  /*9570*/  LOP3.LUT R60, R65, 0xffff0000, RZ, 0xc0, !PT ;  /* 0xffff0000413c7812 */ /* 0x000fe200078ec0ff */
[C---:B------:R-:W-:Y:S01]  /*9580*/  FFMA R0, R41.reuse, R40, R0 ;  /* 0x0000002829007223 */ /* 0x040fe20000000000 */
[----:B------:R-:W-:Y:S01]  /*9590*/  IADD3 R121, PT, PT, R102, UR4, RZ ;  /* 0x0000000466797c10 */ /* 0x000fe2000fffe0ff */
[----:B------:R-:W-:Y:S01]  /*95a0*/  FMUL R4, R38, R8 ;  /* 0x0000000826047220 */ /* 0x000fe20000400000 */
[C---:B------:R-:W-:Y:S01]  /*95b0*/  SHF.L.U32 R61, R66.reuse, 0x10, RZ ;  /* 0x00000010423d7819 */ /* 0x040fe200000006ff */
[----:B------:R-:W-:Y:S01]  /*95c0*/  FFMA R2, R41, R43, R2 ;  /* 0x0000002b29027223 */ /* 0x000fe20000000002 */
[----:B------:R-:W-:Y:S01]  /*95d0*/  LOP3.LUT R62, R66, 0xffff0000, RZ, 0xc0, !PT ;  /* 0xffff0000423e7812 */ /* 0x000fe200078ec0ff */
[----:B------:R-:W-:Y:S01]  /*95e0*/  FMUL R5, R38, R9 ;  /* 0x0000000926057220 */ /* 0x000fe20000400000 */
[----:B------:R-:W-:Y:S01]  /*95f0*/  SHF.L.U32 R63, R67, 0x10, RZ ;  /* 0x00000010433f7819 */ /* 0x000fe200000006ff */
[----:B------:R1:W-:Y:S01]  /*9600*/  SYNCS.ARRIVE.TRANS64.RED.A1T0 RZ, [R103+URZ], RZ ;  /* 0x000000ff67ff79a7 */ /* 0x0003e200081004ff */
[----:B------:R-:W-:Y:S01]  /*9610*/  F2FP.BF16.F32.PACK_AB R84, R2, R0 ;  /* 0x000000000254723e */ /* 0x000fe200000010ff */
[----:B------:R-:W-:Y:S01]  /*9620*/  FFMA R3, R41, R42, R3 ;  /* 0x0000002a29037223 */ /* 0x000fe20000000003 */
[-C--:B------:R-:W-:Y:S01]  /*9630*/  IADD3 R120, PT, PT, R105, R121.reuse, RZ ;  /* 0x0000007969787210 */ /* 0x080fe20007ffe0ff */
[C---:B------:R-:W-:Y:S01]  /*9640*/  FFMA R7, R41.reuse, R44, R7 ;  /* 0x0000002c29077223 */ /* 0x040fe20000000007 */
[----:B------:R-:W-:Y:S01]  /*9650*/  IADD3 R121, PT, PT, R104, R121, RZ ;  /* 0x0000007968797210 */ /* 0x000fe20007ffe0ff */
[----:B------:R-:W-:Y:S01]  /*9660*/  FFMA R4, R41, R45, R4 ;  /* 0x0000002d29047223 */ /* 0x000fe20000000004 */
[----:B------:R-:W-:Y:S01]  /*9670*/  IADD3 R122, PT, PT, R101, R120, RZ ;  /* 0x00000078657a7210 */ /* 0x000fe20007ffe0ff */
[----:B------:R-:W-:Y:S01]  /*9680*/  FFMA R5, R41, R46, R5 ;  /* 0x0000002e29057223 */ /* 0x000fe20000000005 */
[----:B------:R-:W-:Y:S01]  /*9690*/  F2FP.BF16.F32.PACK_AB R85, R7, R3 ;  /* 0x000000030755723e */ /* 0x000fe200000010ff */
[C---:B------:R-:W-:Y:S01]  /*96a0*/  FMUL R6, R38.reuse, R10 ;  /* 0x0000000a26067220 */ /* 0x040fe20000400000 */
[C---:B------:R-:W-:Y:S01]  /*96b0*/  FMUL R11, R38.reuse, R11 ;  /* 0x0000000b260b7220 */ /* 0x040fe20000400000 */
[C---:B------:R-:W-:Y:S01]  /*96c0*/  FMUL R8, R38.reuse, R12 ;  /* 0x0000000c26087220 */ /* 0x040fe20000400000 */
[----:B------:R-:W-:Y:S01]  /*96d0*/  F2FP.BF16.F32.PACK_AB R86, R5, R4 ;  /* 0x000000040556723e */ /* 0x000fe200000010ff */
[C---:B------:R-:W-:Y:S01]  /*96e0*/  FFMA R6, R41.reuse, R47, R6 ;  /* 0x0000002f29067223 */ /* 0x040fe20000000006 */
[C---:B------:R-:W-:Y:S01]  /*96f0*/  FFMA R11, R41.reuse, R48, R11 ;  /* 0x00000030290b7223 */ /* 0x040fe2000000000b */
[C---:B------:R-:W-:Y:S01]  /*9700*/  FFMA R8, R41.reuse, R49, R8 ;  /* 0x0000003129087223 */ /* 0x040fe20000000008 */
[C---:B------:R-:W-:Y:S01]  /*9710*/  FMUL R9, R38.reuse, R13 ;  /* 0x0000000d26097220 */ /* 0x040fe20000400000 */
[C---:B------:R-:W-:Y:S01]  /*9720*/  FMUL R10, R38.reuse, R14 ;  /* 0x0000000e260a7220 */ /* 0x040fe20000400000 */
[C---:B------:R-:W-:Y:S01]  /*9730*/  FMUL R15, R38.reuse, R15 ;  /* 0x0000000f260f7220 */ /* 0x040fe20000400000 */
[C---:B------:R-:W-:Y:S01]  /*9740*/  FMUL R12, R38.reuse, R16 ;  /* 0x00000010260c7220 */ /* 0x040fe20000400000 */
[C---:B------:R-:W-:Y:S01]  /*9750*/  FFMA R9, R41.reuse, R50, R9 ;  /* 0x0000003229097223 */ /* 0x040fe20000000009 */
[C---:B------:R-:W-:Y:S01]  /*9760*/  FMUL R13, R38.reuse, R17 ;  /* 0x00000011260d7220 */ /* 0x040fe20000400000 */
[C---:B------:R-:W-:Y:S01]  /*9770*/  FFMA R10, R41.reuse, R51, R10 ;  /* 0x00000033290a7223 */ /* 0x040fe2000000000a */
[C---:B------:R-:W-:Y:S01]  /*9780*/  FMUL R14, R38.reuse, R18 ;  /* 0x00000012260e7220 */ /* 0x040fe20000400000 */
[----:B------:R-:W-:Y:S01]  /*9790*/  FFMA R15, R41, R52, R15 ;  /* 0x00000034290f7223 */ /* 0x000fe2000000000f */
[C---:B------:R-:W-:Y:S01]  /*97a0*/  FMUL R19, R38.reuse, R19 ;  /* 0x0000001326137220 */ /* 0x040fe20000400000 */
[----:B------:R-:W-:Y:S01]  /*97b0*/  F2FP.BF16.F32.PACK_AB R87, R11, R6 ;  /* 0x000000060b57723e */ /* 0x000fe200000010ff */
[C---:B------:R-:W-:Y:S01]  /*97c0*/  FFMA R12, R41.reuse, R53, R12 ;  /* 0x00000035290c7223 */ /* 0x040fe2000000000c */
[C---:B------:R-:W-:Y:S01]  /*97d0*/  FMUL R16, R38.reuse, R20 ;  /* 0x0000001426107220 */ /* 0x040fe20000400000 */
[----:B------:R-:W-:Y:S01]  /*97e0*/  FFMA R13, R41, R54, R13 ;  /* 0x00000036290d7223 */ /* 0x000fe2000000000d */
[----:B------:R-:W-:Y:S01]  /*97f0*/  FMUL R17, R38, R21 ;  /* 0x0000001526117220 */ /* 0x000fe20000400000 */
[----:B------:R1:W-:Y:S01]  /*9800*/  STS.128 [R102+UR4], R84 ;  /* 0x0000005466007988 */ /* 0x0003e20008000c04 */
[----:B------:R-:W-:Y:S01]  /*9810*/  LOP3.LUT R64, R67, 0xffff0000, RZ, 0xc0, !PT ;  /* 0xffff000043407812 */ /* 0x000fe200078ec0ff */
[C---:B------:R-:W-:Y:S01]  /*9820*/  FFMA R14, R41.reuse, R55, R14 ;  /* 0x00000037290e7223 */ /* 0x040fe2000000000e */
[----:B------:R-:W-:Y:S01]  /*9830*/  SHF.L.U32 R65, R72, 0x10, RZ ;  /* 0x0000001048417819 */ /* 0x000fe200000006ff */
[----:B------:R-:W-:Y:S01]  /*9840*/  FMUL R18, R38, R22 ;  /* 0x0000001626127220 */ /* 0x000fe20000400000 */
[----:B------:R-:W-:Y:S01]  /*9850*/  LOP3.LUT R66, R72, 0xffff0000, RZ, 0xc0, !PT ;  /* 0xffff000048427812 */ /* 0x000fe200078ec0ff */
[C---:B------:R-:W-:Y:S01]  /*9860*/  FFMA R19, R41.reuse, R56, R19 ;  /* 0x0000003829137223 */ /* 0x040fe20000000013 */
[C---:B------:R-:W-:Y:S01]  /*9870*/  FMUL R23, R38.reuse, R23 ;  /* 0x0000001726177220 */ /* 0x040fe20000400000 */
[C---:B------:R-:W-:Y:S01]  /*9880*/  FFMA R16, R41.reuse, R57, R16 ;  /* 0x0000003929107223 */ /* 0x040fe20000000010 */
        /* <DEDUP_REMOVED lines=8> */
[----:B------:R-:W-:Y:S01]  /*9910*/  FFMA R20, R41, R61, R20 ;  /* 0x0000003d29147223 */ /* 0x000fe20000000014 */
[----:B------:R-:W-:Y:S01]  /*9920*/  F2FP.BF16.F32.PACK_AB R105, R15, R10 ;  /* 0x0000000a0f69723e */ /* 0x000fe200000010ff */
[C---:B------:R-:W-:Y:S01]  /*9930*/  FMUL R24, R38.reuse, R28 ;  /* 0x0000001c26187220 */ /* 0x040fe20000400000 */
[----:B------:R-:W-:Y:S01]  /*9940*/  F2FP.BF16.F32.PACK_AB R106, R13, R12 ;  /* 0x0000000c0d6a723e */ /* 0x000fe200000010ff */
[----:B------:R-:W-:Y:S01]  /*9950*/  FFMA R21, R41, R62, R21 ;  /* 0x0000003e29157223 */ /* 0x000fe20000000015 */
[----:B------:R-:W-:Y:S01]  /*9960*/  F2FP.BF16.F32.PACK_AB R107, R19, R14 ;  /* 0x0000000e136b723e */ /* 0x000fe200000010ff */
[C---:B------:R-:W-:Y:S01]  /*9970*/  FMUL R25, R38.reuse, R29 ;  /* 0x0000001d26197220 */ /* 0x040fe20000400000 */
[----:B------:R-:W-:Y:S01]  /*9980*/  SHF.L.U32 R67, R73, 0x10, RZ ;  /* 0x0000001049437819 */ /* 0x000fe200000006ff */
[----:B------:R-:W-:Y:S01]  /*9990*/  FFMA R22, R41, R63, R22 ;  /* 0x0000003f29167223 */ /* 0x000fe20000000016 */
[----:B------:R-:W-:Y:S01]  /*99a0*/  LOP3.LUT R68, R73, 0xffff0000, RZ, 0xc0, !PT ;  /* 0xffff000049447812 */ /* 0x000fe200078ec0ff */
[----:B------:R1:W-:Y:S01]  /*99b0*/  STS.128 [R120+0x10], R104 ;  /* 0x0000106878007388 */ /* 0x0003e20000000c00 */
[----:B------:R-:W-:Y:S01]  /*99c0*/  FMUL R26, R38, R30 ;  /* 0x0000001e261a7220 */ /* 0x000fe20000400000 */
[C---:B------:R-:W-:Y:S01]  /*99d0*/  FFMA R27, R41.reuse, R64, R27 ;  /* 0x00000040291b7223 */ /* 0x040fe2000000001b */
[----:B------:R-:W-:Y:S01]  /*99e0*/  SHF.L.U32 R69, R74, 0x10, RZ ;  /* 0x000000104a457819 */ /* 0x000fe200000006ff */
[----:B------:R-:W-:Y:S01]  /*99f0*/  FMUL R31, R38, R31 ;  /* 0x0000001f261f7220 */ /* 0x000fe20000400000 */
[C---:B------:R-:W-:Y:S01]  /*9a00*/  FFMA R24, R41.reuse, R65, R24 ;  /* 0x0000004129187223 */ /* 0x040fe20000000018 */
[----:B------:R-:W-:Y:S01]  /*9a10*/  LOP3.LUT R70, R74, 0xffff0000, RZ, 0xc0, !PT ;  /* 0xffff00004a467812 */ /* 0x000fe200078ec0ff */
[C---:B------:R-:W-:Y:S01]  /*9a20*/  FMUL R28, R38.reuse, R32 ;  /* 0x00000020261c7220 */ /* 0x040fe20000400000 */
[----:B------:R-:W-:Y:S01]  /*9a30*/  FFMA R25, R41, R66, R25 ;  /* 0x0000004229197223 */ /* 0x000fe20000000019 */
[----:B------:R-:W-:Y:S01]  /*9a40*/  SHF.L.U32 R71, R75, 0x10, RZ ;  /* 0x000000104b477819 */ /* 0x000fe200000006ff */
[C---:B------:R-:W-:Y:S01]  /*9a50*/  FMUL R29, R38.reuse, R33 ;  /* 0x00000021261d7220 */ /* 0x040fe20000400000 */
[----:B------:R-:W-:Y:S01]  /*9a60*/  FFMA R26, R41, R67, R26 ;  /* 0x00000043291a7223 */ /* 0x000fe2000000001a */
[----:B------:R-:W-:Y:S01]  /*9a70*/  LOP3.LUT R72, R75, 0xffff0000, RZ, 0xc0, !PT ;  /* 0xffff00004b487812 */ /* 0x000fe200078ec0ff */
        /* <DEDUP_REMOVED lines=8> */
[----:B------:R-:W-:Y:S01]  /*9b00*/  FFMA R30, R41, R71, R30 ;  /* 0x00000047291e7223 */ /* 0x000fe2000000001e */
[----:B------:R-:W-:Y:S01]  /*9b10*/  F2FP.BF16.F32.PACK_AB R115, R27, R22 ;  /* 0x000000161b73723e */ /* 0x000fe200000010ff */
[----:B------:R-:W-:Y:S01]  /*9b20*/  FFMA R35, R41, R72, R35 ;  /* 0x0000004829237223 */ /* 0x000fe20000000023 */
[----:B------:R-:W-:Y:S02]  /*9b30*/  F2FP.BF16.F32.PACK_AB R116, R25, R24 ;  /* 0x000000181974723e */ /* 0x000fe400000010ff */
[----:B------:R-:W-:Y:S01]  /*9b40*/  F2FP.BF16.F32.PACK_AB R117, R31, R26 ;  /* 0x0000001a1f75723e */ /* 0x000fe200000010ff */
[----:B------:R1:W-:Y:S01]  /*9b50*/  STS.128 [R121+0x20], R112 ;  /* 0x0000207079007388 */ /* 0x0003e20000000c00 */
        /* <DEDUP_REMOVED lines=12> */
[----:B------:R-:W-:Y:S02]  /*9c20*/  UIADD3 UR40, UPT, UPT, UR52, 0x200, UR4 ;  /* 0x0000020034287890 */ /* 0x000fe4000fffe004 */
[----:B------:R-:W-:Y:S02]  /*9c30*/  UIADD3 UR41, UPT, UPT, UR54, 0x20, URZ ;  /* 0x0000002036297890 */ /* 0x000fe4000fffe0ff */
[----:B--2---:R-:W-:Y:S04]  /*9c40*/  UIADD3 UR6, UP0, UPT, UR8, 0x780, URZ ;  /* 0x0000078008067890 */ /* 0x004fe8000ff1e0ff */
[----:B------:R-:W-:Y:S09]  /*9c50*/  UIADD3.X UR7, UPT, UPT, URZ, UR9, URZ, UP0, !UPT ;  /* 0x00000009ff077290 */ /* 0x000ff200087fe4ff */
[----:B------:R2:W-:Y:S02]  /*9c60*/  UTMASTG.5D [UR40], [UR6] ;  /* 0x00000028060073b5 */ /* 0x0005e40008020000 */
[----:B--2---:R0:W-:Y:S02]  /*9c70*/  UTMACMDFLUSH ;  /* 0x00000000000079b7 */ /* 0x0041e40000000000 */
.L_x_134:
[----:B------:R-:W-:Y:S05]  /*9c80*/  BSYNC.RECONVERGENT B0 ;  /* 0x0000000000007941 */ /* 0x000fea0003800200 */
.L_x_133:
[----:B------:R-:W-:Y:S01]  /*9c90*/  UIADD3 UR4, UPT, UPT, UR51, 0x1, URZ ;  /* 0x0000000133047890 */ /* 0x000fe2000fffe0ff */
[----:B------:R-:W-:Y:S03]  /*9ca0*/  BSSY.RECONVERGENT B0, `(.L_x_135) ;  /* 0x0000008000007945 */ /* 0x000fe60003800200 */
[----:B------:R-:W-:Y:S04]  /*9cb0*/  UISETP.NE.AND UP0, UPT, UR4, 0x3, UPT ;  /* 0x000000030400788c */ /* 0x000fe8000bf05270 */
[----:B------:R-:W-:Y:S02]  /*9cc0*/  UISETP.EQ.XOR UP1, UPT, UR50, 0x3, !UP0 ;  /* 0x000000033200788c */ /* 0x000fe4000c722a70 */
[----:B------:R-:W-:Y:S02]  /*9cd0*/  USEL UR53, UR4, URZ, UP0 ;  /* 0x000000ff04357287 */ /* 0x000fe40008000000 */
[----:B------:R-:W-:Y:S04]  /*9ce0*/  USEL UR5, URZ, 0x1, !UP1 ;  /* 0x00000001ff057887 */ /* 0x000fe8000c800000 */
[----:B------:R-:W-:Y:S01]  /*9cf0*/  ULOP3.LUT UR58, UR58, UR5, URZ, 0x3c, !UPT ;  /* 0x000000053a3a7292 */ /* 0x000fe2000f8e3cff */
[----:B------:R-:W-:Y:S11]  /*9d00*/  @P0 BRA `(.L_x_136) ;  /* 0x0000000000040947 */ /* 0x000ff60003800000 */
[----:B------:R-:W-:Y:S04]  /*9d10*/  DEPBAR.LE SB0, 0x1 ;  /* 0x000080400000791a */ /* 0x000fe80000000000 */
.L_x_136:
[----:B------:R-:W-:Y:S05]  /*9d20*/  BSYNC.RECONVERGENT B0 ;  /* 0x0000000000007941 */ /* 0x000fea0003800200 */
.L_x_135:
[----:B------:R-:W-:Y:S01]  /*9d30*/  BAR.SYNC.DEFER_BLOCKING 0x1, 0x80 ;  /* 0x0042000000007b1d */ /* 0x000fe20000010000 */
[----:B------:R-:W-:Y:S01]  /*9d40*/  UISETP.NE.AND UP0, UPT, UR57, -0x2, UPT ;  /* 0xfffffffe3900788c */ /* 0x000fe2000bf05270 */
[----:B------:R-:W-:Y:S08]  /*9d50*/  IADD3 R0, PT, PT, R36, 0x1, RZ ;  /* 0x0000000124007810 */ /* 0x000ff00007ffe0ff */
[----:B------:R-:W-:Y:S05]  /*9d60*/  BRA.U !UP0, `(.L_x_137) ;  /* 0x00000001082c7547 */ /* 0x000fea000b800000 */
[----:B------:R-:W2:Y:S01]  /*9d70*/  S2R R2, SR_CgaCtaId ;  /* 0x0000000000027919 */ /* 0x000ea20000008800 */
[----:B------:R-:W-:Y:S01]  /*9d80*/  ISETP.NE.AND P0, PT, R111, RZ, PT ;  /* 0x000000ff6f00720c */ /* 0x000fe20003f05270 */
[----:B------:R-:W-:Y:S01]  /*9d90*/  IMAD.U32 R3, RZ, RZ, UR55 ;  /* 0x00000037ff037e24 */ /* 0x000fe2000f8e00ff */
[----:B------:R-:W-:Y:S02]  /*9da0*/  UIADD3 UR4, UPT, UPT, UR55, 0x1, URZ ;  /* 0x0000000137047890 */ /* 0x000fe4000fffe0ff */
[----:B------:R-:W-:Y:S02]  /*9db0*/  ISETP.NE.U32.OR P0, PT, R109, 0x1, !P0 ;  /* 0x000000016d00780c */ /* 0x000fe40004705470 */
[----:B------:R-:W-:Y:S04]  /*9dc0*/  UISETP.NE.AND UP0, UPT, UR4, 0x3, UPT ;  /* 0x000000030400788c */ /* 0x000fe8000bf05270 */
[----:B------:R-:W-:Y:S07]  /*9dd0*/  USEL UR55, UR4, URZ, UP0 ;  /* 0x000000ff04377287 */ /* 0x000fee0008000000 */
[----:B------:R-:W-:Y:S05]  /*9de0*/  @P0 LEA R3, R3, UR52, 0x3 ;  /* 0x0000003403030c11 */ /* 0x000fea000f8e18ff */
[----:B------:R-:W-:Y:S05]  /*9df0*/  @P0 VIADD R3, R3, 0x158 ;  /* 0x0000015803030836 */ /* 0x000fea0000000000 */
[----:B--2---:R-:W-:Y:S04]  /*9e00*/  @P0 PRMT R2, R2, 0x654, R3 ;  /* 0x0000065402020816 */ /* 0x004fe80000000003 */
[----:B------:R2:W-:Y:S03]  /*9e10*/  @P0 SYNCS.ARRIVE.TRANS64.RED.A1T0 RZ, [R2+URZ], RZ ;  /* 0x000000ff02ff09a7 */ /* 0x0005e600081004ff */
.L_x_137:
[----:B------:R-:W-:Y:S01]  /*9e20*/  R2UR UR5, R96 ;  /* 0x00000000600572ca */ /* 0x000fe200000e0000 */
[----:B------:R-:W-:Y:S01]  /*9e30*/  UIADD3 UR57, UPT, UPT, UR57, 0x2, URZ ;  /* 0x0000000239397890 */ /* 0x000fe2000fffe0ff */
[----:B------:R-:W-:Y:S02]  /*9e40*/  R2UR UR4, R97 ;  /* 0x00000000610472ca */ /* 0x000fe400000e0000 */
[----:B------:R-:W-:Y:S02]  /*9e50*/  LOP3.LUT P0, RZ, R82, 0x1, RZ, 0xc0, !PT ;  /* 0x0000000152ff7812 */ /* 0x000fe4000780c0ff */
[----:B------:R-:W-:Y:S02]  /*9e60*/  R2UR UR50, R110 ;  /* 0x000000006e3272ca */ /* 0x000fe400000e0000 */
[----:B------:R-:W-:Y:S02]  /*9e70*/  ISETP.NE.AND P1, PT, R0, 0x2, PT ;  /* 0x000000020000780c */ /* 0x000fe40003f25270 */
[----:B------:R-:W-:Y:S02]  /*9e80*/  LOP3.LUT R88, R88, 0x1, RZ, 0x3c, !PT ;  /* 0x0000000158587812 */ /* 0x000fe400078e3cff */
[----:B--2---:R-:W-:Y:S01]  /*9e90*/  SEL R2, RZ, 0x1, P1 ;  /* 0x00000001ff027807 */ /* 0x004fe20000800000 */
[----:B------:R-:W-:Y:S01]  /*9ea0*/  UIADD3 UR22, UPT, UPT, UR36, UR5, URZ ;  /* 0x0000000524167290 */ /* 0x000fe2000fffe0ff */
[----:B------:R-:W-:Y:S01]  /*9eb0*/  SEL R36, R0, RZ, P1 ;  /* 0x000000ff00247207 */ /* 0x000fe20000800000 */
[----:B------:R-:W-:Y:S01]  /*9ec0*/  UIADD3 UR29, UPT, UPT, UR37, UR4, URZ ;  /* 0x00000004251d7290 */ /* 0x000fe2000fffe0ff */
[----:B------:R-:W-:Y:S01]  /*9ed0*/  LOP3.LUT R89, R89, R2, RZ, 0x3c, !PT ;  /* 0x0000000259597212 */ /* 0x000fe200078e3cff */
[----:B------:R-:W-:Y:S10]  /*9ee0*/  @P0 BRA `(.L_x_138) ;  /* 0xffffffd0001c0947 */ /* 0x000ff4000383ffff */
[----:B------:R-:W-:-:S13]  /*9ef0*/  R2UR UR4, R98 ;  /* 0x00000000620472ca */ /* 0x000fda00000e0000 */
[----:B------:R-:W-:-:S09]  /*9f00*/  UISETP.NE.AND UP0, UPT, UR4, URZ, UPT ;  /* 0x000000ff0400728c */ /* 0x000fd2000bf05270 */
[----:B------:R-:W-:Y:S05]  /*9f10*/  BRA.U !UP0, `(.L_x_139) ;  /* 0x0000000108487547 */ /* 0x000fea000b800000 */
[----:B------:R-:W2:Y:S02]  /*9f20*/  LDCU.64 UR4, c[0x0][0x990] ;  /* 0x00013200ff0477ac */ /* 0x000ea40008000a00 */
[----:B--2---:R-:W-:-:S04]  /*9f30*/  UISETP.NE.U32.AND UP0, UPT, UR4, URZ, UPT ;  /* 0x000000ff0400728c */ /* 0x004fc8000bf05070 */
[----:B------:R-:W-:-:S09]  /*9f40*/  UISETP.NE.AND.EX UP0, UPT, UR5, URZ, UPT, UP0 ;  /* 0x000000ff0500728c */ /* 0x000fd2000bf05300 */
[----:B------:R-:W-:Y:S05]  /*9f50*/  BRA.U UP0, `(.L_x_140) ;  /* 0x00000001000c7547 */ /* 0x000fea000b800000 */
[----:B------:R-:W-:-:S13]  /*9f60*/  FSETP.NEU.AND P0, PT, R41, RZ, PT ;  /* 0x000000ff2900720b */ /* 0x000fda0003f0d000 */
[----:B------:R-:W-:Y:S05]  /*9f70*/  @!P0 EXIT ;  /* 0x000000000000894d */ /* 0x000fea0003800000 */
[----:B------:R-:W-:Y:S05]  /*9f80*/  BRA `(.L_x_139) ;  /* 0x00000000002c7947 */ /* 0x000fea0003800000 */
.L_x_140:
[----:B------:R-:W-:Y:S01]  /*9f90*/  ISETP.NE.AND P0, PT, R108, RZ, PT ;  /* 0x000000ff6c00720c */ /* 0x000fe20003f05270 */
[----:B------:R-:W-:-:S12]  /*9fa0*/  BSSY.RECONVERGENT B0, `(.L_x_139) ;  /* 0x0000009000007945 */ /* 0x000fd80003800200 */
[----:B------:R-:W-:Y:S05]  /*9fb0*/  @P0 BRA `(.L_x_141) ;  /* 0x0000000000140947 */ /* 0x000fea0003800000 */
[----:B------:R-:W2:Y:S02]  /*9fc0*/  LDCU.64 UR4, c[0x0][0x988] ;  /* 0x00013100ff0477ac */ /* 0x000ea40008000a00 */
[----:B--2---:R-:W-:-:S04]  /*9fd0*/  ISETP.NE.U32.AND P0, PT, RZ, UR4, PT ;  /* 0x00000004ff007c0c */ /* 0x004fc8000bf05070 */
[----:B------:R-:W-:-:S13]  /*9fe0*/  ISETP.NE.AND.EX P0, PT, RZ, UR5, PT, P0 ;  /* 0x00000005ff007c0c */ /* 0x000fda000bf05300 */
[----:B------:R-:W-:Y:S05]  /*9ff0*/  @!P0 EXIT ;  /* 0x000000000000894d */ /* 0x000fea0003800000 */
[----:B------:R-:W-:Y:S05]  /*a000*/  BRA `(.L_x_142) ;  /* 0x0000000000087947 */ /* 0x000fea0003800000 */
.L_x_141:
[----:B------:R-:W-:-:S13]  /*a010*/  FSETP.NEU.AND P0, PT, R41, RZ, PT ;  /* 0x000000ff2900720b */ /* 0x000fda0003f0d000 */
[----:B------:R-:W-:Y:S05]  /*a020*/  @!P0 EXIT ;  /* 0x000000000000894d */ /* 0x000fea0003800000 */
.L_x_142:
[----:B------:R-:W-:Y:S05]  /*a030*/  BSYNC.RECONVERGENT B0 ;  /* 0x0000000000007941 */ /* 0x000fea0003800200 */
.L_x_139:
[----:B------:R-:W2:Y:S01]  /*a040*/  S2UR UR5, SR_CgaCtaId ;  /* 0x00000000000579c3 */ /* 0x000ea20000008800 */
[----:B------:R-:W-:Y:S01]  /*a050*/  ULEA UR4, UR55, UR52, 0x3 ;  /* 0x0000003437047291 */ /* 0x000fe2000f8e18ff */
[----:B------:R-:W-:-:S04]  /*a060*/  DEPBAR.LE SB0, 0x0 ;  /* 0x000080000000791a */ /* 0x000fc80000000000 */
[----:B------:R-:W-:-:S04]  /*a070*/  UIADD3 UR4, UPT, UPT, UR4, 0x158, URZ ;  /* 0x0000015804047890 */ /* 0x000fc8000fffe0ff */
[----:B--2---:R-:W-:-:S09]  /*a080*/  UPRMT UR4, UR5, 0x654, UR4 ;  /* 0x0000065405047896 */ /* 0x004fd20008000004 */
[----:B------:R-:W-:Y:S01]  /*a090*/  SYNCS.ARRIVE.TRANS64.RED.A1T0 RZ, [UR4], RZ ;  /* 0x000000ffffff79a7 */ /* 0x000fe20008100404 */
[----:B------:R-:W-:Y:S05]  /*a0a0*/  EXIT ;  /* 0x000000000000794d */ /* 0x000fea0003800000 */
.L_x_25:
[----:B------:R-:W-:Y:S07]  /*a0b0*/  MOV R0, UR11 ;  /* 0x0000000b00007c02 */ /* 0x000fee0008000f00 */
.L_x_143:
[----:B-1----:R1:W2:Y:S02]  /*a0c0*/  SYNCS.PHASECHK.TRANS64.TRYWAIT P0, [R0+URZ+0xa0], R5 ;  /* 0x0000a005000075a7 */ /* 0x0022a400080011ff */
[----:B--2---:R-:W-:Y:S05]  /*a0d0*/  @!P0 NANOSLEEP.SYNCS 0x989680 ;  /* 0x009896800000895d */ /* 0x004fea0003900000 */
[----:B------:R-:W2:Y:S02]  /*a0e0*/  @!P0 SYNCS.PHASECHK.TRANS64 P0, [R0+URZ+0xa0], R5 ;  /* 0x0000a005000085a7 */ /* 0x000ea400080010ff */
[----:B--2---:R-:W-:Y:S05]  /*a0f0*/  @!P0 BRA `(.L_x_143) ;  /* 0xfffffffc00f08947 */ /* 0x004fea000383ffff */
[----:B------:R-:W-:Y:S05]  /*a100*/  BRA `(.L_x_24) ;  /* 0xffffff80007c7947 */ /* 0x000fea000383ffff */
.L_x_32:
[----:B------:R-:W-:Y:S07]  /*a110*/  MOV R0, UR11 ;  /* 0x0000000b00007c02 */ /* 0x000fee0008000f00 */
.L_x_144:
[----:B-1----:R1:W2:Y:S02]  /*a120*/  SYNCS.PHASECHK.TRANS64.TRYWAIT P0, [R0+URZ+0xa0], R5 ;  /* 0x0000a005000075a7 */ /* 0x0022a400080011ff */
[----:B--2---:R-:W-:Y:S05]  /*a130*/  @!P0 NANOSLEEP.SYNCS 0x989680 ;  /* 0x009896800000895d */ /* 0x004fea0003900000 */
[----:B------:R-:W2:Y:S02]  /*a140*/  @!P0 SYNCS.PHASECHK.TRANS64 P0, [R0+URZ+0xa0], R5 ;  /* 0x0000a005000085a7 */ /* 0x000ea400080010ff */
[----:B--2---:R-:W-:Y:S05]  /*a150*/  @!P0 BRA `(.L_x_144) ;  /* 0xfffffffc00f08947 */ /* 0x004fea000383ffff */
[----:B------:R-:W-:Y:S05]  /*a160*/  BRA `(.L_x_31) ;  /* 0xffffff8800007947 */ /* 0x000fea000383ffff */
.L_x_37:
[----:B-1----:R-:W-:-:S07]  /*a170*/  MOV R0, UR33 ;  /* 0x0000002100007c02 */ /* 0x002fce0008000f00 */
.L_x_145:
[----:B-1----:R1:W2:Y:S02]  /*a180*/  SYNCS.PHASECHK.TRANS64.TRYWAIT P0, [R0+URZ+0x180], R3 ;  /* 0x00018003000075a7 */ /* 0x0022a400080011ff */
[----:B--2---:R-:W-:Y:S05]  /*a190*/  @!P0 NANOSLEEP.SYNCS 0x989680 ;  /* 0x009896800000895d */ /* 0x004fea0003900000 */
[----:B------:R-:W2:Y:S02]  /*a1a0*/  @!P0 SYNCS.PHASECHK.TRANS64 P0, [R0+URZ+0x180], R3 ;  /* 0x00018003000085a7 */ /* 0x000ea400080010ff */
[----:B--2---:R-:W-:Y:S05]  /*a1b0*/  @!P0 BRA `(.L_x_145) ;  /* 0xfffffffc00f08947 */ /* 0x004fea000383ffff */
[----:B------:R-:W-:Y:S05]  /*a1c0*/  BRA `(.L_x_146) ;  /* 0xffffff8c00007947 */ /* 0x000fea000383ffff */
.L_x_41:
[----:B------:R-:W-:-:S07]  /*a1d0*/  MOV R0, UR4 ;  /* 0x0000000400007c02 */ /* 0x000fce0008000f00 */
.L_x_147:
[----:B-1----:R1:W2:Y:S02]  /*a1e0*/  SYNCS.PHASECHK.TRANS64.TRYWAIT P0, [R0+URZ], R3 ;  /* 0x00000003000075a7 */ /* 0x0022a400080011ff */
[----:B--2---:R-:W-:Y:S05]  /*a1f0*/  @!P0 NANOSLEEP.SYNCS 0x989680 ;  /* 0x009896800000895d */ /* 0x004fea0003900000 */
[----:B------:R-:W2:Y:S02]  /*a200*/  @!P0 SYNCS.PHASECHK.TRANS64 P0, [R0+URZ], R3 ;  /* 0x00000003000085a7 */ /* 0x000ea400080010ff */
[----:B--2---:R-:W-:Y:S05]  /*a210*/  @!P0 BRA `(.L_x_147) ;  /* 0xfffffffc00f08947 */ /* 0x004fea000383ffff */
[----:B------:R-:W-:Y:S05]  /*a220*/  BRA `(.L_x_148) ;  /* 0xffffff9000947947 */ /* 0x000fea000383ffff */
.L_x_42:
[----:B------:R-:W-:-:S07]  /*a230*/  MOV R0, UR5 ;  /* 0x0000000500007c02 */ /* 0x000fce0008000f00 */
.L_x_149:
[----:B-1----:R1:W2:Y:S02]  /*a240*/  SYNCS.PHASECHK.TRANS64.TRYWAIT P0, [R0+URZ], R3 ;  /* 0x00000003000075a7 */ /* 0x0022a400080011ff */
[----:B--2---:R-:W-:Y:S05]  /*a250*/  @!P0 NANOSLEEP.SYNCS 0x989680 ;  /* 0x009896800000895d */ /* 0x004fea0003900000 */
[----:B------:R-:W2:Y:S02]  /*a260*/  @!P0 SYNCS.PHASECHK.TRANS64 P0, [R0+URZ], R3 ;  /* 0x00000003000085a7 */ /* 0x000ea400080010ff */
[----:B--2---:R-:W-:Y:S05]  /*a270*/  @!P0 BRA `(.L_x_149) ;  /* 0xfffffffc00f08947 */ /* 0x004fea000383ffff */
[----:B------:R-:W-:Y:S05]  /*a280*/  BRA `(.L_x_150) ;  /* 0xffffff9000a47947 */ /* 0x000fea000383ffff */
.L_x_43:
[----:B------:R-:W-:-:S07]  /*a290*/  MOV R0, UR5 ;  /* 0x0000000500007c02 */ /* 0x000fce0008000f00 */
.L_x_151:
[----:B-1----:R1:W2:Y:S02]  /*a2a0*/  SYNCS.PHASECHK.TRANS64.TRYWAIT P0, [R0+URZ], R3 ;  /* 0x00000003000075a7 */ /* 0x0022a400080011ff */
[----:B--2---:R-:W-:Y:S05]  /*a2b0*/  @!P0 NANOSLEEP.SYNCS 0x989680 ;  /* 0x009896800000895d */ /* 0x004fea0003900000 */
[----:B------:R-:W2:Y:S02]  /*a2c0*/  @!P0 SYNCS.PHASECHK.TRANS64 P0, [R0+URZ], R3 ;  /* 0x00000003000085a7 */ /* 0x000ea400080010ff */
[----:B--2---:R-:W-:Y:S05]  /*a2d0*/  @!P0 BRA `(.L_x_151) ;  /* 0xfffffffc00f08947 */ /* 0x004fea000383ffff */
[----:B------:R-:W-:Y:S05]  /*a2e0*/  BRA `(.L_x_152) ;  /* 0xffffff9000b47947 */ /* 0x000fea000383ffff */
.L_x_44:
[----:B------:R-:W-:-:S07]  /*a2f0*/  MOV R0, UR5 ;  /* 0x0000000500007c02 */ /* 0x000fce0008000f00 */
.L_x_153:
[----:B-1----:R1:W2:Y:S02]  /*a300*/  SYNCS.PHASECHK.TRANS64.TRYWAIT P0, [R0+URZ], R3 ;  /* 0x00000003000075a7 */ /* 0x0022a400080011ff */
[----:B--2---:R-:W-:Y:S05]  /*a310*/  @!P0 NANOSLEEP.SYNCS 0x989680 ;  /* 0x009896800000895d */ /* 0x004fea0003900000 */
[----:B------:R-:W2:Y:S02]  /*a320*/  @!P0 SYNCS.PHASECHK.TRANS64 P0, [R0+URZ], R3 ;  /* 0x00000003000085a7 */ /* 0x000ea400080010ff */
[----:B--2---:R-:W-:Y:S05]  /*a330*/  @!P0 BRA `(.L_x_153) ;  /* 0xfffffffc00f08947 */ /* 0x004fea000383ffff */
[----:B------:R-:W-:Y:S05]  /*a340*/  BRA `(.L_x_154) ;  /* 0xffffff9000c47947 */ /* 0x000fea000383ffff */
.L_x_45:
[----:B------:R-:W-:-:S07]  /*a350*/  MOV R0, UR5 ;  /* 0x0000000500007c02 */ /* 0x000fce0008000f00 */
.L_x_155:
[----:B-1----:R1:W2:Y:S02]  /*a360*/  SYNCS.PHASECHK.TRANS64.TRYWAIT P0, [R0+URZ], R3 ;  /* 0x00000003000075a7 */ /* 0x0022a400080011ff */
[----:B--2---:R-:W-:Y:S05]  /*a370*/  @!P0 NANOSLEEP.SYNCS 0x989680 ;  /* 0x009896800000895d */ /* 0x004fea0003900000 */
[----:B------:R-:W2:Y:S02]  /*a380*/  @!P0 SYNCS.PHASECHK.TRANS64 P0, [R0+URZ], R3 ;  /* 0x00000003000085a7 */ /* 0x000ea400080010ff */
[----:B--2---:R-:W-:Y:S05]  /*a390*/  @!P0 BRA `(.L_x_155) ;  /* 0xfffffffc00f08947 */ /* 0x004fea000383ffff */
[----:B------:R-:W-:Y:S05]  /*a3a0*/  BRA `(.L_x_156) ;  /* 0xffffff9000d47947 */ /* 0x000fea000383ffff */
.L_x_46:
[----:B------:R-:W-:-:S07]  /*a3b0*/  MOV R0, UR5 ;  /* 0x0000000500007c02 */ /* 0x000fce0008000f00 */
.L_x_157:
[----:B-1----:R1:W2:Y:S02]  /*a3c0*/  SYNCS.PHASECHK.TRANS64.TRYWAIT P0, [R0+URZ], R3 ;  /* 0x00000003000075a7 */ /* 0x0022a400080011ff */
[----:B--2---:R-:W-:Y:S05]  /*a3d0*/  @!P0 NANOSLEEP.SYNCS 0x989680 ;  /* 0x009896800000895d */ /* 0x004fea0003900000 */
[----:B------:R-:W2:Y:S02]  /*a3e0*/  @!P0 SYNCS.PHASECHK.TRANS64 P0, [R0+URZ], R3 ;  /* 0x00000003000085a7 */ /* 0x000ea400080010ff */
[----:B--2---:R-:W-:Y:S05]  /*a3f0*/  @!P0 BRA `(.L_x_157) ;  /* 0xfffffffc00f08947 */ /* 0x004fea000383ffff */
[----:B------:R-:W-:Y:S05]  /*a400*/  BRA `(.L_x_158) ;  /* 0xffffff9000e47947 */ /* 0x000fea000383ffff */
.L_x_47:
[----:B------:R-:W-:-:S07]  /*a410*/  MOV R0, UR5 ;  /* 0x0000000500007c02 */ /* 0x000fce0008000f00 */
.L_x_159:
[----:B-1----:R1:W2:Y:S02]  /*a420*/  SYNCS.PHASECHK.TRANS64.TRYWAIT P0, [R0+URZ], R3 ;  /* 0x00000003000075a7 */ /* 0x0022a400080011ff */
[----:B--2---:R-:W-:Y:S05]  /*a430*/  @!P0 NANOSLEEP.SYNCS 0x989680 ;  /* 0x009896800000895d */ /* 0x004fea0003900000 */
[----:B------:R-:W2:Y:S02]  /*a440*/  @!P0 SYNCS.PHASECHK.TRANS64 P0, [R0+URZ], R3 ;  /* 0x00000003000085a7 */ /* 0x000ea400080010ff */
[----:B--2---:R-:W-:Y:S05]  /*a450*/  @!P0 BRA `(.L_x_159) ;  /* 0xfffffffc00f08947 */ /* 0x004fea000383ffff */
[----:B------:R-:W-:Y:S05]  /*a460*/  BRA `(.L_x_160) ;  /* 0xffffff9000f47947 */ /* 0x000fea000383ffff */
.L_x_48:
[----:B------:R-:W-:-:S07]  /*a470*/  MOV R0, UR5 ;  /* 0x0000000500007c02 */ /* 0x000fce0008000f00 */
.L_x_161:
[----:B-1----:R1:W2:Y:S02]  /*a480*/  SYNCS.PHASECHK.TRANS64.TRYWAIT P0, [R0+URZ], R3 ;  /* 0x00000003000075a7 */ /* 0x0022a400080011ff */
[----:B--2---:R-:W-:Y:S05]  /*a490*/  @!P0 NANOSLEEP.SYNCS 0x989680 ;  /* 0x009896800000895d */ /* 0x004fea0003900000 */
[----:B------:R-:W2:Y:S02]  /*a4a0*/  @!P0 SYNCS.PHASECHK.TRANS64 P0, [R0+URZ], R3 ;  /* 0x00000003000085a7 */ /* 0x000ea400080010ff */
[----:B--2---:R-:W-:Y:S05]  /*a4b0*/  @!P0 BRA `(.L_x_161) ;  /* 0xfffffffc00f08947 */ /* 0x004fea000383ffff */
[----:B------:R-:W-:Y:S05]  /*a4c0*/  BRA `(.L_x_162) ;  /* 0xffffff9400047947 */ /* 0x000fea000383ffff */
.L_x_49:
[----:B------:R-:W-:-:S07]  /*a4d0*/  MOV R0, UR5 ;  /* 0x0000000500007c02 */ /* 0x000fce0008000f00 */
.L_x_163:
[----:B-1----:R1:W2:Y:S02]  /*a4e0*/  SYNCS.PHASECHK.TRANS64.TRYWAIT P0, [R0+URZ], R3 ;  /* 0x00000003000075a7 */ /* 0x0022a400080011ff */
[----:B--2---:R-:W-:Y:S05]  /*a4f0*/  @!P0 NANOSLEEP.SYNCS 0x989680 ;  /* 0x009896800000895d */ /* 0x004fea0003900000 */
[----:B------:R-:W2:Y:S02]  /*a500*/  @!P0 SYNCS.PHASECHK.TRANS64 P0, [R0+URZ], R3 ;  /* 0x00000003000085a7 */ /* 0x000ea400080010ff */
[----:B--2---:R-:W-:Y:S05]  /*a510*/  @!P0 BRA `(.L_x_163) ;  /* 0xfffffffc00f08947 */ /* 0x004fea000383ffff */
[----:B------:R-:W-:Y:S05]  /*a520*/  BRA `(.L_x_164) ;  /* 0xffffff9400147947 */ /* 0x000fea000383ffff */
.L_x_50:
[----:B------:R-:W-:-:S07]  /*a530*/  MOV R0, UR5 ;  /* 0x0000000500007c02 */ /* 0x000fce0008000f00 */
.L_x_165:
[----:B-1----:R1:W2:Y:S02]  /*a540*/  SYNCS.PHASECHK.TRANS64.TRYWAIT P0, [R0+URZ], R3 ;  /* 0x00000003000075a7 */ /* 0x0022a400080011ff */
[----:B--2---:R-:W-:Y:S05]  /*a550*/  @!P0 NANOSLEEP.SYNCS 0x989680 ;  /* 0x009896800000895d */ /* 0x004fea0003900000 */
[----:B------:R-:W2:Y:S02]  /*a560*/  @!P0 SYNCS.PHASECHK.TRANS64 P0, [R0+URZ], R3 ;  /* 0x00000003000085a7 */ /* 0x000ea400080010ff */
[----:B--2---:R-:W-:Y:S05]  /*a570*/  @!P0 BRA `(.L_x_165) ;  /* 0xfffffffc00f08947 */ /* 0x004fea000383ffff */
[----:B------:R-:W-:Y:S05]  /*a580*/  BRA `(.L_x_166) ;  /* 0xffffff9400247947 */ /* 0x000fea000383ffff */
.L_x_51:
[----:B------:R-:W-:-:S07]  /*a590*/  MOV R0, UR5 ;  /* 0x0000000500007c02 */ /* 0x000fce0008000f00 */
.L_x_167:
[----:B-1----:R1:W2:Y:S02]  /*a5a0*/  SYNCS.PHASECHK.TRANS64.TRYWAIT P0, [R0+URZ], R3 ;  /* 0x00000003000075a7 */ /* 0x0022a400080011ff */
[----:B--2---:R-:W-:Y:S05]  /*a5b0*/  @!P0 NANOSLEEP.SYNCS 0x989680 ;  /* 0x009896800000895d */ /* 0x004fea0003900000 */
[----:B------:R-:W2:Y:S02]  /*a5c0*/  @!P0 SYNCS.PHASECHK.TRANS64 P0, [R0+URZ], R3 ;  /* 0x00000003000085a7 */ /* 0x000ea400080010ff */
[----:B--2---:R-:W-:Y:S05]  /*a5d0*/  @!P0 BRA `(.L_x_167) ;  /* 0xfffffffc00f08947 */ /* 0x004fea000383ffff */
[----:B------:R-:W-:Y:S05]  /*a5e0*/  BRA `(.L_x_168) ;  /* 0xffffff9400347947 */ /* 0x000fea000383ffff */
.L_x_52:
[----:B------:R-:W-:-:S07]  /*a5f0*/  MOV R0, UR5 ;  /* 0x0000000500007c02 */ /* 0x000fce0008000f00 */
.L_x_169:
[----:B-1----:R1:W2:Y:S02]  /*a600*/  SYNCS.PHASECHK.TRANS64.TRYWAIT P0, [R0+URZ], R3 ;  /* 0x00000003000075a7 */ /* 0x0022a400080011ff */
[----:B--2---:R-:W-:Y:S05]  /*a610*/  @!P0 NANOSLEEP.SYNCS 0x989680 ;  /* 0x009896800000895d */ /* 0x004fea0003900000 */
[----:B------:R-:W2:Y:S02]  /*a620*/  @!P0 SYNCS.PHASECHK.TRANS64 P0, [R0+URZ], R3 ;  /* 0x00000003000085a7 */ /* 0x000ea400080010ff */
[----:B--2---:R-:W-:Y:S05]  /*a630*/  @!P0 BRA `(.L_x_169) ;  /* 0xfffffffc00f08947 */ /* 0x004fea000383ffff */
[----:B------:R-:W-:Y:S05]  /*a640*/  BRA `(.L_x_170) ;  /* 0xffffff9400447947 */ /* 0x000fea000383ffff */
.L_x_53:
[----:B------:R-:W-:-:S07]  /*a650*/  MOV R0, UR5 ;  /* 0x0000000500007c02 */ /* 0x000fce0008000f00 */
.L_x_171:
[----:B-1----:R1:W2:Y:S02]  /*a660*/  SYNCS.PHASECHK.TRANS64.TRYWAIT P0, [R0+URZ], R3 ;  /* 0x00000003000075a7 */ /* 0x0022a400080011ff */
[----:B--2---:R-:W-:Y:S05]  /*a670*/  @!P0 NANOSLEEP.SYNCS 0x989680 ;  /* 0x009896800000895d */ /* 0x004fea0003900000 */
[----:B------:R-:W2:Y:S02]  /*a680*/  @!P0 SYNCS.PHASECHK.TRANS64 P0, [R0+URZ], R3 ;  /* 0x00000003000085a7 */ /* 0x000ea400080010ff */
[----:B--2---:R-:W-:Y:S05]  /*a690*/  @!P0 BRA `(.L_x_171) ;  /* 0xfffffffc00f08947 */ /* 0x004fea000383ffff */
[----:B------:R-:W-:Y:S05]  /*a6a0*/  BRA `(.L_x_172) ;  /* 0xffffff9400547947 */ /* 0x000fea000383ffff */
.L_x_54:
[----:B------:R-:W-:-:S07]  /*a6b0*/  MOV R0, UR5 ;  /* 0x0000000500007c02 */ /* 0x000fce0008000f00 */
.L_x_173:
[----:B-1----:R1:W2:Y:S02]  /*a6c0*/  SYNCS.PHASECHK.TRANS64.TRYWAIT P0, [R0+URZ], R3 ;  /* 0x00000003000075a7 */ /* 0x0022a400080011ff */
[----:B--2---:R-:W-:Y:S05]  /*a6d0*/  @!P0 NANOSLEEP.SYNCS 0x989680 ;  /* 0x009896800000895d */ /* 0x004fea0003900000 */
[----:B------:R-:W2:Y:S02]  /*a6e0*/  @!P0 SYNCS.PHASECHK.TRANS64 P0, [R0+URZ], R3 ;  /* 0x00000003000085a7 */ /* 0x000ea400080010ff */
[----:B--2---:R-:W-:Y:S05]  /*a6f0*/  @!P0 BRA `(.L_x_173) ;  /* 0xfffffffc00f08947 */ /* 0x004fea000383ffff */
[----:B------:R-:W-:Y:S05]  /*a700*/  BRA `(.L_x_174) ;  /* 0xffffff9400647947 */ /* 0x000fea000383ffff */
.L_x_55:
[----:B------:R-:W-:-:S07]  /*a710*/  MOV R0, UR5 ;  /* 0x0000000500007c02 */ /* 0x000fce0008000f00 */
.L_x_175:
[----:B-1----:R1:W2:Y:S02]  /*a720*/  SYNCS.PHASECHK.TRANS64.TRYWAIT P0, [R0+URZ], R3 ;  /* 0x00000003000075a7 */ /* 0x0022a400080011ff */
[----:B--2---:R-:W-:Y:S05]  /*a730*/  @!P0 NANOSLEEP.SYNCS 0x989680 ;  /* 0x009896800000895d */ /* 0x004fea0003900000 */
[----:B------:R-:W2:Y:S02]  /*a740*/  @!P0 SYNCS.PHASECHK.TRANS64 P0, [R0+URZ], R3 ;  /* 0x00000003000085a7 */ /* 0x000ea400080010ff */
[----:B--2---:R-:W-:Y:S05]  /*a750*/  @!P0 BRA `(.L_x_175) ;  /* 0xfffffffc00f08947 */ /* 0x004fea000383ffff */
[----:B------:R-:W-:Y:S05]  /*a760*/  BRA `(.L_x_176) ;  /* 0xffffff9400747947 */ /* 0x000fea000383ffff */
.L_x_56:
[----:B------:R-:W-:-:S07]  /*a770*/  MOV R0, UR5 ;  /* 0x0000000500007c02 */ /* 0x000fce0008000f00 */
.L_x_177:
[----:B-1----:R1:W2:Y:S02]  /*a780*/  SYNCS.PHASECHK.TRANS64.TRYWAIT P0, [R0+URZ], R3 ;  /* 0x00000003000075a7 */ /* 0x0022a400080011ff */
[----:B--2---:R-:W-:Y:S05]  /*a790*/  @!P0 NANOSLEEP.SYNCS 0x989680 ;  /* 0x009896800000895d */ /* 0x004fea0003900000 */
[----:B------:R-:W2:Y:S02]  /*a7a0*/  @!P0 SYNCS.PHASECHK.TRANS64 P0, [R0+URZ], R3 ;  /* 0x00000003000085a7 */ /* 0x000ea400080010ff */
[----:B--2---:R-:W-:Y:S05]  /*a7b0*/  @!P0 BRA `(.L_x_177) ;  /* 0xfffffffc00f08947 */ /* 0x004fea000383ffff */
[----:B------:R-:W-:Y:S05]  /*a7c0*/  BRA `(.L_x_178) ;  /* 0xffffff9400847947 */ /* 0x000fea000383ffff */
.L_x_57:
[----:B------:R-:W-:-:S07]  /*a7d0*/  MOV R0, UR5 ;  /* 0x0000000500007c02 */ /* 0x000fce0008000f00 */
.L_x_179:
[----:B-1----:R1:W2:Y:S02]  /*a7e0*/  SYNCS.PHASECHK.TRANS64.TRYWAIT P0, [R0+URZ], R3 ;  /* 0x00000003000075a7 */ /* 0x0022a400080011ff */
[----:B--2---:R-:W-:Y:S05]  /*a7f0*/  @!P0 NANOSLEEP.SYNCS 0x989680 ;  /* 0x009896800000895d */ /* 0x004fea0003900000 */
[----:B------:R-:W2:Y:S02]  /*a800*/  @!P0 SYNCS.PHASECHK.TRANS64 P0, [R0+URZ], R3 ;  /* 0x00000003000085a7 */ /* 0x000ea400080010ff */
[----:B--2---:R-:W-:Y:S05]  /*a810*/  @!P0 BRA `(.L_x_179) ;  /* 0xfffffffc00f08947 */ /* 0x004fea000383ffff */
[----:B------:R-:W-:Y:S05]  /*a820*/  BRA `(.L_x_180) ;  /* 0xffffff9400947947 */ /* 0x000fea000383ffff */
.L_x_58:
[----:B------:R-:W-:-:S07]  /*a830*/  MOV R0, UR5 ;  /* 0x0000000500007c02 */ /* 0x000fce0008000f00 */
.L_x_181:
[----:B-1----:R1:W2:Y:S02]  /*a840*/  SYNCS.PHASECHK.TRANS64.TRYWAIT P0, [R0+URZ], R3 ;  /* 0x00000003000075a7 */ /* 0x0022a400080011ff */
[----:B--2---:R-:W-:Y:S05]  /*a850*/  @!P0 NANOSLEEP.SYNCS 0x989680 ;  /* 0x009896800000895d */ /* 0x004fea0003900000 */
[----:B------:R-:W2:Y:S02]  /*a860*/  @!P0 SYNCS.PHASECHK.TRANS64 P0, [R0+URZ], R3 ;  /* 0x00000003000085a7 */ /* 0x000ea400080010ff */
[----:B--2---:R-:W-:Y:S05]  /*a870*/  @!P0 BRA `(.L_x_181) ;  /* 0xfffffffc00f08947 */ /* 0x004fea000383ffff */
[----:B------:R-:W-:Y:S05]  /*a880*/  BRA `(.L_x_182) ;  /* 0xffffff9400a47947 */ /* 0x000fea000383ffff */
.L_x_59:
[----:B------:R-:W-:-:S07]  /*a890*/  MOV R0, UR5 ;  /* 0x0000000500007c02 */ /* 0x000fce0008000f00 */
.L_x_183:
[----:B-1----:R1:W2:Y:S02]  /*a8a0*/  SYNCS.PHASECHK.TRANS64.TRYWAIT P0, [R0+URZ], R3 ;  /* 0x00000003000075a7 */ /* 0x0022a400080011ff */
[----:B--2---:R-:W-:Y:S05]  /*a8b0*/  @!P0 NANOSLEEP.SYNCS 0x989680 ;  /* 0x009896800000895d */ /* 0x004fea0003900000 */
[----:B------:R-:W2:Y:S02]  /*a8c0*/  @!P0 SYNCS.PHASECHK.TRANS64 P0, [R0+URZ], R3 ;  /* 0x00000003000085a7 */ /* 0x000ea400080010ff */
[----:B--2---:R-:W-:Y:S05]  /*a8d0*/  @!P0 BRA `(.L_x_183) ;  /* 0xfffffffc00f08947 */ /* 0x004fea000383ffff */
[----:B------:R-:W-:Y:S05]  /*a8e0*/  BRA `(.L_x_184) ;  /* 0xffffff9400b47947 */ /* 0x000fea000383ffff */
.L_x_62:
[----:B------:R-:W-:-:S07]  /*a8f0*/  MOV R4, UR4 ;  /* 0x0000000400047c02 */ /* 0x000fce0008000f00 */
.L_x_185:
[----:B--2---:R2:W3:Y:S02]  /*a900*/  SYNCS.PHASECHK.TRANS64.TRYWAIT P1, [R4+URZ+0x188], R7 ;  /* 0x00018807040075a7 */ /* 0x0044e400080211ff */
[----:B---3--:R-:W-:Y:S05]  /*a910*/  @!P1 NANOSLEEP.SYNCS 0x989680 ;  /* 0x009896800000995d */ /* 0x008fea0003900000 */
[----:B------:R-:W3:Y:S02]  /*a920*/  @!P1 SYNCS.PHASECHK.TRANS64 P1, [R4+URZ+0x188], R7 ;  /* 0x00018807040095a7 */ /* 0x000ee400080210ff */
[----:B---3--:R-:W-:Y:S05]  /*a930*/  @!P1 BRA `(.L_x_185) ;  /* 0xfffffffc00f09947 */ /* 0x008fea000383ffff */
[----:B------:R-:W-:Y:S05]  /*a940*/  BRA `(.L_x_186) ;  /* 0xffffff9800247947 */ /* 0x000fea000383ffff */
.L_x_63:
[----:B--2---:R-:W-:-:S07]  /*a950*/  MOV R4, UR4 ;  /* 0x0000000400047c02 */ /* 0x004fce0008000f00 */
.L_x_187:
[----:B--2---:R2:W3:Y:S02]  /*a960*/  SYNCS.PHASECHK.TRANS64.TRYWAIT P1, [R4+URZ+0x180], R5 ;  /* 0x00018005040075a7 */ /* 0x0044e400080211ff */
[----:B---3--:R-:W-:Y:S05]  /*a970*/  @!P1 NANOSLEEP.SYNCS 0x989680 ;  /* 0x009896800000995d */ /* 0x008fea0003900000 */
[----:B------:R-:W3:Y:S02]  /*a980*/  @!P1 SYNCS.PHASECHK.TRANS64 P1, [R4+URZ+0x180], R5 ;  /* 0x00018005040095a7 */ /* 0x000ee400080210ff */
[----:B---3--:R-:W-:Y:S05]  /*a990*/  @!P1 BRA `(.L_x_187) ;  /* 0xfffffffc00f09947 */ /* 0x008fea000383ffff */
[----:B------:R-:W-:Y:S05]  /*a9a0*/  BRA `(.L_x_188) ;  /* 0xffffff98002c7947 */ /* 0x000fea000383ffff */
.L_x_73:
[----:B--2---:R-:W-:-:S04]  /*a9b0*/  MOV R5, UR5 ;  /* 0x0000000500057c02 */ /* 0x004fc80008000f00 */
[----:B------:R2:W3:Y:S03]  /*a9c0*/  SYNCS.PHASECHK.TRANS64.TRYWAIT P0, [R5+URZ+0x8], R6 ;  /* 0x00000806050075a7 */ /* 0x0004e600080011ff */
[----:B---3--:R-:W-:Y:S05]  /*a9d0*/  @!P0 NANOSLEEP.SYNCS 0x989680 ;  /* 0x009896800000895d */ /* 0x008fea0003900000 */
[----:B------:R-:W3:Y:S02]  /*a9e0*/  @!P0 SYNCS.PHASECHK.TRANS64 P0, [R5+URZ+0x8], R6 ;  /* 0x00000806050085a7 */ /* 0x000ee400080010ff */
[----:B---3--:R-:W-:Y:S05]  /*a9f0*/  @!P0 BRA `(.L_x_73) ;  /* 0xfffffffc00ec8947 */ /* 0x008fea000383ffff */
[----:B------:R-:W-:Y:S05]  /*aa00*/  BRA `(.L_x_72) ;  /* 0xffffff9800f87947 */ /* 0x000fea000383ffff */
.L_x_75:
[----:B------:R-:W-:Y:S01]  /*aa10*/  BSSY B0, `(.L_x_189) ;  /* 0x0000006000007945 */ /* 0x000fe20003800000 */
[----:B------:R-:W-:-:S07]  /*aa20*/  MOV R15, 0xffffffff ;  /* 0xffffffff000f7802 */ /* 0x000fce0000000f00 */
[----:B-12--5:R-:W-:Y:S05]  /*aa30*/  WARPSYNC.COLLECTIVE R15, `(.L_x_190) ;  /* 0x000000000f0c7348 */ /* 0x026fea0003c00000 */
[----:B------:R-:W-:Y:S02]  /*aa40*/  ELECT P6, UR79, PT ;  /* 0x00000000004f782f */ /* 0x000fe400038c0000 */
[----:B------:R-:W-:Y:S01]  /*aa50*/  MOV R14, UR79 ;  /* 0x0000004f000e7c02 */ /* 0x000fe20008000f00 */
[----:B-12--5:R-:W-:Y:S10]  /*aa60*/  ENDCOLLECTIVE ;  /* 0x000000000000791b */ /* 0x026ff40003800000 */
.L_x_190:
[----:B------:R-:W-:Y:S05]  /*aa70*/  BSYNC B0 ;  /* 0x0000000000007941 */ /* 0x000fea0003800000 */
.L_x_189:
[----:B------:R-:W-:Y:S05]  /*aa80*/  BRA `(.L_x_191) ;  /* 0xffffff9c00287947 */ /* 0x000fea000383ffff */
.L_x_77:
[----:B--2---:R-:W-:-:S04]  /*aa90*/  MOV R3, UR5 ;  /* 0x0000000500037c02 */ /* 0x004fc80008000f00 */
[----:B------:R2:W3:Y:S03]  /*aaa0*/  SYNCS.PHASECHK.TRANS64.TRYWAIT P0, [R3+URZ+0x8], R4 ;  /* 0x00000804030075a7 */ /* 0x0004e600080011ff */
[----:B---3--:R-:W-:Y:S05]  /*aab0*/  @!P0 NANOSLEEP.SYNCS 0x989680 ;  /* 0x009896800000895d */ /* 0x008fea0003900000 */
[----:B------:R-:W3:Y:S02]  /*aac0*/  @!P0 SYNCS.PHASECHK.TRANS64 P0, [R3+URZ+0x8], R4 ;  /* 0x00000804030085a7 */ /* 0x000ee400080010ff */
[----:B---3--:R-:W-:Y:S05]  /*aad0*/  @!P0 BRA `(.L_x_77) ;  /* 0xfffffffc00ec8947 */ /* 0x008fea000383ffff */
[----:B------:R-:W-:Y:S05]  /*aae0*/  BRA `(.L_x_76) ;  /* 0xffffff9c002c7947 */ /* 0x000fea000383ffff */
.L_x_78:
[----:B------:R-:W-:-:S07]  /*aaf0*/  MOV R0, UR18 ;  /* 0x0000001200007c02 */ /* 0x000fce0008000f00 */
.L_x_192:
[----:B-1----:R1:W2:Y:S02]  /*ab00*/  SYNCS.PHASECHK.TRANS64.TRYWAIT P0, [R0+URZ+0x180], R5 ;  /* 0x00018005000075a7 */ /* 0x0022a400080011ff */
[----:B--2---:R-:W-:Y:S05]  /*ab10*/  @!P0 NANOSLEEP.SYNCS 0x989680 ;  /* 0x009896800000895d */ /* 0x004fea0003900000 */
[----:B------:R-:W2:Y:S02]  /*ab20*/  @!P0 SYNCS.PHASECHK.TRANS64 P0, [R0+URZ+0x180], R5 ;  /* 0x00018005000085a7 */ /* 0x000ea400080010ff */
[----:B--2---:R-:W-:Y:S05]  /*ab30*/  @!P0 BRA `(.L_x_192) ;  /* 0xfffffffc00f08947 */ /* 0x004fea000383ffff */
[----:B------:R-:W-:Y:S05]  /*ab40*/  BRA `(.L_x_193) ;  /* 0xffffffa0000c7947 */ /* 0x000fea000383ffff */
.L_x_80:
[----:B------:R-:W-:-:S07]  /*ab50*/  MOV R0, UR23 ;  /* 0x0000001700007c02 */ /* 0x000fce0008000f00 */
.L_x_194:
[----:B--2---:R2:W3:Y:S02]  /*ab60*/  SYNCS.PHASECHK.TRANS64.TRYWAIT P0, [R0+URZ+0x1a0], R9 ;  /* 0x0001a009000075a7 */ /* 0x0044e400080011ff */
[----:B---3--:R-:W-:Y:S05]  /*ab70*/  @!P0 NANOSLEEP.SYNCS 0x989680 ;  /* 0x009896800000895d */ /* 0x008fea0003900000 */
[----:B------:R-:W3:Y:S02]  /*ab80*/  @!P0 SYNCS.PHASECHK.TRANS64 P0, [R0+URZ+0x1a0], R9 ;  /* 0x0001a009000085a7 */ /* 0x000ee400080010ff */
[----:B---3--:R-:W-:Y:S05]  /*ab90*/  @!P0 BRA `(.L_x_194) ;  /* 0xfffffffc00f08947 */ /* 0x008fea000383ffff */
[----:B------:R-:W-:Y:S05]  /*aba0*/  BRA `(.L_x_79) ;  /* 0xffffffa000287947 */ /* 0x000fea000383ffff */
.L_x_84:
[----:B--2---:R-:W-:Y:S07]  /*abb0*/  MOV R0, UR10 ;  /* 0x0000000a00007c02 */ /* 0x004fee0008000f00 */
.L_x_195:
[----:B--2---:R2:W3:Y:S02]  /*abc0*/  SYNCS.PHASECHK.TRANS64.TRYWAIT P0, [R0+URZ], R9 ;  /* 0x00000009000075a7 */ /* 0x0044e400080011ff */
[----:B---3--:R-:W-:Y:S05]  /*abd0*/  @!P0 NANOSLEEP.SYNCS 0x989680 ;  /* 0x009896800000895d */ /* 0x008fea0003900000 */
[----:B------:R-:W3:Y:S02]  /*abe0*/  @!P0 SYNCS.PHASECHK.TRANS64 P0, [R0+URZ], R9 ;  /* 0x00000009000085a7 */ /* 0x000ee400080010ff */
[----:B---3--:R-:W-:Y:S05]  /*abf0*/  @!P0 BRA `(.L_x_195) ;  /* 0xfffffffc00f08947 */ /* 0x008fea000383ffff */
[----:B------:R-:W-:Y:S05]  /*ac00*/  BRA `(.L_x_83) ;  /* 0xffffffa000607947 */ /* 0x000fea000383ffff */
.L_x_88:
[----:B-1----:R-:W-:-:S07]  /*ac10*/  MOV R0, UR4 ;  /* 0x0000000400007c02 */ /* 0x002fce0008000f00 */
.L_x_196:
[----:B-1----:R1:W2:Y:S02]  /*ac20*/  SYNCS.PHASECHK.TRANS64.TRYWAIT P0, [R0+URZ], R5 ;  /* 0x00000005000075a7 */ /* 0x0022a400080011ff */
[----:B--2---:R-:W-:Y:S05]  /*ac30*/  @!P0 NANOSLEEP.SYNCS 0x989680 ;  /* 0x009896800000895d */ /* 0x004fea0003900000 */
[----:B------:R-:W2:Y:S02]  /*ac40*/  @!P0 SYNCS.PHASECHK.TRANS64 P0, [R0+URZ], R5 ;  /* 0x00000005000085a7 */ /* 0x000ea400080010ff */
[----:B--2---:R-:W-:Y:S05]  /*ac50*/  @!P0 BRA `(.L_x_196) ;  /* 0xfffffffc00f08947 */ /* 0x004fea000383ffff */
[----:B------:R-:W-:Y:S05]  /*ac60*/  BRA `(.L_x_197) ;  /* 0xffffffa400307947 */ /* 0x000fea000383ffff */
.L_x_91:
[----:B------:R-:W-:-:S07]  /*ac70*/  MOV R0, UR18 ;  /* 0x0000001200007c02 */ /* 0x000fce0008000f00 */
.L_x_198:
[----:B-1----:R1:W2:Y:S02]  /*ac80*/  SYNCS.PHASECHK.TRANS64.TRYWAIT P1, [R0+URZ+0x1b0], R5 ;  /* 0x0001b005000075a7 */ /* 0x0022a400080211ff */
[----:B--2---:R-:W-:Y:S05]  /*ac90*/  @!P1 NANOSLEEP.SYNCS 0x989680 ;  /* 0x009896800000995d */ /* 0x004fea0003900000 */
[----:B------:R-:W2:Y:S02]  /*aca0*/  @!P1 SYNCS.PHASECHK.TRANS64 P1, [R0+URZ+0x1b0], R5 ;  /* 0x0001b005000095a7 */ /* 0x000ea400080210ff */
[----:B--2---:R-:W-:Y:S05]  /*acb0*/  @!P1 BRA `(.L_x_198) ;  /* 0xfffffffc00f09947 */ /* 0x004fea000383ffff */
[----:B------:R-:W-:Y:S05]  /*acc0*/  BRA `(.L_x_199) ;  /* 0xffffffa4007c7947 */ /* 0x000fea000383ffff */
.L_x_96:
[----:B------:R-:W-:Y:S07]  /*acd0*/  MOV R0, UR24 ;  /* 0x0000001800007c02 */ /* 0x000fee0008000f00 */
.L_x_200:
[----:B-1----:R1:W2:Y:S02]  /*ace0*/  SYNCS.PHASECHK.TRANS64.TRYWAIT P0, [R0+URZ+0x180], R3 ;  /* 0x00018003000075a7 */ /* 0x0022a400080011ff */
[----:B--2---:R-:W-:Y:S05]  /*acf0*/  @!P0 NANOSLEEP.SYNCS 0x989680 ;  /* 0x009896800000895d */ /* 0x004fea0003900000 */
[----:B------:R-:W2:Y:S02]  /*ad00*/  @!P0 SYNCS.PHASECHK.TRANS64 P0, [R0+URZ+0x180], R3 ;  /* 0x00018003000085a7 */ /* 0x000ea400080010ff */
[----:B--2---:R-:W-:Y:S05]  /*ad10*/  @!P0 BRA `(.L_x_200) ;  /* 0xfffffffc00f08947 */ /* 0x004fea000383ffff */
[----:B------:R-:W-:Y:S05]  /*ad20*/  BRA `(.L_x_201) ;  /* 0xffffffac00407947 */ /* 0x000fea000383ffff */
.L_x_99:
[----:B------:R-:W-:Y:S07]  /*ad30*/  MOV R3, UR24 ;  /* 0x0000001800037c02 */ /* 0x000fee0008000f00 */
.L_x_202:
[----:B-1----:R1:W2:Y:S02]  /*ad40*/  SYNCS.PHASECHK.TRANS64.TRYWAIT P1, [R3+URZ+0x178], R12 ;  /* 0x0001780c030075a7 */ /* 0x0022a400080211ff */
[----:B--2---:R-:W-:Y:S05]  /*ad50*/  @!P1 NANOSLEEP.SYNCS 0x989680 ;  /* 0x009896800000995d */ /* 0x004fea0003900000 */
[----:B------:R-:W2:Y:S02]  /*ad60*/  @!P1 SYNCS.PHASECHK.TRANS64 P1, [R3+URZ+0x178], R12 ;  /* 0x0001780c030095a7 */ /* 0x000ea400080210ff */
[----:B--2---:R-:W-:Y:S05]  /*ad70*/  @!P1 BRA `(.L_x_202) ;  /* 0xfffffffc00f09947 */ /* 0x004fea000383ffff */
[----:B------:R-:W-:Y:S05]  /*ad80*/  BRA `(.L_x_98) ;  /* 0xffffffb0009c7947 */ /* 0x000fea000383ffff */
.L_x_102:
[----:B------:R-:W-:Y:S07]  /*ad90*/  MOV R0, UR5 ;  /* 0x0000000500007c02 */ /* 0x000fee0008000f00 */
.L_x_203:
[----:B-1----:R1:W2:Y:S02]  /*ada0*/  SYNCS.PHASECHK.TRANS64.TRYWAIT P1, [R0+URZ+0x158], R3 ;  /* 0x00015803000075a7 */ /* 0x0022a400080211ff */
[----:B--2---:R-:W-:Y:S05]  /*adb0*/  @!P1 NANOSLEEP.SYNCS 0x989680 ;  /* 0x009896800000995d */ /* 0x004fea0003900000 */
[----:B------:R-:W2:Y:S02]  /*adc0*/  @!P1 SYNCS.PHASECHK.TRANS64 P1, [R0+URZ+0x158], R3 ;  /* 0x00015803000095a7 */ /* 0x000ea400080210ff */
[----:B--2---:R-:W-:Y:S05]  /*add0*/  @!P1 BRA `(.L_x_203) ;  /* 0xfffffffc00f09947 */ /* 0x004fea000383ffff */
[----:B------:R-:W-:Y:S05]  /*ade0*/  BRA `(.L_x_204) ;  /* 0xffffffb8000c7947 */ /* 0x000fea000383ffff */
.L_x_103:
[----:B------:R-:W-:Y:S07]  /*adf0*/  MOV R0, UR4 ;  /* 0x0000000400007c02 */ /* 0x000fee0008000f00 */
.L_x_205:
[----:B-1----:R1:W2:Y:S02]  /*ae00*/  SYNCS.PHASECHK.TRANS64.TRYWAIT P0, [R0+URZ+0x158], R3 ;  /* 0x00015803000075a7 */ /* 0x0022a400080011ff */
[----:B--2---:R-:W-:Y:S05]  /*ae10*/  @!P0 NANOSLEEP.SYNCS 0x989680 ;  /* 0x009896800000895d */ /* 0x004fea0003900000 */
[----:B------:R-:W2:Y:S02]  /*ae20*/  @!P0 SYNCS.PHASECHK.TRANS64 P0, [R0+URZ+0x158], R3 ;  /* 0x00015803000085a7 */ /* 0x000ea400080010ff */
[----:B--2---:R-:W-:Y:S05]  /*ae30*/  @!P0 BRA `(.L_x_205) ;  /* 0xfffffffc00f08947 */ /* 0x004fea000383ffff */
[----:B------:R-:W-:Y:S05]  /*ae40*/  BRA `(.L_x_206) ;  /* 0xffffffb800807947 */ /* 0x000fea000383ffff */
.L_x_105:
[----:B------:R-:W-:-:S07]  /*ae50*/  MOV R0, UR4 ;  /* 0x0000000400007c02 */ /* 0x000fce0008000f00 */
.L_x_207:
[----:B-1----:R1:W3:Y:S02]  /*ae60*/  SYNCS.PHASECHK.TRANS64.TRYWAIT P0, [R0+URZ], R3 ;  /* 0x00000003000075a7 */ /* 0x0022e400080011ff */
[----:B---3--:R-:W-:Y:S05]  /*ae70*/  @!P0 NANOSLEEP.SYNCS 0x989680 ;  /* 0x009896800000895d */ /* 0x008fea0003900000 */
[----:B------:R-:W3:Y:S02]  /*ae80*/  @!P0 SYNCS.PHASECHK.TRANS64 P0, [R0+URZ], R3 ;  /* 0x00000003000085a7 */ /* 0x000ee400080010ff */
[----:B---3--:R-:W-:Y:S05]  /*ae90*/  @!P0 BRA `(.L_x_207) ;  /* 0xfffffffc00f08947 */ /* 0x008fea000383ffff */
[----:B------:R-:W-:Y:S05]  /*aea0*/  BRA `(.L_x_208) ;  /* 0xffffffbc000c7947 */ /* 0x000fea000383ffff */
.L_x_106:
[----:B------:R-:W-:-:S07]  /*aeb0*/  MOV R0, UR5 ;  /* 0x0000000500007c02 */ /* 0x000fce0008000f00 */
.L_x_209:
[----:B-1----:R1:W3:Y:S02]  /*aec0*/  SYNCS.PHASECHK.TRANS64.TRYWAIT P0, [R0+URZ], R3 ;  /* 0x00000003000075a7 */ /* 0x0022e400080011ff */
[----:B---3--:R-:W-:Y:S05]  /*aed0*/  @!P0 NANOSLEEP.SYNCS 0x989680 ;  /* 0x009896800000895d */ /* 0x008fea0003900000 */
[----:B------:R-:W3:Y:S02]  /*aee0*/  @!P0 SYNCS.PHASECHK.TRANS64 P0, [R0+URZ], R3 ;  /* 0x00000003000085a7 */ /* 0x000ee400080010ff */
[----:B---3--:R-:W-:Y:S05]  /*aef0*/  @!P0 BRA `(.L_x_209) ;  /* 0xfffffffc00f08947 */ /* 0x008fea000383ffff */
[----:B------:R-:W-:Y:S05]  /*af00*/  BRA `(.L_x_210) ;  /* 0xffffffbc00187947 */ /* 0x000fea000383ffff */
.L_x_108:
[----:B------:R-:W-:Y:S07]  /*af10*/  MOV R0, UR52 ;  /* 0x0000003400007c02 */ /* 0x000fee0008000f00 */
.L_x_211:
[----:B-1----:R1:W2:Y:S02]  /*af20*/  SYNCS.PHASECHK.TRANS64.TRYWAIT P0, [R0+URZ+0x180], R3 ;  /* 0x00018003000075a7 */ /* 0x0022a400080011ff */
[----:B--2---:R-:W-:Y:S05]  /*af30*/  @!P0 NANOSLEEP.SYNCS 0x989680 ;  /* 0x009896800000895d */ /* 0x004fea0003900000 */
[----:B------:R-:W2:Y:S02]  /*af40*/  @!P0 SYNCS.PHASECHK.TRANS64 P0, [R0+URZ+0x180], R3 ;  /* 0x00018003000085a7 */ /* 0x000ea400080010ff */
[----:B--2---:R-:W-:Y:S05]  /*af50*/  @!P0 BRA `(.L_x_211) ;  /* 0xfffffffc00f08947 */ /* 0x004fea000383ffff */
[----:B------:R-:W-:Y:S05]  /*af60*/  BRA `(.L_x_212) ;  /* 0xffffffc000087947 */ /* 0x000fea000383ffff */
.L_x_118:
[----:B-1----:R1:W3:Y:S02]  /*af70*/  SYNCS.PHASECHK.TRANS64.TRYWAIT P1, [R0+URZ+0x140], R3 ;  /* 0x00014003000075a7 */ /* 0x0022e400080211ff */
[----:B---3--:R-:W-:Y:S05]  /*af80*/  @!P1 NANOSLEEP.SYNCS 0x989680 ;  /* 0x009896800000995d */ /* 0x008fea0003900000 */
[----:B------:R-:W3:Y:S02]  /*af90*/  @!P1 SYNCS.PHASECHK.TRANS64 P1, [R0+URZ+0x140], R3 ;  /* 0x00014003000095a7 */ /* 0x000ee400080210ff */
[----:B---3--:R-:W-:Y:S05]  /*afa0*/  @!P1 BRA `(.L_x_118) ;  /* 0xfffffffc00f09947 */ /* 0x008fea000383ffff */
[----:B------:R-:W-:Y:S05]  /*afb0*/  BRA `(.L_x_117) ;  /* 0xffffffd4002c7947 */ /* 0x000fea000383ffff */
.L_x_120:
[----:B-1----:R1:W4:Y:S02]  /*afc0*/  SYNCS.PHASECHK.TRANS64.TRYWAIT P1, [R103+URZ+0x190], R4 ;  /* 0x00019004670075a7 */ /* 0x00232400080211ff */
[----:B----4-:R-:W-:Y:S05]  /*afd0*/  @!P1 NANOSLEEP.SYNCS 0x989680 ;  /* 0x009896800000995d */ /* 0x010fea0003900000 */
[----:B------:R-:W4:Y:S02]  /*afe0*/  @!P1 SYNCS.PHASECHK.TRANS64 P1, [R103+URZ+0x190], R4 ;  /* 0x00019004670095a7 */ /* 0x000f2400080210ff */
[----:B----4-:R-:W-:Y:S05]  /*aff0*/  @!P1 BRA `(.L_x_120) ;  /* 0xfffffffc00f09947 */ /* 0x010fea000383ffff */
[----:B------:R-:W-:Y:S05]  /*b000*/  BRA `(.L_x_119) ;  /* 0xffffffd400607947 */ /* 0x000fea000383ffff */
.L_x_131:
[----:B--2---:R2:W4:Y:S02]  /*b010*/  SYNCS.PHASECHK.TRANS64.TRYWAIT P1, [R3+URZ+0x140], R46 ;  /* 0x0001402e030075a7 */ /* 0x00452400080211ff */
[----:B----4-:R-:W-:Y:S05]  /*b020*/  @!P1 NANOSLEEP.SYNCS 0x989680 ;  /* 0x009896800000995d */ /* 0x010fea0003900000 */
[----:B------:R-:W4:Y:S02]  /*b030*/  @!P1 SYNCS.PHASECHK.TRANS64 P1, [R3+URZ+0x140], R46 ;  /* 0x0001402e030095a7 */ /* 0x000f2400080210ff */
[----:B----4-:R-:W-:Y:S05]  /*b040*/  @!P1 BRA `(.L_x_131) ;  /* 0xfffffffc00f09947 */ /* 0x010fea000383ffff */
[----:B------:R-:W-:Y:S05]  /*b050*/  BRA `(.L_x_130) ;  /* 0xffffffe000587947 */ /* 0x000fea000383ffff */
        .weak           $__internal_0_$__cuda_sm10x_tcgen05_guardrail_trap_col_being_dealloced_not_returned_by_alloc
        .type           $__internal_0_$__cuda_sm10x_tcgen05_guardrail_trap_col_being_dealloced_not_returned_by_alloc,@function
        .size           $__internal_0_$__cuda_sm10x_tcgen05_guardrail_trap_col_being_dealloced_not_returned_by_alloc,($__internal_1_$__cuda_sm10x_tcgen05_guardrail_trap_phase_invalid_during_alloc - $__internal_0_$__cuda_sm10x_tcgen05_guardrail_trap_col_being_dealloced_not_returned_by_alloc)
$__internal_0_$__cuda_sm10x_tcgen05_guardrail_trap_col_being_dealloced_not_returned_by_alloc:
[----:B------:R-:W-:Y:S05]  /*b060*/  BPT.TRAP 0x1 ;  /* 0x000000040000795c */ /* 0x000fea0000300000 */
[----:B------:R-:W-:-:S04]  /*b070*/  HFMA2 R3, -RZ, RZ, 0, 0 ;  /* 0x00000000ff037431 */ /* 0x000fc800000001ff */
[----:B------:R-:W-:Y:S05]  /*b080*/  RET.REL.NODEC R2 `(_ZN7cutlass13device_kernelINS_4conv6kernel13ConvUniversalINS1_16ConvProblemShapeILNS1_8OperatorE2ELi3EEENS1_10collective14CollectiveConvINS1_47MainloopSm100TmaUmmaWarpSpecializedImplicitGemmILS5_2ELi20ELi3ELi1ELi2EN4cute5tupleIJNSA_1CILi2EEENSC_ILi1EEESE_EEEEENSB_IJNSC_ILi256EEENSB_IJNSC_ILi64EEEEEENSB_IJNSC_ILi32EEEEEEEEENS_10bfloat16_tESN_NSA_8TiledMMAINSA_8MMA_AtomIJNSA_26SM100_MMA_F16BF16_2x1SM_SSISN_SN_fLi256ELi64ELNSA_4UMMA5MajorE1ELSS_1ELNSR_7ScaleInE0ELST_0EEEEEENSA_6LayoutINSB_IJSE_SE_SE_EEENSB_IJNSC_ILi0EEESY_SY_EEEEENSB_IJNSA_10UnderscoreES11_S11_EEEEENS7_6detail27Sm100ImplicitGemmTileTraitsINSA_18SM100_TMA_2SM_LOADENSA_14ComposedLayoutINSA_7SwizzleILi3ELi4ELi3EEENSA_18smem_ptr_flag_bitsILi16EEENSW_INSB_IJSI_NSC_ILi8EEEEEENSB_IJSE_SI_EEEEEEEvEENS15_INSA_25SM100_TMA_2SM_LOAD_IM2COLENS17_INS18_ILi2ELi4ELi3EEES1B_NSW_INSB_IJSK_S1C_EEENSB_IJSE_SK_EEEEEEEvEEEENS_8epilogue10collective18CollectiveEpilogueINS1Q_23Sm100TmaWarpSpecializedILi3ELi2ELi32ELb1ELb0EEEJNSB_IJNSC_ILi128EEESJ_SL_EEENSB_IJNSW_IS1V_SE_EENSW_ISK_SE_EEEEESN_NSB_IJlNSB_IJSE_lllEEESY_EEESN_S21_NS1Q_6fusion15FusionCallbacksIS1U_NS22_17LinearCombinationISN_fSN_fLNS_15FloatRoundStyleE2EEES1W_S1Z_JEEENSA_5SM1004TMEM4LOAD26SM100_TMEM_LOAD_32dp32b32xENSA_13SM90_TMA_LOADENS17_IS1J_S1B_NSW_INSB_IJS1C_SK_EEENSB_IJSK_SE_EEEEEEENSA_39AutoVectorizingCopyWithAssumedAlignmentILi128EEENSA_14SM90_TMA_STOREES2G_S2I_S2I_EEEvvEEEEvNT_6ParamsE) ;  /* 0xffffff4c02dc7950 */ /* 0x000fea0003c3ffff */
        .weak           $__internal_1_$__cuda_sm10x_tcgen05_guardrail_trap_phase_invalid_during_alloc
        .type           $__internal_1_$__cuda_sm10x_tcgen05_guardrail_trap_phase_invalid_during_alloc,@function
        .size           $__internal_1_$__cuda_sm10x_tcgen05_guardrail_trap_phase_invalid_during_alloc,($__internal_2_$__cuda_sm10x_tcgen05_guardrail_trap_unallocated_columns_being_dealloced - $__internal_1_$__cuda_sm10x_tcgen05_guardrail_trap_phase_invalid_during_alloc)
$__internal_1_$__cuda_sm10x_tcgen05_guardrail_trap_phase_invalid_during_alloc:
[----:B------:R-:W-:Y:S05]  /*b090*/  BPT.TRAP 0x1 ;  /* 0x000000040000795c */ /* 0x000fea0000300000 */
[----:B------:R-:W-:-:S04]  /*b0a0*/  MOV R5, 0x0 ;  /* 0x0000000000057802 */ /* 0x000fc80000000f00 */
[----:B------:R-:W-:Y:S05]  /*b0b0*/  RET.REL.NODEC R4 `(_ZN7cutlass13device_kernelINS_4conv6kernel13ConvUniversalINS1_16ConvProblemShapeILNS1_8OperatorE2ELi3EEENS1_10collective14CollectiveConvINS1_47MainloopSm100TmaUmmaWarpSpecializedImplicitGemmILS5_2ELi20ELi3ELi1ELi2EN4cute5tupleIJNSA_1CILi2EEENSC_ILi1EEESE_EEEEENSB_IJNSC_ILi256EEENSB_IJNSC_ILi64EEEEEENSB_IJNSC_ILi32EEEEEEEEENS_10bfloat16_tESN_NSA_8TiledMMAINSA_8MMA_AtomIJNSA_26SM100_MMA_F16BF16_2x1SM_SSISN_SN_fLi256ELi64ELNSA_4UMMA5MajorE1ELSS_1ELNSR_7ScaleInE0ELST_0EEEEEENSA_6LayoutINSB_IJSE_SE_SE_EEENSB_IJNSC_ILi0EEESY_SY_EEEEENSB_IJNSA_10UnderscoreES11_S11_EEEEENS7_6detail27Sm100ImplicitGemmTileTraitsINSA_18SM100_TMA_2SM_LOADENSA_14ComposedLayoutINSA_7SwizzleILi3ELi4ELi3EEENSA_18smem_ptr_flag_bitsILi16EEENSW_INSB_IJSI_NSC_ILi8EEEEEENSB_IJSE_SI_EEEEEEEvEENS15_INSA_25SM100_TMA_2SM_LOAD_IM2COLENS17_INS18_ILi2ELi4ELi3EEES1B_NSW_INSB_IJSK_S1C_EEENSB_IJSE_SK_EEEEEEEvEEEENS_8epilogue10collective18CollectiveEpilogueINS1Q_23Sm100TmaWarpSpecializedILi3ELi2ELi32ELb1ELb0EEEJNSB_IJNSC_ILi128EEESJ_SL_EEENSB_IJNSW_IS1V_SE_EENSW_ISK_SE_EEEEESN_NSB_IJlNSB_IJSE_lllEEESY_EEESN_S21_NS1Q_6fusion15FusionCallbacksIS1U_NS22_17LinearCombinationISN_fSN_fLNS_15FloatRoundStyleE2EEES1W_S1Z_JEEENSA_5SM1004TMEM4LOAD26SM100_TMEM_LOAD_32dp32b32xENSA_13SM90_TMA_LOADENS17_IS1J_S1B_NSW_INSB_IJS1C_SK_EEENSB_IJSK_SE_EEEEEEENSA_39AutoVectorizingCopyWithAssumedAlignmentILi128EEENSA_14SM90_TMA_STOREES2G_S2I_S2I_EEEvvEEEEvNT_6ParamsE) ;  /* 0xffffff4c04d07950 */ /* 0x000fea0003c3ffff */
        .weak           $__internal_2_$__cuda_sm10x_tcgen05_guardrail_trap_unallocated_columns_being_dealloced
        .type           $__internal_2_$__cuda_sm10x_tcgen05_guardrail_trap_unallocated_columns_being_dealloced,@function
        .size           $__internal_2_$__cuda_sm10x_tcgen05_guardrail_trap_unallocated_columns_being_dealloced,(.L_x_214 - $__internal_2_$__cuda_sm10x_tcgen05_guardrail_trap_unallocated_columns_being_dealloced)
$__internal_2_$__cuda_sm10x_tcgen05_guardrail_trap_unallocated_columns_being_dealloced:
[----:B------:R-:W-:Y:S05]  /*b0c0*/  BPT.TRAP 0x1 ;  /* 0x000000040000795c */ /* 0x000fea0000300000 */
[----:B------:R-:W-:-:S04]  /*b0d0*/  HFMA2 R3, -RZ, RZ, 0, 0 ;  /* 0x00000000ff037431 */ /* 0x000fc800000001ff */
[----:B------:R-:W-:Y:S05]  /*b0e0*/  RET.REL.NODEC R2 `(_ZN7cutlass13device_kernelINS_4conv6kernel13ConvUniversalINS1_16ConvProblemShapeILNS1_8OperatorE2ELi3EEENS1_10collective14CollectiveConvINS1_47MainloopSm100TmaUmmaWarpSpecializedImplicitGemmILS5_2ELi20ELi3ELi1ELi2EN4cute5tupleIJNSA_1CILi2EEENSC_ILi1EEESE_EEEEENSB_IJNSC_ILi256EEENSB_IJNSC_ILi64EEEEEENSB_IJNSC_ILi32EEEEEEEEENS_10bfloat16_tESN_NSA_8TiledMMAINSA_8MMA_AtomIJNSA_26SM100_MMA_F16BF16_2x1SM_SSISN_SN_fLi256ELi64ELNSA_4UMMA5MajorE1ELSS_1ELNSR_7ScaleInE0ELST_0EEEEEENSA_6LayoutINSB_IJSE_SE_SE_EEENSB_IJNSC_ILi0EEESY_SY_EEEEENSB_IJNSA_10UnderscoreES11_S11_EEEEENS7_6detail27Sm100ImplicitGemmTileTraitsINSA_18SM100_TMA_2SM_LOADENSA_14ComposedLayoutINSA_7SwizzleILi3ELi4ELi3EEENSA_18smem_ptr_flag_bitsILi16EEENSW_INSB_IJSI_NSC_ILi8EEEEEENSB_IJSE_SI_EEEEEEEvEENS15_INSA_25SM100_TMA_2SM_LOAD_IM2COLENS17_INS18_ILi2ELi4ELi3EEES1B_NSW_INSB_IJSK_S1C_EEENSB_IJSE_SK_EEEEEEEvEEEENS_8epilogue10collective18CollectiveEpilogueINS1Q_23Sm100TmaWarpSpecializedILi3ELi2ELi32ELb1ELb0EEEJNSB_IJNSC_ILi128EEESJ_SL_EEENSB_IJNSW_IS1V_SE_EENSW_ISK_SE_EEEEESN_NSB_IJlNSB_IJSE_lllEEESY_EEESN_S21_NS1Q_6fusion15FusionCallbacksIS1U_NS22_17LinearCombinationISN_fSN_fLNS_15FloatRoundStyleE2EEES1W_S1Z_JEEENSA_5SM1004TMEM4LOAD26SM100_TMEM_LOAD_32dp32b32xENSA_13SM90_TMA_LOADENS17_IS1J_S1B_NSW_INSB_IJS1C_SK_EEENSB_IJSK_SE_EEEEEEENSA_39AutoVectorizingCopyWithAssumedAlignmentILi128EEENSA_14SM90_TMA_STOREES2G_S2I_S2I_EEEvvEEEEvNT_6ParamsE) ;  /* 0xffffff4c02c47950 */ /* 0x000fea0003c3ffff */
.L_x_213:
[----:B------:R-:W-:-:S00]  /*b0f0*/  BRA `(.L_x_213) ;  /* 0xfffffffc00fc7947 */ /* 0x000fc0000383ffff */
[----:B------:R-:W-:-:S00]  /*b100*/  NOP ;  /* 0x0000000000007918 */ /* 0x000fc00000000000 */
[----:B------:R-:W-:-:S00]  /*b110*/  NOP ;  /* 0x0000000000007918 */ /* 0x000fc00000000000 */
[----:B------:R-:W-:-:S00]  /*b120*/  NOP ;  /* 0x0000000000007918 */ /* 0x000fc00000000000 */
[----:B------:R-:W-:-:S00]  /*b130*/  NOP ;  /* 0x0000000000007918 */ /* 0x000fc00000000000 */
[----:B------:R-:W-:-:S00]  /*b140*/  NOP ;  /* 0x0000000000007918 */ /* 0x000fc00000000000 */
[----:B------:R-:W-:-:S00]  /*b150*/  NOP ;  /* 0x0000000000007918 */ /* 0x000fc00000000000 */
[----:B------:R-:W-:-:S00]  /*b160*/  NOP ;  /* 0x0000000000007918 */ /* 0x000fc00000000000 */
[----:B------:R-:W-:-:S00]  /*b170*/  NOP ;  /* 0x0000000000007918 */ /* 0x000fc00000000000 */
.L_x_214:


//--------------------- .nv.global.init           --------------------------
	.section	.nv.global.init,"aw",@progbits
.nv.global.init:
	.type		$str$29,@object
	.size		$str$29,($str$30 - $str$29)
$str$29:
        /*0000*/ 	.byte	0x28, 0x61, 0x64, 0x64, 0x72, 0x65, 0x73, 0x73, 0x20, 0x26, 0x20, 0x6d, 0x61, 0x73, 0x6b, 0x29
        /*0010*/ 	.byte	0x20, 0x3d, 0x3d, 0x20, 0x30, 0x00
	.type		$str$30,@object
	.size		$str$30,($str$28 - $str$30)
$str$30:
        /*0016*/ 	.byte	0x2f, 0x74, 0x6d, 0x70, 0x2f, 0x63, 0x75, 0x74, 0x6c, 0x61, 0x73, 0x73, 0x5f, 0x73, 0x77, 0x65
        /*0026*/ 	.byte	0x65, 0x70, 0x5f, 0x73, 0x72, 0x63, 0x2f, 0x69, 0x6e, 0x63, 0x6c, 0x75, 0x64, 0x65, 0x2f, 0x63
        /*0036*/ 	.byte	0x75, 0x74, 0x65, 0x2f, 0x70, 0x6f, 0x69, 0x6e, 0x74, 0x65, 0x72, 0x5f, 0x66, 0x6c, 0x61, 0x67
        /*0046*/ 	.byte	0x67, 0x65, 0x64, 0x2e, 0x68, 0x70, 0x70, 0x00
	.type		$str$28,@object
	.size		$str$28,($str$27 - $str$28)
$str$28:
        /*004e*/ 	.byte	0x2f, 0x74, 0x6d, 0x70, 0x2f, 0x63, 0x75, 0x74, 0x6c, 0x61, 0x73, 0x73, 0x5f, 0x73, 0x77, 0x65
        /*005e*/ 	.byte	0x65, 0x70, 0x5f, 0x73, 0x72, 0x63, 0x2f, 0x69, 0x6e, 0x63, 0x6c, 0x75, 0x64, 0x65, 0x2f, 0x63
        /*006e*/ 	.byte	0x75, 0x74, 0x65, 0x2f, 0x61, 0x74, 0x6f, 0x6d, 0x2f, 0x63, 0x6f, 0x70, 0x79, 0x5f, 0x74, 0x72
        /*007e*/ 	.byte	0x61, 0x69, 0x74, 0x73, 0x5f, 0x73, 0x6d, 0x31, 0x30, 0x30, 0x2e, 0x68, 0x70, 0x70, 0x00
	.type		$str$27,@object
	.size		$str$27,(__unnamed_1 - $str$27)
$str$27:
        /*008d*/ 	.byte	0x28, 0x28, 0x75, 0x69, 0x6e, 0x74, 0x33, 0x32, 0x5f, 0x74, 0x28, 0x74, 0x68, 0x72, 0x65, 0x61
        /*009d*/ 	.byte	0x64, 0x49, 0x64, 0x78, 0x2e, 0x78, 0x29, 0x20, 0x2f, 0x20, 0x33, 0x32, 0x29, 0x20, 0x25, 0x20
        /*00ad*/ 	.byte	0x34, 0x29, 0x20, 0x3d, 0x3d, 0x20, 0x28, 0x28, 0x28, 0x74, 0x6d, 0x65, 0x6d, 0x5f, 0x61, 0x64
        /*00bd*/ 	.byte	0x64, 0x72, 0x20, 0x3e, 0x3e, 0x20, 0x31, 0x36, 0x29, 0x20, 0x2f, 0x20, 0x33, 0x32, 0x29, 0x20
        /*00cd*/ 	.byte	0x25, 0x20, 0x34, 0x29, 0x00
	.type		__unnamed_1,@object
	.size		__unnamed_1,(__unnamed_2 - __unnamed_1)
__unnamed_1:
        /*00d2*/ 	.byte	0x61, 0x75, 0x74, 0x6f, 0x20, 0x63, 0x75, 0x74, 0x65, 0x3a, 0x3a, 0x61, 0x73, 0x5f, 0x70, 0x6f
        /* <DEDUP_REMOVED lines=24> */
        /*0262*/ 	.byte	0x34, 0x30, 0x39, 0x36, 0x3e, 0x3e, 0x3e, 0x3e, 0x5d, 0x00
	.type		__unnamed_2,@object
	.size		__unnamed_2,(.L_2 - __unnamed_2)
__unnamed_2:
        /* <DEDUP_REMOVED lines=42> */
        /*050c*/ 	.byte	0x3e, 0x3e, 0x5d, 0x00
.L_2:


//--------------------- .nv.shared._ZN7cutlass13device_kernelINS_4conv6kernel13ConvUniversalINS1_16ConvProblemShapeILNS1_8OperatorE2ELi3EEENS1_10collective14CollectiveConvINS1_47MainloopSm100TmaUmmaWarpSpecializedImplicitGemmILS5_2ELi20ELi3ELi1ELi2EN4cute5tupleIJNSA_1CILi2EEENSC_ILi1EEESE_EEEEENSB_IJNSC_ILi256EEENSB_IJNSC_ILi64EEEEEENSB_IJNSC_ILi32EEEEEEEEENS_10bfloat16_tESN_NSA_8TiledMMAINSA_8MMA_AtomIJNSA_26SM100_MMA_F16BF16_2x1SM_SSISN_SN_fLi256ELi64ELNSA_4UMMA5MajorE1ELSS_1ELNSR_7ScaleInE0ELST_0EEEEEENSA_6LayoutINSB_IJSE_SE_SE_EEENSB_IJNSC_ILi0EEESY_SY_EEEEENSB_IJNSA_10UnderscoreES11_S11_EEEEENS7_6detail27Sm100ImplicitGemmTileTraitsINSA_18SM100_TMA_2SM_LOADENSA_14ComposedLayoutINSA_7SwizzleILi3ELi4ELi3EEENSA_18smem_ptr_flag_bitsILi16EEENSW_INSB_IJSI_NSC_ILi8EEEEEENSB_IJSE_SI_EEEEEEEvEENS15_INSA_25SM100_TMA_2SM_LOAD_IM2COLENS17_INS18_ILi2ELi4ELi3EEES1B_NSW_INSB_IJSK_S1C_EEENSB_IJSE_SK_EEEEEEEvEEEENS_8epilogue10collective18CollectiveEpilogueINS1Q_23Sm100TmaWarpSpecializedILi3ELi2ELi32ELb1ELb0EEEJNSB_IJNSC_ILi128EEESJ_SL_EEENSB_IJNSW_IS1V_SE_EENSW_ISK_SE_EEEEESN_NSB_IJlNSB_IJSE_lllEEESY_EEESN_S21_NS1Q_6fusion15FusionCallbacksIS1U_NS22_17LinearCombinationISN_fSN_fLNS_15FloatRoundStyleE2EEES1W_S1Z_JEEENSA_5SM1004TMEM4LOAD26SM100_TMEM_LOAD_32dp32b32xENSA_13SM90_TMA_LOADENS17_IS1J_S1B_NSW_INSB_IJS1C_SK_EEENSB_IJSK_SE_EEEEEEENSA_39AutoVectorizingCopyWithAssumedAlignmentILi128EEENSA_14SM90_TMA_STOREES2G_S2I_S2I_EEEvvEEEEvNT_6ParamsE --------------------------
	.section	.nv.shared._ZN7cutlass13device_kernelINS_4conv6kernel13ConvUniversalINS1_16ConvProblemShapeILNS1_8OperatorE2ELi3EEENS1_10collective14CollectiveConvINS1_47MainloopSm100TmaUmmaWarpSpecializedImplicitGemmILS5_2ELi20ELi3ELi1ELi2EN4cute5tupleIJNSA_1CILi2EEENSC_ILi1EEESE_EEEEENSB_IJNSC_ILi256EEENSB_IJNSC_ILi64EEEEEENSB_IJNSC_ILi32EEEEEEEEENS_10bfloat16_tESN_NSA_8TiledMMAINSA_8MMA_AtomIJNSA_26SM100_MMA_F16BF16_2x1SM_SSISN_SN_fLi256ELi64ELNSA_4UMMA5MajorE1ELSS_1ELNSR_7ScaleInE0ELST_0EEEEEENSA_6LayoutINSB_IJSE_SE_SE_EEENSB_IJNSC_ILi0EEESY_SY_EEEEENSB_IJNSA_10UnderscoreES11_S11_EEEEENS7_6detail27Sm100ImplicitGemmTileTraitsINSA_18SM100_TMA_2SM_LOADENSA_14ComposedLayoutINSA_7SwizzleILi3ELi4ELi3EEENSA_18smem_ptr_flag_bitsILi16EEENSW_INSB_IJSI_NSC_ILi8EEEEEENSB_IJSE_SI_EEEEEEEvEENS15_INSA_25SM100_TMA_2SM_LOAD_IM2COLENS17_INS18_ILi2ELi4ELi3EEES1B_NSW_INSB_IJSK_S1C_EEENSB_IJSE_SK_EEEEEEEvEEEENS_8epilogue10collective18CollectiveEpilogueINS1Q_23Sm100TmaWarpSpecializedILi3ELi2ELi32ELb1ELb0EEEJNSB_IJNSC_ILi128EEESJ_SL_EEENSB_IJNSW_IS1V_SE_EENSW_ISK_SE_EEEEESN_NSB_IJlNSB_IJSE_lllEEESY_EEESN_S21_NS1Q_6fusion15FusionCallbacksIS1U_NS22_17LinearCombinationISN_fSN_fLNS_15FloatRoundStyleE2EEES1W_S1Z_JEEENSA_5SM1004TMEM4LOAD26SM100_TMEM_LOAD_32dp32b32xENSA_13SM90_TMA_LOADENS17_IS1J_S1B_NSW_INSB_IJS1C_SK_EEENSB_IJSK_SE_EEEEEEENSA_39AutoVectorizingCopyWithAssumedAlignmentILi128EEENSA_14SM90_TMA_STOREES2G_S2I_S2I_EEEvvEEEEvNT_6ParamsE,"aw",@nobits
	.sectionflags	@""
	.align	16
	.zero		1024


//--------------------- .nv.shared.reserved.0     --------------------------
	.section	.nv.shared.reserved.0,"aw",@nobits
	.weak		__nv_reservedSMEM_offset_0_alias
	.size		__nv_reservedSMEM_offset_0_alias, 0, 64
	.other		__nv_reservedSMEM_offset_0_alias,@"STO_CUDA_RESERVED_SHARED STV_DEFAULT"
__nv_reservedSMEM_offset_0_alias:
	.zero		0
.nv.shared.reserved.0:
	.zero		64
	.weak		__nv_reservedSMEM_tcgen05_partition
	.type		__nv_reservedSMEM_tcgen05_partition,@object
	.size		__nv_reservedSMEM_tcgen05_partition,(.L_0 - __nv_reservedSMEM_tcgen05_partition)
__nv_reservedSMEM_tcgen05_partition:
	.zero		32
.L_0:


//--------------------- .nv.global                --------------------------
	.section	.nv.global,"aw",@nobits
.nv.global:
	.type		_ZN39_INTERNAL_db32b91b_4_k_cu_26aab9e6_32794cute1_E,@object
	.size		_ZN39_INTERNAL_db32b91b_4_k_cu_26aab9e6_32794cute1_E,(_ZN39_INTERNAL_db32b91b_4_k_cu_26aab9e6_32794cuda3std3__45__cpo6cbeginE - _ZN39_INTERNAL_db32b91b_4_k_cu_26aab9e6_32794cute1_E)
_ZN39_INTERNAL_db32b91b_4_k_cu_26aab9e6_32794cute1_E:
	.zero		1
	.type		_ZN39_INTERNAL_db32b91b_4_k_cu_26aab9e6_32794cuda3std3__45__cpo6cbeginE,@object
	.size		_ZN39_INTERNAL_db32b91b_4_k_cu_26aab9e6_32794cuda3std3__45__cpo6cbeginE,(_ZN39_INTERNAL_db32b91b_4_k_cu_26aab9e6_32794cuda3std3__48in_placeE - _ZN39_INTERNAL_db32b91b_4_k_cu_26aab9e6_32794cuda3std3__45__cpo6cbeginE)
_ZN39_INTERNAL_db32b91b_4_k_cu_26aab9e6_32794cuda3std3__45__cpo6cbeginE:
	.zero		1
	.type		_ZN39_INTERNAL_db32b91b_4_k_cu_26aab9e6_32794cuda3std3__48in_placeE,@object
	.size		_ZN39_INTERNAL_db32b91b_4_k_cu_26aab9e6_32794cuda3std3__48in_placeE,(_ZN39_INTERNAL_db32b91b_4_k_cu_26aab9e6_32794cuda3std6ranges3__45__cpo9iter_moveE - _ZN39_INTERNAL_db32b91b_4_k_cu_26aab9e6_32794cuda3std3__48in_placeE)
_ZN39_INTERNAL_db32b91b_4_k_cu_26aab9e6_32794cuda3std3__48in_placeE:
	.zero		1
	.type		_ZN39_INTERNAL_db32b91b_4_k_cu_26aab9e6_32794cuda3std6ranges3__45__cpo9iter_moveE,@object
	.size		_ZN39_INTERNAL_db32b91b_4_k_cu_26aab9e6_32794cuda3std6ranges3__45__cpo9iter_moveE,(_ZN39_INTERNAL_db32b91b_4_k_cu_26aab9e6_32794cuda3std3__45__cpo5beginE - _ZN39_INTERNAL_db32b91b_4_k_cu_26aab9e6_32794cuda3std6ranges3__45__cpo9iter_moveE)
_ZN39_INTERNAL_db32b91b_4_k_cu_26aab9e6_32794cuda3std6ranges3__45__cpo9iter_moveE:
	.zero		1
	.type		_ZN39_INTERNAL_db32b91b_4_k_cu_26aab9e6_32794cuda3std3__45__cpo5beginE,@object
	.size		_ZN39_INTERNAL_db32b91b_4_k_cu_26aab9e6_32794cuda3std3__45__cpo5beginE,(_ZN39_INTERNAL_db32b91b_4_k_cu_26aab9e6_32794cuda3std3__441_GLOBAL__N__db32b91b_4_k_cu_26aab9e6_32796ignoreE - _ZN39_INTERNAL_db32b91b_4_k_cu_26aab9e6_32794cuda3std3__45__cpo5beginE)
_ZN39_INTERNAL_db32b91b_4_k_cu_26aab9e6_32794cuda3std3__45__cpo5beginE:
	.zero		1
	.type		_ZN39_INTERNAL_db32b91b_4_k_cu_26aab9e6_32794cuda3std3__441_GLOBAL__N__db32b91b_4_k_cu_26aab9e6_32796ignoreE,@object
	.size		_ZN39_INTERNAL_db32b91b_4_k_cu_26aab9e6_32794cuda3std3__441_GLOBAL__N__db32b91b_4_k_cu_26aab9e6_32796ignoreE,(_ZN39_INTERNAL_db32b91b_4_k_cu_26aab9e6_32794cute7productE - _ZN39_INTERNAL_db32b91b_4_k_cu_26aab9e6_32794cuda3std3__441_GLOBAL__N__db32b91b_4_k_cu_26aab9e6_32796ignoreE)
_ZN39_INTERNAL_db32b91b_4_k_cu_26aab9e6_32794cuda3std3__441_GLOBAL__N__db32b91b_4_k_cu_26aab9e6_32796ignoreE:
	.zero		1
	.type		_ZN39_INTERNAL_db32b91b_4_k_cu_26aab9e6_32794cute7productE,@object
	.size		_ZN39_INTERNAL_db32b91b_4_k_cu_26aab9e6_32794cute7productE,(_ZN39_INTERNAL_db32b91b_4_k_cu_26aab9e6_32794cuda3std3__45__cpo3endE - _ZN39_INTERNAL_db32b91b_4_k_cu_26aab9e6_32794cute7productE)
_ZN39_INTERNAL_db32b91b_4_k_cu_26aab9e6_32794cute7productE:
	.zero		1
	.type		_ZN39_INTERNAL_db32b91b_4_k_cu_26aab9e6_32794cuda3std3__45__cpo3endE,@object
	.size		_ZN39_INTERNAL_db32b91b_4_k_cu_26aab9e6_32794cuda3std3__45__cpo3endE,(_ZN39_INTERNAL_db32b91b_4_k_cu_26aab9e6_32794cuda3std3__419piecewise_constructE - _ZN39_INTERNAL_db32b91b_4_k_cu_26aab9e6_32794cuda3std3__45__cpo3endE)
_ZN39_INTERNAL_db32b91b_4_k_cu_26aab9e6_32794cuda3std3__45__cpo3endE:
	.zero		1
	.type		_ZN39_INTERNAL_db32b91b_4_k_cu_26aab9e6_32794cuda3std3__419piecewise_constructE,@object
	.size		_ZN39_INTERNAL_db32b91b_4_k_cu_26aab9e6_32794cuda3std3__419piecewise_constructE,(_ZN39_INTERNAL_db32b91b_4_k_cu_26aab9e6_32794cuda3std3__45__cpo4cendE - _ZN39_INTERNAL_db32b91b_4_k_cu_26aab9e6_32794cuda3std3__419piecewise_constructE)
_ZN39_INTERNAL_db32b91b_4_k_cu_26aab9e6_32794cuda3std3__419piecewise_constructE:
	.zero		1
	.type		_ZN39_INTERNAL_db32b91b_4_k_cu_26aab9e6_32794cuda3std3__45__cpo4cendE,@object
	.size		_ZN39_INTERNAL_db32b91b_4_k_cu_26aab9e6_32794cuda3std3__45__cpo4cendE,(_ZN39_INTERNAL_db32b91b_4_k_cu_26aab9e6_32794cuda3std6ranges3__45__cpo4swapE - _ZN39_INTERNAL_db32b91b_4_k_cu_26aab9e6_32794cuda3std3__45__cpo4cendE)
_ZN39_INTERNAL_db32b91b_4_k_cu_26aab9e6_32794cuda3std3__45__cpo4cendE:
	.zero		1
	.type		_ZN39_INTERNAL_db32b91b_4_k_cu_26aab9e6_32794cuda3std6ranges3__45__cpo4swapE,@object
	.size		_ZN39_INTERNAL_db32b91b_4_k_cu_26aab9e6_32794cuda3std6ranges3__45__cpo4swapE,(.L_10 - _ZN39_INTERNAL_db32b91b_4_k_cu_26aab9e6_32794cuda3std6ranges3__45__cpo4swapE)
_ZN39_INTERNAL_db32b91b_4_k_cu_26aab9e6_32794cuda3std6ranges3__45__cpo4swapE:
	.zero		1
.L_10:


//--------------------- .nv.constant0._ZN7cutlass13device_kernelINS_4conv6kernel13ConvUniversalINS1_16ConvProblemShapeILNS1_8OperatorE2ELi3EEENS1_10collective14CollectiveConvINS1_47MainloopSm100TmaUmmaWarpSpecializedImplicitGemmILS5_2ELi20ELi3ELi1ELi2EN4cute5tupleIJNSA_1CILi2EEENSC_ILi1EEESE_EEEEENSB_IJNSC_ILi256EEENSB_IJNSC_ILi64EEEEEENSB_IJNSC_ILi32EEEEEEEEENS_10bfloat16_tESN_NSA_8TiledMMAINSA_8MMA_AtomIJNSA_26SM100_MMA_F16BF16_2x1SM_SSISN_SN_fLi256ELi64ELNSA_4UMMA5MajorE1ELSS_1ELNSR_7ScaleInE0ELST_0EEEEEENSA_6LayoutINSB_IJSE_SE_SE_EEENSB_IJNSC_ILi0EEESY_SY_EEEEENSB_IJNSA_10UnderscoreES11_S11_EEEEENS7_6detail27Sm100ImplicitGemmTileTraitsINSA_18SM100_TMA_2SM_LOADENSA_14ComposedLayoutINSA_7SwizzleILi3ELi4ELi3EEENSA_18smem_ptr_flag_bitsILi16EEENSW_INSB_IJSI_NSC_ILi8EEEEEENSB_IJSE_SI_EEEEEEEvEENS15_INSA_25SM100_TMA_2SM_LOAD_IM2COLENS17_INS18_ILi2ELi4ELi3EEES1B_NSW_INSB_IJSK_S1C_EEENSB_IJSE_SK_EEEEEEEvEEEENS_8epilogue10collective18CollectiveEpilogueINS1Q_23Sm100TmaWarpSpecializedILi3ELi2ELi32ELb1ELb0EEEJNSB_IJNSC_ILi128EEESJ_SL_EEENSB_IJNSW_IS1V_SE_EENSW_ISK_SE_EEEEESN_NSB_IJlNSB_IJSE_lllEEESY_EEESN_S21_NS1Q_6fusion15FusionCallbacksIS1U_NS22_17LinearCombinationISN_fSN_fLNS_15FloatRoundStyleE2EEES1W_S1Z_JEEENSA_5SM1004TMEM4LOAD26SM100_TMEM_LOAD_32dp32b32xENSA_13SM90_TMA_LOADENS17_IS1J_S1B_NSW_INSB_IJS1C_SK_EEENSB_IJSK_SE_EEEEEEENSA_39AutoVectorizingCopyWithAssumedAlignmentILi128EEENSA_14SM90_TMA_STOREES2G_S2I_S2I_EEEvvEEEEvNT_6ParamsE --------------------------
	.section	.nv.constant0._ZN7cutlass13device_kernelINS_4conv6kernel13ConvUniversalINS1_16ConvProblemShapeILNS1_8OperatorE2ELi3EEENS1_10collective14CollectiveConvINS1_47MainloopSm100TmaUmmaWarpSpecializedImplicitGemmILS5_2ELi20ELi3ELi1ELi2EN4cute5tupleIJNSA_1CILi2EEENSC_ILi1EEESE_EEEEENSB_IJNSC_ILi256EEENSB_IJNSC_ILi64EEEEEENSB_IJNSC_ILi32EEEEEEEEENS_10bfloat16_tESN_NSA_8TiledMMAINSA_8MMA_AtomIJNSA_26SM100_MMA_F16BF16_2x1SM_SSISN_SN_fLi256ELi64ELNSA_4UMMA5MajorE1ELSS_1ELNSR_7ScaleInE0ELST_0EEEEEENSA_6LayoutINSB_IJSE_SE_SE_EEENSB_IJNSC_ILi0EEESY_SY_EEEEENSB_IJNSA_10UnderscoreES11_S11_EEEEENS7_6detail27Sm100ImplicitGemmTileTraitsINSA_18SM100_TMA_2SM_LOADENSA_14ComposedLayoutINSA_7SwizzleILi3ELi4ELi3EEENSA_18smem_ptr_flag_bitsILi16EEENSW_INSB_IJSI_NSC_ILi8EEEEEENSB_IJSE_SI_EEEEEEEvEENS15_INSA_25SM100_TMA_2SM_LOAD_IM2COLENS17_INS18_ILi2ELi4ELi3EEES1B_NSW_INSB_IJSK_S1C_EEENSB_IJSE_SK_EEEEEEEvEEEENS_8epilogue10collective18CollectiveEpilogueINS1Q_23Sm100TmaWarpSpecializedILi3ELi2ELi32ELb1ELb0EEEJNSB_IJNSC_ILi128EEESJ_SL_EEENSB_IJNSW_IS1V_SE_EENSW_ISK_SE_EEEEESN_NSB_IJlNSB_IJSE_lllEEESY_EEESN_S21_NS1Q_6fusion15FusionCallbacksIS1U_NS22_17LinearCombinationISN_fSN_fLNS_15FloatRoundStyleE2EEES1W_S1Z_JEEENSA_5SM1004TMEM4LOAD26SM100_TMEM_LOAD_32dp32b32xENSA_13SM90_TMA_LOADENS17_IS1J_S1B_NSW_INSB_IJS1C_SK_EEENSB_IJSK_SE_EEEEEEENSA_39AutoVectorizingCopyWithAssumedAlignmentILi128EEENSA_14SM90_TMA_STOREES2G_S2I_S2I_EEEvvEEEEvNT_6ParamsE,"a",@progbits
	.sectionflags	@""
	.align	4
.nv.constant0._ZN7cutlass13device_kernelINS_4conv6kernel13ConvUniversalINS1_16ConvProblemShapeILNS1_8OperatorE2ELi3EEENS1_10collective14CollectiveConvINS1_47MainloopSm100TmaUmmaWarpSpecializedImplicitGemmILS5_2ELi20ELi3ELi1ELi2EN4cute5tupleIJNSA_1CILi2EEENSC_ILi1EEESE_EEEEENSB_IJNSC_ILi256EEENSB_IJNSC_ILi64EEEEEENSB_IJNSC_ILi32EEEEEEEEENS_10bfloat16_tESN_NSA_8TiledMMAINSA_8MMA_AtomIJNSA_26SM100_MMA_F16BF16_2x1SM_SSISN_SN_fLi256ELi64ELNSA_4UMMA5MajorE1ELSS_1ELNSR_7ScaleInE0ELST_0EEEEEENSA_6LayoutINSB_IJSE_SE_SE_EEENSB_IJNSC_ILi0EEESY_SY_EEEEENSB_IJNSA_10UnderscoreES11_S11_EEEEENS7_6detail27Sm100ImplicitGemmTileTraitsINSA_18SM100_TMA_2SM_LOADENSA_14ComposedLayoutINSA_7SwizzleILi3ELi4ELi3EEENSA_18smem_ptr_flag_bitsILi16EEENSW_INSB_IJSI_NSC_ILi8EEEEEENSB_IJSE_SI_EEEEEEEvEENS15_INSA_25SM100_TMA_2SM_LOAD_IM2COLENS17_INS18_ILi2ELi4ELi3EEES1B_NSW_INSB_IJSK_S1C_EEENSB_IJSE_SK_EEEEEEEvEEEENS_8epilogue10collective18CollectiveEpilogueINS1Q_23Sm100TmaWarpSpecializedILi3ELi2ELi32ELb1ELb0EEEJNSB_IJNSC_ILi128EEESJ_SL_EEENSB_IJNSW_IS1V_SE_EENSW_ISK_SE_EEEEESN_NSB_IJlNSB_IJSE_lllEEESY_EEESN_S21_NS1Q_6fusion15FusionCallbacksIS1U_NS22_17LinearCombinationISN_fSN_fLNS_15FloatRoundStyleE2EEES1W_S1Z_JEEENSA_5SM1004TMEM4LOAD26SM100_TMEM_LOAD_32dp32b32xENSA_13SM90_TMA_LOADENS17_IS1J_S1B_NSW_INSB_IJS1C_SK_EEENSB_IJSK_SE_EEEEEEENSA_39AutoVectorizingCopyWithAssumedAlignmentILi128EEENSA_14SM90_TMA_STOREES2G_S2I_S2I_EEEvvEEEEvNT_6ParamsE:
	.zero		3200


//--------------------- SYMBOLS --------------------------

	.type		.nv.reservedSmem.offset0,@object
	.size		.nv.reservedSmem.offset0,0x4
	.type		.nv.reservedSmem.cap,@object
	.size		.nv.reservedSmem.cap,0x4
	.type		__assertfail,@function
